def matmul_kernel(
    a_ptr,
    b_ptr,
    c_ptr,
    M,
    N,
    K,
    stride_am,
    stride_ak,
    stride_bk,
    stride_bn,
    stride_cm,
    stride_cn,
    BLOCK_M: tl.constexpr,
    BLOCK_N: tl.constexpr,
    BLOCK_K: tl.constexpr,
    GROUP_M: tl.constexpr,
):
    pid = tl.program_id(axis=0)
    num_pid_m = tl.cdiv(M, BLOCK_M)
    num_pid_n = tl.cdiv(N, BLOCK_N)
    num_pid_in_group = GROUP_M * num_pid_n
    group_id = pid // num_pid_in_group
    first_pid_m = group_id * GROUP_M
    group_size_m = min(num_pid_m - first_pid_m, GROUP_M)
    pid_m = first_pid_m + ((pid % num_pid_in_group) % group_size_m)
    pid_n = (pid % num_pid_in_group) // group_size_m

    offs_am = (pid_m * BLOCK_M + tl.arange(0, BLOCK_M)) % M
    offs_bn = (pid_n * BLOCK_N + tl.arange(0, BLOCK_N)) % N
    offs_k = tl.arange(0, BLOCK_K)
    a_ptrs = a_ptr + offs_am[:, None] * stride_am + offs_k[None, :] * stride_ak
    b_ptrs = b_ptr + offs_k[:, None] * stride_bk + offs_bn[None, :] * stride_bn

    acc = tl.zeros((BLOCK_M, BLOCK_N), dtype=tl.float32)
    for kk in range(0, tl.cdiv(K, BLOCK_K)):
        a = tl.load(a_ptrs, mask=offs_k[None, :] < K - kk * BLOCK_K, other=0.0)
        b = tl.load(b_ptrs, mask=offs_k[:, None] < K - kk * BLOCK_K, other=0.0)
        acc = tl.dot(a, b, acc)
        a_ptrs += BLOCK_K * stride_ak
        b_ptrs += BLOCK_K * stride_bk

    c = acc.to(c_ptr.dtype.element_ty)
    offs_cm = pid_m * BLOCK_M + tl.arange(0, BLOCK_M)
    offs_cn = pid_n * BLOCK_N + tl.arange(0, BLOCK_N)
    c_ptrs = c_ptr + offs_cm[:, None] * stride_cm + offs_cn[None, :] * stride_cn
    mask = (offs_cm[:, None] < M) & (offs_cn[None, :] < N)
    tl.store(c_ptrs, c, mask=mask)

# config = {"BLOCK_K": 128, "BLOCK_M": 64, "BLOCK_N": 128, "GROUP_M": 8, "arch": "sm_90", "dtype": "fp8e4m3", "num_ctas": 1, "num_stages": 3, "num_warps": 1}
# arch = sm_90


// ===== COMPILED SASS (sm_90a) =====

	.target	sm_90a

	.elftype	@"ET_EXEC"


//--------------------- .note.nv.tkinfo           --------------------------
	.section	.note.nv.tkinfo,"",@"SHT_NOTE"
	.sectionflags	@"SHF_NOTE_NV_TKINFO"
	.tkinfo
        /*0018*/ 	.word	0x00000002
        /*0030*/ 	.string	""
        /*0030*/ 	.string	"ptxas"
        /*0030*/ 	.string	"Cuda compilation tools, release 13.0, V13.0.88"
        /*0030*/ 	.string	"Build cuda_13.0.r13.0/compiler.36424714_0"
        /*0030*/ 	.string	"-v  -suppress-debug-info  -lineinfo  -arch sm_90a "



//--------------------- .note.nv.cuinfo           --------------------------
	.section	.note.nv.cuinfo,"",@"SHT_NOTE"
	.sectionflags	@"SHF_NOTE_NV_CUINFO"
        /*0018*/ 	.short	0x0002
        /*001a*/ 	.short	0x005a
        /*001c*/ 	.short	0x0082
	.zero		2


//--------------------- .nv.info                  --------------------------
	.section	.nv.info,"",@"SHT_CUDA_INFO"
	.align	4


	//----- nvinfo : EIATTR_REGCOUNT
	.align		4
        /*0000*/ 	.byte	0x04, 0x2f
        /*0002*/ 	.short	(.L_1 - .L_0)
	.align		4
.L_0:
        /*0004*/ 	.word	index@(matmul_kernel)
        /*0008*/ 	.word	0x00000040


	//----- nvinfo : EIATTR_FRAME_SIZE
	.align		4
.L_1:
        /*000c*/ 	.byte	0x04, 0x11
        /*000e*/ 	.short	(.L_3 - .L_2)
	.align		4
.L_2:
        /*0010*/ 	.word	index@(matmul_kernel)
        /*0014*/ 	.word	0x00003398


	//----- nvinfo : EIATTR_MIN_STACK_SIZE
	.align		4
.L_3:
        /*0018*/ 	.byte	0x04, 0x12
        /*001a*/ 	.short	(.L_5 - .L_4)
	.align		4
.L_4:
        /*001c*/ 	.word	index@(matmul_kernel)
        /*0020*/ 	.word	0x00003398
.L_5:


//--------------------- .nv.compat                --------------------------
	.section	.nv.compat,"",@"SHT_CUDA_COMPAT_INFO"
	.align	4
        /*0000*/ 	.byte	0x02, 0x09, 0x01, 0x00, 0x02, 0x02, 0x02, 0x00, 0x02, 0x05, 0x05, 0x00, 0x03, 0x07, 0x01, 0x01
        /*0010*/ 	.byte	0x02, 0x03, 0x00, 0x00, 0x02, 0x06, 0x01, 0x00, 0x04, 0x0b, 0x08, 0x00, 0x00, 0x00, 0x00, 0x00
        /*0020*/ 	.byte	0x00, 0x00, 0x00, 0x00


//--------------------- .nv.info.matmul_kernel    --------------------------
	.section	.nv.info.matmul_kernel,"",@"SHT_CUDA_INFO"
	.sectionflags	@""
	.align	4


	//----- nvinfo : EIATTR_CUDA_API_VERSION
	.align		4
        /*0000*/ 	.byte	0x04, 0x37
        /*0002*/ 	.short	(.L_7 - .L_6)
.L_6:
        /*0004*/ 	.word	0x00000082


	//----- nvinfo : EIATTR_KPARAM_INFO
	.align		4
.L_7:
        /*0008*/ 	.byte	0x04, 0x17
        /*000a*/ 	.short	(.L_9 - .L_8)
.L_8:
        /*000c*/ 	.word	0x00000000
        /*0010*/ 	.short	0x000d
        /*0012*/ 	.short	0x0048
        /*0014*/ 	.byte	0x00, 0xf4, 0x21, 0x00


	//----- nvinfo : EIATTR_KPARAM_INFO
	.align		4
.L_9:
        /*0018*/ 	.byte	0x04, 0x17
        /*001a*/ 	.short	(.L_11 - .L_10)
.L_10:
        /*001c*/ 	.word	0x00000000
        /*0020*/ 	.short	0x000c
        /*0022*/ 	.short	0x0040
        /*0024*/ 	.byte	0x00, 0xf4, 0x21, 0x00


	//----- nvinfo : EIATTR_KPARAM_INFO
	.align		4
.L_11:
        /*0028*/ 	.byte	0x04, 0x17
        /*002a*/ 	.short	(.L_13 - .L_12)
.L_12:
        /*002c*/ 	.word	0x00000000
        /*0030*/ 	.short	0x000b
        /*0032*/ 	.short	0x0038
        /*0034*/ 	.byte	0x00, 0xf0, 0x11, 0x00


	//----- nvinfo : EIATTR_KPARAM_INFO
	.align		4
.L_13:
        /*0038*/ 	.byte	0x04, 0x17
        /*003a*/ 	.short	(.L_15 - .L_14)
.L_14:
        /*003c*/ 	.word	0x00000000
        /*0040*/ 	.short	0x000a
        /*0042*/ 	.short	0x0034
        /*0044*/ 	.byte	0x00, 0xf0, 0x11, 0x00


	//----- nvinfo : EIATTR_KPARAM_INFO
	.align		4
.L_15:
        /*0048*/ 	.byte	0x04, 0x17
        /*004a*/ 	.short	(.L_17 - .L_16)
.L_16:
        /*004c*/ 	.word	0x00000000
        /*0050*/ 	.short	0x0009
        /*0052*/ 	.short	0x0030
        /*0054*/ 	.byte	0x00, 0xf0, 0x11, 0x00


	//----- nvinfo : EIATTR_KPARAM_INFO
	.align		4
.L_17:
        /*0058*/ 	.byte	0x04, 0x17
        /*005a*/ 	.short	(.L_19 - .L_18)
.L_18:
        /*005c*/ 	.word	0x00000000
        /*0060*/ 	.short	0x0008
        /*0062*/ 	.short	0x002c
        /*0064*/ 	.byte	0x00, 0xf0, 0x11, 0x00


	//----- nvinfo : EIATTR_KPARAM_INFO
	.align		4
.L_19:
        /*0068*/ 	.byte	0x04, 0x17
        /*006a*/ 	.short	(.L_21 - .L_20)
.L_20:
        /*006c*/ 	.word	0x00000000
        /*0070*/ 	.short	0x0007
        /*0072*/ 	.short	0x0028
        /*0074*/ 	.byte	0x00, 0xf0, 0x11, 0x00


	//----- nvinfo : EIATTR_KPARAM_INFO
	.align		4
.L_21:
        /*0078*/ 	.byte	0x04, 0x17
        /*007a*/ 	.short	(.L_23 - .L_22)
.L_22:
        /*007c*/ 	.word	0x00000000
        /*0080*/ 	.short	0x0006
        /*0082*/ 	.short	0x0024
        /*0084*/ 	.byte	0x00, 0xf0, 0x11, 0x00


	//----- nvinfo : EIATTR_KPARAM_INFO
	.align		4
.L_23:
        /*0088*/ 	.byte	0x04, 0x17
        /*008a*/ 	.short	(.L_25 - .L_24)
.L_24:
        /*008c*/ 	.word	0x00000000
        /*0090*/ 	.short	0x0005
        /*0092*/ 	.short	0x0020
        /*0094*/ 	.byte	0x00, 0xf0, 0x11, 0x00


	//----- nvinfo : EIATTR_KPARAM_INFO
	.align		4
.L_25:
        /*0098*/ 	.byte	0x04, 0x17
        /*009a*/ 	.short	(.L_27 - .L_26)
.L_26:
        /*009c*/ 	.word	0x00000000
        /*00a0*/ 	.short	0x0004
        /*00a2*/ 	.short	0x001c
        /*00a4*/ 	.byte	0x00, 0xf0, 0x11, 0x00


	//----- nvinfo : EIATTR_KPARAM_INFO
	.align		4
.L_27:
        /*00a8*/ 	.byte	0x04, 0x17
        /*00aa*/ 	.short	(.L_29 - .L_28)
.L_28:
        /*00ac*/ 	.word	0x00000000
        /*00b0*/ 	.short	0x0003
        /*00b2*/ 	.short	0x0018
        /*00b4*/ 	.byte	0x00, 0xf0, 0x11, 0x00


	//----- nvinfo : EIATTR_KPARAM_INFO
	.align		4
.L_29:
        /*00b8*/ 	.byte	0x04, 0x17
        /*00ba*/ 	.short	(.L_31 - .L_30)
.L_30:
        /*00bc*/ 	.word	0x00000000
        /*00c0*/ 	.short	0x0002
        /*00c2*/ 	.short	0x0010
        /*00c4*/ 	.byte	0x00, 0xf4, 0x21, 0x00


	//----- nvinfo : EIATTR_KPARAM_INFO
	.align		4
.L_31:
        /*00c8*/ 	.byte	0x04, 0x17
        /*00ca*/ 	.short	(.L_33 - .L_32)
.L_32:
        /*00cc*/ 	.word	0x00000000
        /*00d0*/ 	.short	0x0001
        /*00d2*/ 	.short	0x0008
        /*00d4*/ 	.byte	0x00, 0xf4, 0x21, 0x00


	//----- nvinfo : EIATTR_KPARAM_INFO
	.align		4
.L_33:
        /*00d8*/ 	.byte	0x04, 0x17
        /*00da*/ 	.short	(.L_35 - .L_34)
.L_34:
        /*00dc*/ 	.word	0x00000000
        /*00e0*/ 	.short	0x0000
        /*00e2*/ 	.short	0x0000
        /*00e4*/ 	.byte	0x00, 0xf4, 0x21, 0x00


	//----- nvinfo : EIATTR_SPARSE_MMA_MASK
	.align		4
.L_35:
        /*00e8*/ 	.byte	0x03, 0x50
        /*00ea*/ 	.short	0x0000


	//----- nvinfo : EIATTR_MAXREG_COUNT
	.align		4
        /*00ec*/ 	.byte	0x03, 0x1b
        /*00ee*/ 	.short	0x00ff


	//----- nvinfo : EIATTR_NUM_BARRIERS
	.align		4
        /*00f0*/ 	.byte	0x02, 0x4c
        /*00f2*/ 	.byte	0x01
	.zero		1


	//----- nvinfo : EIATTR_ANNOTATIONS
	.align		4
        /*00f4*/ 	.byte	0x04, 0x55
        /*00f6*/ 	.short	(.L_37 - .L_36)


	//   ....[0]....
.L_36:
        /*00f8*/ 	.word	0x00000001
        /*00fc*/ 	.byte	0x60, 0x00, 0x00, 0x00, 0x01, 0x00, 0x00, 0x00, 0x80, 0x00, 0x00, 0x00, 0x01, 0x00, 0x00, 0x00
        /* <DEDUP_REMOVED lines=3675> */
        /*e6bc*/ 	.byte	0xe0, 0xd6, 0x03, 0x00, 0x01, 0x00, 0x00, 0x00, 0xf0, 0xd6, 0x03, 0x00


	//----- nvinfo : EIATTR_MERCURY_ISA_VERSION
	.align		4
.L_37:
        /*e6c8*/ 	.byte	0x03, 0x5f
        /*e6ca*/ 	.short	0x0101


	//----- nvinfo : EIATTR_COOP_GROUP_MASK_REGIDS
	.align		4
        /*e6cc*/ 	.byte	0x04, 0x29
        /*e6ce*/ 	.short	(.L_39 - .L_38)


	//   ....[0]....
.L_38:
        /*e6d0*/ 	.word	0xffffffff


	//   ....[1]....
        /*e6d4*/ 	.word	0xffffffff


	//   ....[2]....
        /*e6d8*/ 	.word	0xffffffff


	//   ....[3]....
        /*e6dc*/ 	.word	0xffffffff


	//   ....[4]....
        /*e6e0*/ 	.word	0xffffffff


	//   ....[5]....
        /*e6e4*/ 	.word	0xffffffff


	//   ....[6]....
        /*e6e8*/ 	.word	0xffffffff


	//   ....[7]....
        /*e6ec*/ 	.word	0xffffffff


	//   ....[8]....
        /*e6f0*/ 	.word	0xffffffff


	//   ....[9]....
        /*e6f4*/ 	.word	0xffffffff


	//   ....[10]....
        /*e6f8*/ 	.word	0xffffffff


	//   ....[11]....
        /*e6fc*/ 	.word	0xffffffff


	//   ....[12]....
        /*e700*/ 	.word	0xffffffff


	//   ....[13]....
        /*e704*/ 	.word	0xffffffff


	//   ....[14]....
        /*e708*/ 	.word	0xffffffff


	//   ....[15]....
        /*e70c*/ 	.word	0xffffffff


	//   ....[16]....
        /*e710*/ 	.word	0xffffffff


	//   ....[17]....
        /*e714*/ 	.word	0xffffffff


	//   ....[18]....
        /*e718*/ 	.word	0xffffffff


	//   ....[19]....
        /*e71c*/ 	.word	0xffffffff


	//   ....[20]....
        /*e720*/ 	.word	0xffffffff


	//   ....[21]....
        /*e724*/ 	.word	0xffffffff


	//   ....[22]....
        /*e728*/ 	.word	0xffffffff


	//   ....[23]....
        /*e72c*/ 	.word	0xffffffff


	//   ....[24]....
        /*e730*/ 	.word	0xffffffff


	//   ....[25]....
        /*e734*/ 	.word	0xffffffff


	//   ....[26]....
        /*e738*/ 	.word	0xffffffff


	//   ....[27]....
        /*e73c*/ 	.word	0xffffffff


	//   ....[28]....
        /*e740*/ 	.word	0xffffffff


	//   ....[29]....
        /*e744*/ 	.word	0xffffffff


	//   ....[30]....
        /*e748*/ 	.word	0xffffffff


	//----- nvinfo : EIATTR_COOP_GROUP_INSTR_OFFSETS
	.align		4
.L_39:
        /*e74c*/ 	.byte	0x04, 0x28
        /*e74e*/ 	.short	(.L_41 - .L_40)


	//   ....[0]....
.L_40:
        /*e750*/ 	.word	0x0006cf10


	//   ....[1]....
        /*e754*/ 	.word	0x0006cf50


	//   ....[2]....
        /*e758*/ 	.word	0x0006d040


	//   ....[3]....
        /*e75c*/ 	.word	0x0006d060


	//   ....[4]....
        /*e760*/ 	.word	0x0006d0b0


	//   ....[5]....
        /*e764*/ 	.word	0x0006d0f0


	//   ....[6]....
        /*e768*/ 	.word	0x0006d240


	//   ....[7]....
        /*e76c*/ 	.word	0x0006d260


	//   ....[8]....
        /*e770*/ 	.word	0x0006d370


	//   ....[9]....
        /*e774*/ 	.word	0x0006d390


	//   ....[10]....
        /*e778*/ 	.word	0x0006d460


	//   ....[11]....
        /*e77c*/ 	.word	0x0006d480


	//   ....[12]....
        /*e780*/ 	.word	0x0006d530


	//   ....[13]....
        /*e784*/ 	.word	0x0006d550


	//   ....[14]....
        /*e788*/ 	.word	0x0006d670


	//   ....[15]....
        /*e78c*/ 	.word	0x0006d6d0


	//   ....[16]....
        /*e790*/ 	.word	0x0006d6f0


	//   ....[17]....
        /*e794*/ 	.word	0x0006d710


	//   ....[18]....
        /*e798*/ 	.word	0x0006d790


	//   ....[19]....
        /*e79c*/ 	.word	0x0006d7c0


	//   ....[20]....
        /*e7a0*/ 	.word	0x0006d800


	//   ....[21]....
        /*e7a4*/ 	.word	0x0006d8e0


	//   ....[22]....
        /*e7a8*/ 	.word	0x0006d900


	//   ....[23]....
        /*e7ac*/ 	.word	0x0006da30


	//   ....[24]....
        /*e7b0*/ 	.word	0x0006da70


	//   ....[25]....
        /*e7b4*/ 	.word	0x0006dad0


	//   ....[26]....
        /*e7b8*/ 	.word	0x0006daf0


	//   ....[27]....
        /*e7bc*/ 	.word	0x0006db70


	//   ....[28]....
        /*e7c0*/ 	.word	0x0006db90


	//   ....[29]....
        /*e7c4*/ 	.word	0x0006dbf0


	//   ....[30]....
        /*e7c8*/ 	.word	0x0006dd30


	//----- nvinfo : EIATTR_EXIT_INSTR_OFFSETS
	.align		4
.L_41:
        /*e7cc*/ 	.byte	0x04, 0x1c
        /*e7ce*/ 	.short	(.L_43 - .L_42)


	//   ....[0]....
.L_42:
        /*e7d0*/ 	.word	0x00076c80


	//   ....[1]....
        /*e7d4*/ 	.word	0x00076ca0


	//----- nvinfo : EIATTR_REQNTID
	.align		4
.L_43:
        /*e7d8*/ 	.byte	0x04, 0x10
        /*e7da*/ 	.short	(.L_45 - .L_44)
.L_44:
        /*e7dc*/ 	.word	0x00000020
        /*e7e0*/ 	.word	0x00000001
        /*e7e4*/ 	.word	0x00000001


	//----- nvinfo : EIATTR_CBANK_PARAM_SIZE
	.align		4
.L_45:
        /*e7e8*/ 	.byte	0x03, 0x19
        /*e7ea*/ 	.short	0x0050


	//----- nvinfo : EIATTR_PARAM_CBANK
	.align		4
        /*e7ec*/ 	.byte	0x04, 0x0a
        /*e7ee*/ 	.short	(.L_47 - .L_46)
	.align		4
.L_46:
        /*e7f0*/ 	.word	index@(.nv.constant0.matmul_kernel)
        /*e7f4*/ 	.short	0x0210
        /*e7f6*/ 	.short	0x0050


	//----- nvinfo : EIATTR_SW_WAR
	.align		4
.L_47:
        /*e7f8*/ 	.byte	0x04, 0x36
        /*e7fa*/ 	.short	(.L_49 - .L_48)
.L_48:
        /*e7fc*/ 	.word	0x00000008
.L_49:


//--------------------- .nv.callgraph             --------------------------
	.section	.nv.callgraph,"",@"SHT_CUDA_CALLGRAPH"
	.align	4
	.sectionentsize	8
	.align		4
        /*0000*/ 	.word	0x00000000
	.align		4
        /*0004*/ 	.word	0xffffffff
	.align		4
        /*0008*/ 	.word	0x00000000
	.align		4
        /*000c*/ 	.word	0xfffffffe
	.align		4
        /*0010*/ 	.word	0x00000000
	.align		4
        /*0014*/ 	.word	0xfffffffd
	.align		4
        /*0018*/ 	.word	0x00000000
	.align		4
        /*001c*/ 	.word	0xfffffffc


//--------------------- .text.matmul_kernel       --------------------------
	.section	.text.matmul_kernel,"ax",@progbits
	.align	128
        .global         matmul_kernel
        .type           matmul_kernel,@function
        .size           matmul_kernel,(.L_x_3 - matmul_kernel)
        .other          matmul_kernel,@"STO_CUDA_ENTRY STV_DEFAULT"
matmul_kernel:
.text.matmul_kernel:
[----:B------:R-:W0:Y:S08]  /*0000*/  LDC R1, c[0x0][0x28] ;  /* 0x00000a00ff017b82 */ /* 0x000e300000000800 */
[----:B------:R-:W1:Y:S01]  /*0010*/  LDC.64 R2, c[0x0][0x228] ;  /* 0x00008a00ff027b82 */ /* 0x000e620000000a00 */
[----:B0-----:R-:W-:Y:S01]  /*0020*/  VIADD R1, R1, 0xffffcc68 ;  /* 0xffffcc6801017836 */ /* 0x001fe20000000000 */
[----:B------:R-:W0:Y:S01]  /*0030*/  S2R R7, SR_CTAID.X ;  /* 0x0000000000077919 */ /* 0x000e220000002500 */
[----:B------:R-:W-:Y:S01]  /*0040*/  UMOV UR4, 0x400 ;  /* 0x0000040000047882 */ /* 0x000fe20000000000 */
[----:B------:R-:W-:-:S02]  /*0050*/  ULDC.64 UR32, c[0x0][0x208] ;  /* 0x0000820000207ab9 */ /* 0x000fc40000000a00 */
[----:B------:R-:W-:Y:S02]  /*0060*/  STL [R1+0x3b0], RZ ;  /* 0x0003b0ff01007387 */ /* 0x000fe40000100800 */
[----:B------:R-:W2:Y:S02]  /*0070*/  S2UR UR5, SR_CgaCtaId ;  /* 0x00000000000579c3 */ /* 0x000ea40000008800 */
[----:B------:R-:W-:Y:S04]  /*0080*/  STL [R1+0x3b4], RZ ;  /* 0x0003b4ff01007387 */ /* 0x000fe80000100800 */
[----:B------:R-:W-:Y:S04]  /*0090*/  STL [R1+0x3b8], RZ ;  /* 0x0003b8ff01007387 */ /* 0x000fe80000100800 */
[----:B------:R-:W-:Y:S04]  /*00a0*/  STL [R1+0x3bc], RZ ;  /* 0x0003bcff01007387 */ /* 0x000fe80000100800 */
[----:B------:R-:W-:Y:S01]  /*00b0*/  STL [R1+0x3c0], RZ ;  /* 0x0003c0ff01007387 */ /* 0x000fe20000100800 */
[----:B-1----:R-:W-:-:S03]  /*00c0*/  VIADD R0, R3, 0x7f ;  /* 0x0000007f03007836 */ /* 0x002fc60000000000 */
[----:B------:R-:W-:Y:S02]  /*00d0*/  STL [R1+0x3c4], RZ ;  /* 0x0003c4ff01007387 */ /* 0x000fe40000100800 */
[----:B------:R-:W-:Y:S02]  /*00e0*/  SHF.R.S32.HI R5, RZ, 0x1f, R0 ;  /* 0x0000001fff057819 */ /* 0x000fe40000011400 */
[----:B------:R-:W-:Y:S01]  /*00f0*/  STL [R1+0x3c8], RZ ;  /* 0x0003c8ff01007387 */ /* 0x000fe20000100800 */
[----:B--2---:R-:W-:Y:S01]  /*0100*/  ULEA UR4, UR5, UR4, 0x18 ;  /* 0x0000000405047291 */ /* 0x004fe2000f8ec03f */
[----:B------:R-:W-:Y:S02]  /*0110*/  LEA.HI R5, R5, R0, RZ, 0x7 ;  /* 0x0000000005057211 */ /* 0x000fe400078f38ff */
[----:B------:R-:W-:Y:S01]  /*0120*/  STL [R1+0x3cc], RZ ;  /* 0x0003ccff01007387 */ /* 0x000fe20000100800 */
[----:B0-----:R-:W-:Y:S02]  /*0130*/  IABS R10, R7 ;  /* 0x00000007000a7213 */ /* 0x001fe40000000000 */
[----:B------:R-:W-:Y:S01]  /*0140*/  SHF.R.S32.HI R5, RZ, 0x7, R5 ;  /* 0x00000007ff057819 */ /* 0x000fe20000011405 */
[----:B------:R-:W-:Y:S04]  /*0150*/  STL [R1+0x440], RZ ;  /* 0x000440ff01007387 */ /* 0x000fe80000100800 */
[----:B------:R-:W-:Y:S01]  /*0160*/  IMAD.SHL.U32 R6, R5, 0x8, RZ ;  /* 0x0000000805067824 */ /* 0x000fe200078e00ff */
[----:B------:R-:W-:Y:S04]  /*0170*/  STL [R1+0x444], RZ ;  /* 0x000444ff01007387 */ /* 0x000fe80000100800 */
[-C--:B------:R-:W-:Y:S01]  /*0180*/  IABS R9, R6.reuse ;  /* 0x0000000600097213 */ /* 0x080fe20000000000 */
[----:B------:R-:W-:Y:S01]  /*0190*/  STL [R1+0x448], RZ ;  /* 0x000448ff01007387 */ /* 0x000fe20000100800 */
[----:B------:R-:W-:-:S02]  /*01a0*/  IABS R12, R6 ;  /* 0x00000006000c7213 */ /* 0x000fc40000000000 */
[----:B------:R-:W0:Y:S01]  /*01b0*/  I2F.RP R0, R9 ;  /* 0x0000000900007306 */ /* 0x000e220000209400 */
[----:B------:R-:W-:Y:S04]  /*01c0*/  STL [R1+0x44c], RZ ;  /* 0x00044cff01007387 */ /* 0x000fe80000100800 */
[----:B------:R-:W-:Y:S04]  /*01d0*/  STL [R1+0x460], RZ ;  /* 0x000460ff01007387 */ /* 0x000fe80000100800 */
[----:B------:R-:W-:Y:S04]  /*01e0*/  STL [R1+0x464], RZ ;  /* 0x000464ff01007387 */ /* 0x000fe80000100800 */
[----:B------:R-:W-:Y:S01]  /*01f0*/  STL [R1+0x468], RZ ;  /* 0x000468ff01007387 */ /* 0x000fe20000100800 */
[----:B0-----:R-:W0:Y:S03]  /*0200*/  MUFU.RCP R0, R0 ;  /* 0x0000000000007308 */ /* 0x001e260000001000 */
[----:B------:R-:W-:Y:S04]  /*0210*/  STL [R1+0x46c], RZ ;  /* 0x00046cff01007387 */ /* 0x000fe80000100800 */
[----:B------:R-:W-:Y:S04]  /*0220*/  STL [R1+0x490], RZ ;  /* 0x000490ff01007387 */ /* 0x000fe80000100800 */
[----:B------:R-:W-:Y:S04]  /*0230*/  STL [R1+0x494], RZ ;  /* 0x000494ff01007387 */ /* 0x000fe80000100800 */
[----:B------:R-:W-:Y:S01]  /*0240*/  STL [R1+0x498], RZ ;  /* 0x000498ff01007387 */ /* 0x000fe20000100800 */
[----:B0-----:R-:W-:-:S03]  /*0250*/  VIADD R4, R0, 0xffffffe ;  /* 0x0ffffffe00047836 */ /* 0x001fc60000000000 */
[----:B------:R-:W-:Y:S01]  /*0260*/  STL [R1+0x49c], RZ ;  /* 0x00049cff01007387 */ /* 0x000fe20000100800 */
[----:B------:R-:W-:Y:S01]  /*0270*/  IMAD.MOV R0, RZ, RZ, -R12 ;  /* 0x000000ffff007224 */ /* 0x000fe200078e0a0c */
[----:B------:R0:W1:Y:S02]  /*0280*/  F2I.FTZ.U32.TRUNC.NTZ R5, R4 ;  /* 0x0000000400057305 */ /* 0x000064000021f000 */
[----:B------:R-:W-:Y:S04]  /*0290*/  STL [R1+0x800], RZ ;  /* 0x000800ff01007387 */ /* 0x000fe80000100800 */
[----:B------:R-:W-:Y:S04]  /*02a0*/  STL [R1+0x804], RZ ;  /* 0x000804ff01007387 */ /* 0x000fe80000100800 */
[----:B------:R-:W-:Y:S01]  /*02b0*/  STL [R1+0x808], RZ ;  /* 0x000808ff01007387 */ /* 0x000fe20000100800 */
[----:B0-----:R-:W-:-:S03]  /*02c0*/  IMAD.MOV.U32 R4, RZ, RZ, RZ ;  /* 0x000000ffff047224 */ /* 0x001fc600078e00ff */
[----:B------:R-:W-:Y:S01]  /*02d0*/  STL [R1+0x80c], RZ ;  /* 0x00080cff01007387 */ /* 0x000fe20000100800 */
[----:B-1----:R-:W-:-:S03]  /*02e0*/  IMAD.MOV R8, RZ, RZ, -R5 ;  /* 0x000000ffff087224 */ /* 0x002fc600078e0a05 */
[----:B------:R-:W-:Y:S01]  /*02f0*/  STL [R1+0x7f0], RZ ;  /* 0x0007f0ff01007387 */ /* 0x000fe20000100800 */
[----:B------:R-:W-:-:S03]  /*0300*/  IMAD R11, R8, R9, RZ ;  /* 0x00000009080b7224 */ /* 0x000fc600078e02ff */
[----:B------:R-:W-:Y:S01]  /*0310*/  STL [R1+0x7f4], RZ ;  /* 0x0007f4ff01007387 */ /* 0x000fe20000100800 */
[----:B------:R-:W-:Y:S02]  /*0320*/  IMAD.MOV.U32 R8, RZ, RZ, R10 ;  /* 0x000000ffff087224 */ /* 0x000fe400078e000a */
[----:B------:R-:W-:Y:S01]  /*0330*/  IMAD.HI.U32 R5, R5, R11, R4 ;  /* 0x0000000b05057227 */ /* 0x000fe200078e0004 */
[----:B------:R-:W-:Y:S04]  /*0340*/  STL [R1+0x7f8], RZ ;  /* 0x0007f8ff01007387 */ /* 0x000fe80000100800 */
[----:B------:R-:W-:Y:S01]  /*0350*/  STL [R1+0x7fc], RZ ;  /* 0x0007fcff01007387 */ /* 0x000fe20000100800 */
[----:B------:R-:W-:-:S03]  /*0360*/  IMAD.HI.U32 R5, R5, R8, RZ ;  /* 0x0000000805057227 */ /* 0x000fc600078e00ff */
[----:B------:R-:W-:Y:S01]  /*0370*/  STL [R1+0x7e0], RZ ;  /* 0x0007e0ff01007387 */ /* 0x000fe20000100800 */
[----:B------:R-:W-:-:S03]  /*0380*/  IMAD R0, R5, R0, R8 ;  /* 0x0000000005007224 */ /* 0x000fc600078e0208 */
[----:B------:R-:W-:Y:S02]  /*0390*/  STL [R1+0x7e4], RZ ;  /* 0x0007e4ff01007387 */ /* 0x000fe40000100800 */
[----:B------:R-:W-:Y:S02]  /*03a0*/  ISETP.GT.U32.AND P1, PT, R9, R0, PT ;  /* 0x000000000900720c */ /* 0x000fe40003f24070 */
[----:B------:R-:W-:Y:S04]  /*03b0*/  STL [R1+0x7e8], RZ ;  /* 0x0007e8ff01007387 */ /* 0x000fe80000100800 */
[----:B------:R-:W-:Y:S04]  /*03c0*/  STL [R1+0x7ec], RZ ;  /* 0x0007ecff01007387 */ /* 0x000fe80000100800 */
[----:B------:R-:W-:Y:S03]  /*03d0*/  STL [R1+0x7d0], RZ ;  /* 0x0007d0ff01007387 */ /* 0x000fe60000100800 */
[----:B------:R-:W-:Y:S01]  /*03e0*/  @!P1 IMAD.IADD R0, R0, 0x1, -R9 ;  /* 0x0000000100009824 */ /* 0x000fe200078e0a09 */
[----:B------:R-:W-:Y:S01]  /*03f0*/  STL [R1+0x7d4], RZ ;  /* 0x0007d4ff01007387 */ /* 0x000fe20000100800 */
[----:B------:R-:W-:Y:S01]  /*0400*/  @!P1 VIADD R5, R5, 0x1 ;  /* 0x0000000105059836 */ /* 0x000fe20000000000 */
[----:B------:R-:W-:-:S02]  /*0410*/  ISETP.NE.AND P1, PT, R6, RZ, PT ;  /* 0x000000ff0600720c */ /* 0x000fc40003f25270 */
[----:B------:R-:W-:Y:S01]  /*0420*/  STL [R1+0x7d8], RZ ;  /* 0x0007d8ff01007387 */ /* 0x000fe20000100800 */
[----:B------:R-:W-:Y:S02]  /*0430*/  ISETP.GE.U32.AND P0, PT, R0, R9, PT ;  /* 0x000000090000720c */ /* 0x000fe40003f06070 */
[----:B------:R-:W-:Y:S01]  /*0440*/  LOP3.LUT R0, R7, R6, RZ, 0x3c, !PT ;  /* 0x0000000607007212 */ /* 0x000fe200078e3cff */
[----:B------:R-:W-:Y:S03]  /*0450*/  STL [R1+0x7dc], RZ ;  /* 0x0007dcff01007387 */ /* 0x000fe60000100800 */
[----:B------:R-:W-:Y:S01]  /*0460*/  ISETP.GE.AND P2, PT, R0, RZ, PT ;  /* 0x000000ff0000720c */ /* 0x000fe20003f46270 */
[----:B------:R-:W-:Y:S01]  /*0470*/  STL [R1+0x750], RZ ;  /* 0x000750ff01007387 */ /* 0x000fe20000100800 */
[----:B------:R-:W-:-:S03]  /*0480*/  VIADD R0, R2, 0x3f ;  /* 0x0000003f02007836 */ /* 0x000fc60000000000 */
[----:B------:R-:W-:Y:S02]  /*0490*/  STL [R1+0x754], RZ ;  /* 0x000754ff01007387 */ /* 0x000fe40000100800 */
[----:B------:R-:W-:Y:S02]  /*04a0*/  @P0 VIADD R5, R5, 0x1 ;  /* 0x0000000105050836 */ /* 0x000fe40000000000 */
[----:B------:R-:W-:Y:S02]  /*04b0*/  STL [R1+0x758], RZ ;  /* 0x000758ff01007387 */ /* 0x000fe40000100800 */
[----:B------:R-:W-:Y:S01]  /*04c0*/  IMAD.MOV.U32 R4, RZ, RZ, R5 ;  /* 0x000000ffff047224 */ /* 0x000fe200078e0005 */
[----:B------:R-:W-:Y:S01]  /*04d0*/  SHF.R.S32.HI R5, RZ, 0x1f, R0 ;  /* 0x0000001fff057819 */ /* 0x000fe20000011400 */
[----:B------:R-:W-:Y:S02]  /*04e0*/  STL [R1+0x75c], RZ ;  /* 0x00075cff01007387 */ /* 0x000fe40000100800 */
[----:B------:R-:W-:Y:S01]  /*04f0*/  @!P2 IMAD.MOV R4, RZ, RZ, -R4 ;  /* 0x000000ffff04a224 */ /* 0x000fe200078e0a04 */
[----:B------:R-:W-:Y:S01]  /*0500*/  @!P1 LOP3.LUT R4, RZ, R6, RZ, 0x33, !PT ;  /* 0x00000006ff049212 */ /* 0x000fe200078e33ff */
[----:B------:R-:W-:Y:S01]  /*0510*/  STL [R1+0x740], RZ ;  /* 0x000740ff01007387 */ /* 0x000fe20000100800 */
[----:B------:R-:W-:-:S03]  /*0520*/  LEA.HI R5, R5, R0, RZ, 0x6 ;  /* 0x0000000005057211 */ /* 0x000fc600078f30ff */
[----:B------:R-:W-:Y:S01]  /*0530*/  STL [R1+0x744], RZ ;  /* 0x000744ff01007387 */ /* 0x000fe20000100800 */
[----:B------:R-:W-:Y:S02]  /*0540*/  IMAD.SHL.U32 R8, R4, 0x8, RZ ;  /* 0x0000000804087824 */ /* 0x000fe400078e00ff */
[----:B------:R-:W-:Y:S01]  /*0550*/  IMAD.MOV R4, RZ, RZ, -R4 ;  /* 0x000000ffff047224 */ /* 0x000fe200078e0a04 */
[----:B------:R-:W-:Y:S02]  /*0560*/  STL [R1+0x748], RZ ;  /* 0x000748ff01007387 */ /* 0x000fe40000100800 */
[----:B------:R-:W-:Y:S01]  /*0570*/  LEA.HI.SX32 R5, R5, -R8, 0x1a ;  /* 0x8000000805057211 */ /* 0x000fe200078fd2ff */
[----:B------:R-:W-:Y:S01]  /*0580*/  IMAD R6, R6, R4, R7 ;  /* 0x0000000406067224 */ /* 0x000fe200078e0207 */
[----:B------:R-:W-:Y:S02]  /*0590*/  STL [R1+0x74c], RZ ;  /* 0x00074cff01007387 */ /* 0x000fe40000100800 */
[----:B------:R-:W-:-:S02]  /*05a0*/  VIMNMX R13, R5, 0x8, PT ;  /* 0x00000008050d7848 */ /* 0x000fc40003fe0100 */
[----:B------:R-:W-:Y:S01]  /*05b0*/  STL [R1+0x830], RZ ;  /* 0x000830ff01007387 */ /* 0x000fe20000100800 */
[----:B------:R-:W-:Y:S02]  /*05c0*/  IABS R11, R6 ;  /* 0x00000006000b7213 */ /* 0x000fe40000000000 */
[----:B------:R-:W-:Y:S01]  /*05d0*/  IABS R9, R13 ;  /* 0x0000000d00097213 */ /* 0x000fe20000000000 */
[----:B------:R-:W-:Y:S03]  /*05e0*/  STL [R1+0x834], RZ ;  /* 0x000834ff01007387 */ /* 0x000fe60000100800 */
        /* <DEDUP_REMOVED lines=11> */
[----:B------:R-:W-:Y:S04]  /*06a0*/  STL [R1+0x828], RZ ;  /* 0x000828ff01007387 */ /* 0x000fe80000100800 */
[----:B------:R-:W-:Y:S01]  /*06b0*/  STL [R1+0x82c], RZ ;  /* 0x00082cff01007387 */ /* 0x000fe20000100800 */
[----:B------:R-:W0:Y:S03]  /*06c0*/  F2I.FTZ.U32.TRUNC.NTZ R5, R5 ;  /* 0x0000000500057305 */ /* 0x000e26000021f000 */
[----:B------:R-:W-:Y:S04]  /*06d0*/  STL [R1+0x780], RZ ;  /* 0x000780ff01007387 */ /* 0x000fe80000100800 */
[----:B------:R-:W-:Y:S04]  /*06e0*/  STL [R1+0x784], RZ ;  /* 0x000784ff01007387 */ /* 0x000fe80000100800 */
[----:B------:R-:W-:Y:S04]  /*06f0*/  STL [R1+0x788], RZ ;  /* 0x000788ff01007387 */ /* 0x000fe80000100800 */
[----:B------:R-:W-:Y:S01]  /*0700*/  STL [R1+0x78c], RZ ;  /* 0x00078cff01007387 */ /* 0x000fe20000100800 */
[----:B0-----:R-:W-:-:S03]  /*0710*/  IMAD.MOV R10, RZ, RZ, -R5 ;  /* 0x000000ffff0a7224 */ /* 0x001fc600078e0a05 */
[----:B------:R-:W-:Y:S01]  /*0720*/  STL [R1+0x730], RZ ;  /* 0x000730ff01007387 */ /* 0x000fe20000100800 */
[----:B------:R-:W-:Y:S01]  /*0730*/  IMAD.MOV.U32 R4, RZ, RZ, R10 ;  /* 0x000000ffff047224 */ /* 0x000fe200078e000a */
[----:B------:R-:W-:Y:S02]  /*0740*/  IABS R10, R13 ;  /* 0x0000000d000a7213 */ /* 0x000fe40000000000 */
[----:B------:R-:W-:Y:S01]  /*0750*/  STL [R1+0x734], RZ ;  /* 0x000734ff01007387 */ /* 0x000fe20000100800 */
[----:B------:R-:W-:Y:S02]  /*0760*/  IMAD R7, R4, R9, RZ ;  /* 0x0000000904077224 */ /* 0x000fe400078e02ff */
[----:B------:R-:W-:Y:S01]  /*0770*/  IMAD.MOV.U32 R4, RZ, RZ, RZ ;  /* 0x000000ffff047224 */ /* 0x000fe200078e00ff */
[----:B------:R-:W-:Y:S03]  /*0780*/  STL [R1+0x738], RZ ;  /* 0x000738ff01007387 */ /* 0x000fe60000100800 */
[----:B------:R-:W-:Y:S01]  /*0790*/  IMAD.HI.U32 R4, R5, R7, R4 ;  /* 0x0000000705047227 */ /* 0x000fe200078e0004 */
[----:B------:R-:W-:Y:S03]  /*07a0*/  STL [R1+0x73c], RZ ;  /* 0x00073cff01007387 */ /* 0x000fe60000100800 */
[----:B------:R-:W-:Y:S01]  /*07b0*/  IMAD.MOV R5, RZ, RZ, -R10 ;  /* 0x000000ffff057224 */ /* 0x000fe200078e0a0a */
[----:B------:R-:W-:Y:S01]  /*07c0*/  STL [R1+0x720], RZ ;  /* 0x000720ff01007387 */ /* 0x000fe20000100800 */
[----:B------:R-:W-:-:S03]  /*07d0*/  IMAD.HI.U32 R0, R4, R11, RZ ;  /* 0x0000000b04007227 */ /* 0x000fc600078e00ff */
[----:B------:R-:W-:Y:S01]  /*07e0*/  STL [R1+0x724], RZ ;  /* 0x000724ff01007387 */ /* 0x000fe20000100800 */
[----:B------:R-:W-:Y:S02]  /*07f0*/  IMAD R4, R0, R5, R11 ;  /* 0x0000000500047224 */ /* 0x000fe400078e020b */
[----:B------:R-:W0:Y:S01]  /*0800*/  LDC R5, c[0x0][0x230] ;  /* 0x00008c00ff057b82 */ /* 0x000e220000000800 */
        /* <DEDUP_REMOVED lines=11> */
[-C--:B------:R-:W-:Y:S01]  /*08c0*/  LOP3.LUT R4, R6, R13.reuse, RZ, 0x3c, !PT ;  /* 0x0000000d06047212 */ /* 0x080fe200078e3cff */
[----:B------:R-:W-:Y:S01]  /*08d0*/  STL [R1+0x700], RZ ;  /* 0x000700ff01007387 */ /* 0x000fe20000100800 */
[----:B0-----:R-:W-:Y:S02]  /*08e0*/  VIADD R5, R5, 0x7f ;  /* 0x0000007f05057836 */ /* 0x001fe40000000000 */
[----:B------:R-:W-:Y:S01]  /*08f0*/  ISETP.GE.AND P2, PT, R4, RZ, PT ;  /* 0x000000ff0400720c */ /* 0x000fe20003f46270 */
[----:B------:R-:W-:Y:S04]  /*0900*/  STL [R1+0x704], RZ ;  /* 0x000704ff01007387 */ /* 0x000fe80000100800 */
[----:B------:R-:W-:Y:S02]  /*0910*/  STL [R1+0x708], RZ ;  /* 0x000708ff01007387 */ /* 0x000fe40000100800 */
[----:B------:R-:W-:Y:S01]  /*0920*/  @P0 VIADD R0, R0, 0x1 ;  /* 0x0000000100000836 */ /* 0x000fe20000000000 */
[----:B------:R-:W-:Y:S01]  /*0930*/  ISETP.GE.AND P0, PT, R5, 0x80, PT ;  /* 0x000000800500780c */ /* 0x000fe20003f06270 */
[----:B------:R-:W-:Y:S04]  /*0940*/  STL [R1+0x70c], RZ ;  /* 0x00070cff01007387 */ /* 0x000fe80000100800 */
[----:B------:R-:W-:Y:S01]  /*0950*/  STL [R1+0x6f0], RZ ;  /* 0x0006f0ff01007387 */ /* 0x000fe20000100800 */
[----:B------:R-:W-:Y:S01]  /*0960*/  @!P2 IMAD.MOV R0, RZ, RZ, -R0 ;  /* 0x000000ffff00a224 */ /* 0x000fe200078e0a00 */
[----:B------:R-:W-:-:S02]  /*0970*/  @!P1 LOP3.LUT R0, RZ, R13, RZ, 0x33, !PT ;  /* 0x0000000dff009212 */ /* 0x000fc400078e33ff */
[----:B------:R-:W-:Y:S03]  /*0980*/  STL [R1+0x6f4], RZ ;  /* 0x0006f4ff01007387 */ /* 0x000fe60000100800 */
[----:B------:R-:W-:Y:S01]  /*0990*/  IMAD.SHL.U32 R60, R0, 0x80, RZ ;  /* 0x00000080003c7824 */ /* 0x000fe200078e00ff */
[----:B------:R-:W-:Y:S01]  /*09a0*/  STL [R1+0x6f8], RZ ;  /* 0x0006f8ff01007387 */ /* 0x000fe20000100800 */
[----:B------:R-:W-:Y:S02]  /*09b0*/  IMAD.MOV R4, RZ, RZ, -R0 ;  /* 0x000000ffff047224 */ /* 0x000fe400078e0a00 */
[C---:B------:R-:W-:Y:S01]  /*09c0*/  VIADD R7, R60.reuse, 0x1 ;  /* 0x000000013c077836 */ /* 0x040fe20000000000 */
[----:B------:R-:W-:Y:S01]  /*09d0*/  STL [R1+0x6fc], RZ ;  /* 0x0006fcff01007387 */ /* 0x000fe20000100800 */
[C---:B------:R-:W-:Y:S02]  /*09e0*/  VIADD R5, R60.reuse, 0x2 ;  /* 0x000000023c057836 */ /* 0x040fe40000000000 */
[----:B------:R-:W-:Y:S01]  /*09f0*/  VIADD R0, R60, 0x3 ;  /* 0x000000033c007836 */ /* 0x000fe20000000000 */
[----:B------:R-:W-:Y:S01]  /*0a00*/  STL [R1+0x6e0], RZ ;  /* 0x0006e0ff01007387 */ /* 0x000fe20000100800 */
[----:B------:R-:W-:-:S02]  /*0a10*/  IMAD R4, R13, R4, R6 ;  /* 0x000000040d047224 */ /* 0x000fc400078e0206 */
[----:B------:R-:W-:Y:S01]  /*0a20*/  VIADD R59, R60, 0x55 ;  /* 0x000000553c3b7836 */ /* 0x000fe20000000000 */
[----:B------:R-:W-:Y:S01]  /*0a30*/  STL [R1+0x6e4], RZ ;  /* 0x0006e4ff01007387 */ /* 0x000fe20000100800 */
[----:B------:R-:W-:Y:S02]  /*0a40*/  IMAD.IADD R4, R8, 0x1, R4 ;  /* 0x0000000108047824 */ /* 0x000fe400078e0204 */
[C---:B------:R-:W-:Y:S01]  /*0a50*/  VIADD R58, R60.reuse, 0x56 ;  /* 0x000000563c3a7836 */ /* 0x040fe20000000000 */
[----:B------:R-:W-:Y:S01]  /*0a60*/  STL [R1+0x6e8], RZ ;  /* 0x0006e8ff01007387 */ /* 0x000fe20000100800 */
[C---:B------:R-:W-:Y:S02]  /*0a70*/  VIADD R49, R60.reuse, 0x57 ;  /* 0x000000573c317836 */ /* 0x040fe40000000000 */
[C---:B------:R-:W-:Y:S01]  /*0a80*/  VIADD R48, R60.reuse, 0x58 ;  /* 0x000000583c307836 */ /* 0x040fe20000000000 */
[----:B------:R-:W-:Y:S01]  /*0a90*/  STL [R1+0x6ec], RZ ;  /* 0x0006ecff01007387 */ /* 0x000fe20000100800 */
[----:B------:R-:W-:-:S02]  /*0aa0*/  VIADD R47, R60, 0x59 ;  /* 0x000000593c2f7836 */ /* 0x000fc40000000000 */
[C---:B------:R-:W-:Y:S01]  /*0ab0*/  VIADD R46, R60.reuse, 0x5a ;  /* 0x0000005a3c2e7836 */ /* 0x040fe20000000000 */
[----:B------:R-:W-:Y:S01]  /*0ac0*/  STL [R1+0x6d0], RZ ;  /* 0x0006d0ff01007387 */ /* 0x000fe20000100800 */
[C---:B------:R-:W-:Y:S02]  /*0ad0*/  VIADD R45, R60.reuse, 0x5b ;  /* 0x0000005b3c2d7836 */ /* 0x040fe40000000000 */
        /* <DEDUP_REMOVED lines=46> */
[----:B------:R-:W-:Y:S04]  /*0dc0*/  STL [R1+0x580], RZ ;  /* 0x000580ff01007387 */ /* 0x000fe80000100800 */
        /* <DEDUP_REMOVED lines=155> */
[----:B------:R-:W-:Y:S04]  /*1780*/  STL [R1+0x7c4], R60 ;  /* 0x0007c43c01007387 */ /* 0x000fe80000100800 */
[----:B------:R0:W-:Y:S04]  /*1790*/  STL [R1+0x204], R7 ;  /* 0x0002040701007387 */ /* 0x0001e80000100800 */
[----:B------:R1:W-:Y:S04]  /*17a0*/  STL [R1+0x200], R5 ;  /* 0x0002000501007387 */ /* 0x0003e80000100800 */
[----:B------:R2:W-:Y:S01]  /*17b0*/  STL [R1+0x1fc], R0 ;  /* 0x0001fc0001007387 */ /* 0x0005e20000100800 */
[C---:B0-----:R-:W-:Y:S01]  /*17c0*/  VIADD R7, R60.reuse, 0x4 ;  /* 0x000000043c077836 */ /* 0x041fe20000000000 */
[----:B------:R-:W0:Y:S01]  /*17d0*/  S2R R14, SR_TID.X ;  /* 0x00000000000e7919 */ /* 0x000e220000002100 */
[----:B-1----:R-:W-:-:S03]  /*17e0*/  VIADD R5, R60, 0x5 ;  /* 0x000000053c057836 */ /* 0x002fc60000000000 */
[----:B------:R1:W-:Y:S01]  /*17f0*/  STL [R1+0x1f8], R7 ;  /* 0x0001f80701007387 */ /* 0x0003e20000100800 */
[----:B--2---:R-:W-:-:S03]  /*1800*/  VIADD R0, R60, 0x6 ;  /* 0x000000063c007836 */ /* 0x004fc60000000000 */
[----:B------:R2:W-:Y:S04]  /*1810*/  STL [R1+0x1f4], R5 ;  /* 0x0001f40501007387 */ /* 0x0005e80000100800 */
[----:B------:R3:W-:Y:S01]  /*1820*/  STL [R1+0x1f0], R0 ;  /* 0x0001f00001007387 */ /* 0x0007e20000100800 */
[C---:B-1----:R-:W-:Y:S02]  /*1830*/  VIADD R7, R60.reuse, 0x7 ;  /* 0x000000073c077836 */ /* 0x042fe40000000000 */
[----:B--2---:R-:W-:-:S03]  /*1840*/  VIADD R5, R60, 0x8 ;  /* 0x000000083c057836 */ /* 0x004fc60000000000 */
[----:B------:R1:W-:Y:S01]  /*1850*/  STL [R1+0x1e4], R7 ;  /* 0x0001e40701007387 */ /* 0x0003e20000100800 */
[----:B---3--:R-:W-:-:S03]  /*1860*/  VIADD R0, R60, 0x9 ;  /* 0x000000093c007836 */ /* 0x008fc60000000000 */
[----:B------:R2:W-:Y:S04]  /*1870*/  STL [R1+0x1d8], R5 ;  /* 0x0001d80501007387 */ /* 0x0005e80000100800 */
[----:B------:R3:W-:Y:S01]  /*1880*/  STL [R1+0x1d4], R0 ;  /* 0x0001d40001007387 */ /* 0x0007e20000100800 */
[----:B-1----:R-:W-:Y:S01]  /*1890*/  VIADD R7, R60, 0xa ;  /* 0x0000000a3c077836 */ /* 0x002fe20000000000 */
[----:B0-----:R-:W-:Y:S01]  /*18a0*/  LOP3.LUT R6, R14, 0x1f, RZ, 0xc0, !PT ;  /* 0x0000001f0e067812 */ /* 0x001fe200078ec0ff */
[----:B--2---:R-:W-:-:S03]  /*18b0*/  VIADD R5, R60, 0xb ;  /* 0x0000000b3c057836 */ /* 0x004fc60000000000 */
[----:B------:R0:W-:Y:S01]  /*18c0*/  STL [R1+0x1d0], R7 ;  /* 0x0001d00701007387 */ /* 0x0001e20000100800 */
[----:B---3--:R-:W-:-:S03]  /*18d0*/  VIADD R0, R60, 0xc ;  /* 0x0000000c3c007836 */ /* 0x008fc60000000000 */
[----:B------:R1:W-:Y:S04]  /*18e0*/  STL [R1+0x1c8], R5 ;  /* 0x0001c80501007387 */ /* 0x0003e80000100800 */
[----:B------:R2:W-:Y:S01]  /*18f0*/  STL [R1+0x1c4], R0 ;  /* 0x0001c40001007387 */ /* 0x0005e20000100800 */
[C---:B0-----:R-:W-:Y:S02]  /*1900*/  VIADD R7, R60.reuse, 0xd ;  /* 0x0000000d3c077836 */ /* 0x041fe40000000000 */
[----:B-1----:R-:W-:-:S03]  /*1910*/  VIADD R5, R60, 0xe ;  /* 0x0000000e3c057836 */ /* 0x002fc60000000000 */
[----:B------:R0:W-:Y:S01]  /*1920*/  STL [R1+0x1c0], R7 ;  /* 0x0001c00701007387 */ /* 0x0001e20000100800 */
[----:B--2---:R-:W-:-:S03]  /*1930*/  VIADD R0, R60, 0xf ;  /* 0x0000000f3c007836 */ /* 0x004fc60000000000 */
        /* <DEDUP_REMOVED lines=141> */
[----:B-1----:R-:W-:Y:S02]  /*2210*/  VIADD R5, R60, 0x7e ;  /* 0x0000007e3c057836 */ /* 0x002fe40000000000 */
[----:B--2---:R-:W-:-:S05]  /*2220*/  IMAD.SHL.U32 R0, R4, 0x40, RZ ;  /* 0x0000004004007824 */ /* 0x004fca00078e00ff */
[----:B------:R-:W-:Y:S01]  /*2230*/  LOP3.LUT R4, R0, 0x1f, R14, 0xf8, !PT ;  /* 0x0000001f00047812 */ /* 0x000fe200078ef80e */
[----:B------:R-:W-:Y:S01]  /*2240*/  VIADD R14, R60, 0x76 ;  /* 0x000000763c0e7836 */ /* 0x000fe20000000000 */
[----:B------:R-:W-:Y:S01]  /*2250*/  LOP3.LUT R61, R0, 0x20, R6, 0xfe, !PT ;  /* 0x00000020003d7812 */ /* 0x000fe200078efe06 */
[C---:B------:R-:W-:Y:S02]  /*2260*/  VIADD R6, R60.reuse, 0x7d ;  /* 0x0000007d3c067836 */ /* 0x040fe40000000000 */
[----:B------:R0:W-:Y:S04]  /*2270*/  STL [R1+0xbfc], R4 ;  /* 0x000bfc0401007387 */ /* 0x0001e80000100800 */
[----:B------:R1:W-:Y:S01]  /*2280*/  STL [R1+0xbf8], R61 ;  /* 0x000bf83d01007387 */ /* 0x0003e20000100800 */
[----:B0-----:R-:W-:Y:S01]  /*2290*/  VIADD R4, R60, 0x7f ;  /* 0x0000007f3c047836 */ /* 0x001fe20000000000 */
[----:B------:R-:W-:Y:S06]  /*22a0*/  @!P0 BRA `(.L_x_0) ;  /* 0x0000065c00888947 */ /* 0x000fec0003800000 */
[----:B------:R-:W-:Y:S01]  /*22b0*/  IABS R0, R3 ;  /* 0x0000000300007213 */ /* 0x000fe20000000000 */
[----:B------:R0:W-:Y:S01]  /*22c0*/  STL [R1+0x2870], R3 ;  /* 0x0028700301007387 */ /* 0x0001e20000100800 */
[----:B------:R-:W-:Y:S01]  /*22d0*/  IABS R50, R2 ;  /* 0x0000000200327213 */ /* 0x000fe20000000000 */
[----:B------:R-:W-:Y:S01]  /*22e0*/  IMAD.MOV.U32 R28, RZ, RZ, RZ ;  /* 0x000000ffff1c7224 */ /* 0x000fe200078e00ff */
[----:B------:R-:W-:Y:S01]  /*22f0*/  IABS R52, R60 ;  /* 0x0000003c00347213 */ /* 0x000fe20000000000 */
[----:B------:R-:W-:Y:S01]  /*2300*/  ULDC.64 UR6, c[0x0][0x218] ;  /* 0x0000860000067ab9 */ /* 0x000fe20000000a00 */
[----:B------:R-:W2:Y:S01]  /*2310*/  I2F.RP R8, R50 ;  /* 0x0000003200087306 */ /* 0x000ea20000209400 */
[----:B------:R-:W-:Y:S01]  /*2320*/  ISETP.GE.AND P3, PT, R4, RZ, PT ;  /* 0x000000ff0400720c */ /* 0x000fe20003f66270 */
[----:B------:R-:W-:Y:S01]  /*2330*/  ULDC UR35, c[0x0][0x240] ;  /* 0x0000900000237ab9 */ /* 0x000fe20000000800 */
[----:B------:R-:W-:Y:S01]  /*2340*/  ISETP.GE.AND P4, PT, R61, RZ, PT ;  /* 0x000000ff3d00720c */ /* 0x000fe20003f86270 */
[----:B------:R-:W-:Y:S01]  /*2350*/  ULDC UR34, c[0x0][0x234] ;  /* 0x00008d0000227ab9 */ /* 0x000fe20000000800 */
[----:B0-----:R-:W3:Y:S01]  /*2360*/  LDL R3, [R1+0xbfc] ;  /* 0x000bfc0001037983 */ /* 0x001ee20000100800 */
[----:B------:R-:W-:Y:S01]  /*2370*/  IABS R4, R4 ;  /* 0x0000000400047213 */ /* 0x000fe20000000000 */
[----:B------:R-:W-:Y:S01]  /*2380*/  ULDC UR47, c[0x0][0x238] ;  /* 0x00008e00002f7ab9 */ /* 0x000fe20000000800 */
[----:B------:R-:W0:Y:S01]  /*2390*/  I2F.RP R30, R0 ;  /* 0x00000000001e7306 */ /* 0x000e220000209400 */
[----:B------:R-:W-:Y:S01]  /*23a0*/  ULDC UR60, c[0x0][0x238] ;  /* 0x00008e00003c7ab9 */ /* 0x000fe20000000800 */
[----:B------:R-:W-:Y:S01]  /*23b0*/  ULDC UR36, c[0x0][0x238] ;  /* 0x00008e0000247ab9 */ /* 0x000fe20000000800 */
[----:B------:R-:W-:Y:S01]  /*23c0*/  ULDC UR25, c[0x0][0x238] ;  /* 0x00008e0000197ab9 */ /* 0x000fe20000000800 */
[----:B------:R-:W-:Y:S01]  /*23d0*/  ULDC UR27, c[0x0][0x238] ;  /* 0x00008e00001b7ab9 */ /* 0x000fe20000000800 */
[----:B------:R-:W-:Y:S01]  /*23e0*/  ULDC UR28, c[0x0][0x238] ;  /* 0x00008e00001c7ab9 */ /* 0x000fe20000000800 */
[----:B------:R-:W-:Y:S01]  /*23f0*/  ULDC UR30, c[0x0][0x238] ;  /* 0x00008e00001e7ab9 */ /* 0x000fe20000000800 */
[----:B------:R-:W-:Y:S01]  /*2400*/  ULDC UR26, c[0x0][0x238] ;  /* 0x00008e00001a7ab9 */ /* 0x000fe20000000800 */
[----:B--2---:R-:W2:Y:S01]  /*2410*/  MUFU.RCP R8, R8 ;  /* 0x0000000800087308 */ /* 0x004ea20000001000 */
[----:B------:R-:W-:Y:S01]  /*2420*/  ULDC UR5, c[0x0][0x238] ;  /* 0x00008e0000057ab9 */ /* 0x000fe20000000800 */
[----:B------:R-:W-:Y:S01]  /*2430*/  ULDC UR29, c[0x0][0x238] ;  /* 0x00008e00001d7ab9 */ /* 0x000fe20000000800 */
[----:B------:R-:W-:Y:S01]  /*2440*/  ULDC UR37, c[0x0][0x238] ;  /* 0x00008e0000257ab9 */ /* 0x000fe20000000800 */
[----:B------:R-:W-:Y:S01]  /*2450*/  ULDC UR39, c[0x0][0x238] ;  /* 0x00008e0000277ab9 */ /* 0x000fe20000000800 */
[----:B------:R-:W-:Y:S01]  /*2460*/  ULDC UR55, c[0x0][0x238] ;  /* 0x00008e0000377ab9 */ /* 0x000fe20000000800 */
[----:B------:R-:W-:Y:S01]  /*2470*/  ULDC UR43, c[0x0][0x238] ;  /* 0x00008e00002b7ab9 */ /* 0x000fe20000000800 */
[----:B------:R-:W-:Y:S01]  /*2480*/  ULDC UR51, c[0x0][0x238] ;  /* 0x00008e0000337ab9 */ /* 0x000fe20000000800 */
[----:B0-----:R-:W0:Y:S01]  /*2490*/  MUFU.RCP R30, R30 ;  /* 0x0000001e001e7308 */ /* 0x001e220000001000 */
[----:B------:R-:W-:Y:S01]  /*24a0*/  ULDC UR59, c[0x0][0x238] ;  /* 0x00008e00003b7ab9 */ /* 0x000fe20000000800 */
[----:B------:R-:W-:Y:S01]  /*24b0*/  ULDC UR41, c[0x0][0x238] ;  /* 0x00008e0000297ab9 */ /* 0x000fe20000000800 */
[----:B------:R-:W-:Y:S01]  /*24c0*/  ULDC UR45, c[0x0][0x238] ;  /* 0x00008e00002d7ab9 */ /* 0x000fe20000000800 */
[----:B------:R-:W-:Y:S01]  /*24d0*/  ULDC UR49, c[0x0][0x238] ;  /* 0x00008e0000317ab9 */ /* 0x000fe20000000800 */
[----:B------:R-:W-:Y:S01]  /*24e0*/  ULDC UR53, c[0x0][0x238] ;  /* 0x00008e0000357ab9 */ /* 0x000fe20000000800 */
[----:B------:R-:W-:Y:S01]  /*24f0*/  ULDC UR57, c[0x0][0x238] ;  /* 0x00008e0000397ab9 */ /* 0x000fe20000000800 */
[----:B------:R-:W-:Y:S01]  /*2500*/  ULDC UR38, c[0x0][0x238] ;  /* 0x00008e0000267ab9 */ /* 0x000fe20000000800 */
[----:B------:R-:W-:Y:S01]  /*2510*/  ULDC UR40, c[0x0][0x238] ;  /* 0x00008e0000287ab9 */ /* 0x000fe20000000800 */
[----:B--2---:R-:W-:Y:S01]  /*2520*/  VIADD R8, R8, 0xffffffe ;  /* 0x0ffffffe08087836 */ /* 0x004fe20000000000 */
[----:B------:R-:W-:Y:S01]  /*2530*/  ULDC UR42, c[0x0][0x238] ;  /* 0x00008e00002a7ab9 */ /* 0x000fe20000000800 */
[----:B------:R-:W-:Y:S01]  /*2540*/  ULDC UR44, c[0x0][0x238] ;  /* 0x00008e00002c7ab9 */ /* 0x000fe20000000800 */
[----:B------:R-:W-:Y:S01]  /*2550*/  ULDC UR46, c[0x0][0x238] ;  /* 0x00008e00002e7ab9 */ /* 0x000fe20000000800 */
[----:B------:R-:W2:Y:S01]  /*2560*/  F2I.FTZ.U32.TRUNC.NTZ R29, R8 ;  /* 0x00000008001d7305 */ /* 0x000ea2000021f000 */
[----:B------:R-:W-:Y:S01]  /*2570*/  ULDC UR48, c[0x0][0x238] ;  /* 0x00008e0000307ab9 */ /* 0x000fe20000000800 */
[----:B------:R-:W-:Y:S01]  /*2580*/  ULDC UR50, c[0x0][0x238] ;  /* 0x00008e0000327ab9 */ /* 0x000fe20000000800 */
[----:B------:R-:W-:Y:S01]  /*2590*/  ULDC UR52, c[0x0][0x238] ;  /* 0x00008e0000347ab9 */ /* 0x000fe20000000800 */
[----:B0-----:R-:W-:Y:S01]  /*25a0*/  VIADD R30, R30, 0xffffffe ;  /* 0x0ffffffe1e1e7836 */ /* 0x001fe20000000000 */
[----:B------:R-:W-:Y:S01]  /*25b0*/  ULDC UR54, c[0x0][0x238] ;  /* 0x00008e0000367ab9 */ /* 0x000fe20000000800 */
[----:B------:R-:W-:Y:S01]  /*25c0*/  ULDC UR56, c[0x0][0x238] ;  /* 0x00008e0000387ab9 */ /* 0x000fe20000000800 */
[----:B------:R-:W-:Y:S01]  /*25d0*/  ULDC UR58, c[0x0][0x238] ;  /* 0x00008e00003a7ab9 */ /* 0x000fe20000000800 */
[----:B------:R0:W4:Y:S01]  /*25e0*/  F2I.FTZ.U32.TRUNC.NTZ R31, R30 ;  /* 0x0000001e001f7305 */ /* 0x000122000021f000 */
[----:B------:R-:W-:Y:S01]  /*25f0*/  ULDC UR31, c[0x0][0x238] ;  /* 0x00008e00001f7ab9 */ /* 0x000fe20000000800 */
[----:B------:R-:W-:Y:S01]  /*2600*/  ULDC UR8, c[0x0][0x238] ;  /* 0x00008e0000087ab9 */ /* 0x000fe20000000800 */
[----:B------:R-:W-:Y:S01]  /*2610*/  ULDC UR9, c[0x0][0x238] ;  /* 0x00008e0000097ab9 */ /* 0x000fe20000000800 */
[----:B------:R-:W-:Y:S01]  /*2620*/  ULDC UR10, c[0x0][0x238] ;  /* 0x00008e00000a7ab9 */ /* 0x000fe20000000800 */
[----:B------:R-:W-:Y:S01]  /*2630*/  ULDC UR11, c[0x0][0x238] ;  /* 0x00008e00000b7ab9 */ /* 0x000fe20000000800 */
[----:B------:R-:W-:Y:S01]  /*2640*/  ULDC UR12, c[0x0][0x238] ;  /* 0x00008e00000c7ab9 */ /* 0x000fe20000000800 */
[--C-:B--2---:R-:W-:Y:S01]  /*2650*/  IMAD.MOV R8, RZ, RZ, -R29.reuse ;  /* 0x000000ffff087224 */ /* 0x104fe200078e0a1d */
[----:B------:R-:W-:Y:S01]  /*2660*/  ULDC UR13, c[0x0][0x238] ;  /* 0x00008e00000d7ab9 */ /* 0x000fe20000000800 */
[----:B------:R-:W-:Y:S01]  /*2670*/  ULDC UR14, c[0x0][0x238] ;  /* 0x00008e00000e7ab9 */ /* 0x000fe20000000800 */
[----:B------:R-:W-:Y:S01]  /*2680*/  ULDC UR15, c[0x0][0x238] ;  /* 0x00008e00000f7ab9 */ /* 0x000fe20000000800 */
[----:B0-----:R-:W-:Y:S01]  /*2690*/  IMAD R30, R8, R50, RZ ;  /* 0x00000032081e7224 */ /* 0x001fe200078e02ff */
[----:B------:R-:W-:Y:S01]  /*26a0*/  IABS R8, R61 ;  /* 0x0000003d00087213 */ /* 0x000fe20000000000 */
[----:B------:R-:W-:Y:S01]  /*26b0*/  ULDC UR16, c[0x0][0x238] ;  /* 0x00008e0000107ab9 */ /* 0x000fe20000000800 */
[----:B-1----:R-:W-:Y:S01]  /*26c0*/  IABS R61, R14 ;  /* 0x0000000e003d7213 */ /* 0x002fe20000000000 */
[----:B------:R-:W-:Y:S01]  /*26d0*/  IMAD.HI.U32 R30, R29, R30, R28 ;  /* 0x0000001e1d1e7227 */ /* 0x000fe200078e001c */
[----:B------:R-:W-:Y:S01]  /*26e0*/  ULDC UR17, c[0x0][0x238] ;  /* 0x00008e0000117ab9 */ /* 0x000fe20000000800 */
[----:B------:R-:W-:Y:S01]  /*26f0*/  ULDC UR18, c[0x0][0x238] ;  /* 0x00008e0000127ab9 */ /* 0x000fe20000000800 */
[----:B------:R-:W-:Y:S01]  /*2700*/  ULDC UR19, c[0x0][0x238] ;  /* 0x00008e0000137ab9 */ /* 0x000fe20000000800 */
[----:B------:R-:W-:Y:S01]  /*2710*/  IMAD.MOV.U32 R28, RZ, RZ, R8 ;  /* 0x000000ffff1c7224 */ /* 0x000fe200078e0008 */
[----:B------:R-:W-:Y:S01]  /*2720*/  ULDC UR20, c[0x0][0x238] ;  /* 0x00008e0000147ab9 */ /* 0x000fe20000000800 */
[----:B----4-:R-:W-:Y:S01]  /*2730*/  IMAD.MOV R8, RZ, RZ, -R31 ;  /* 0x000000ffff087224 */ /* 0x010fe200078e0a1f */
[----:B------:R-:W-:Y:S01]  /*2740*/  ULDC UR21, c[0x0][0x238] ;  /* 0x00008e0000157ab9 */ /* 0x000fe20000000800 */
[----:B------:R-:W-:Y:S01]  /*2750*/  ULDC UR22, c[0x0][0x238] ;  /* 0x00008e0000167ab9 */ /* 0x000fe20000000800 */
[----:B------:R-:W-:Y:S01]  /*2760*/  ULDC UR23, c[0x0][0x238] ;  /* 0x00008e0000177ab9 */ /* 0x000fe20000000800 */
[----:B------:R-:W-:Y:S01]  /*2770*/  IMAD R8, R8, R0, RZ ;  /* 0x0000000008087224 */ /* 0x000fe200078e02ff */
[----:B------:R-:W-:Y:S01]  /*2780*/  ULDC UR24, c[0x0][0x238] ;  /* 0x00008e0000187ab9 */ /* 0x000fe20000000800 */
[----:B---3--:R-:W-:-:S02]  /*2790*/  IABS R51, R3 ;  /* 0x0000000300337213 */ /* 0x008fc40000000000 */
[----:B------:R-:W-:-:S03]  /*27a0*/  ISETP.GE.AND P5, PT, R3, RZ, PT ;  /* 0x000000ff0300720c */ /* 0x000fc60003fa6270 */
[----:B------:R-:W-:-:S04]  /*27b0*/  IMAD.MOV.U32 R29, RZ, RZ, R51 ;  /* 0x000000ffff1d7224 */ /* 0x000fc800078e0033 */
[----:B------:R-:W-:-:S04]  /*27c0*/  IMAD.HI.U32 R51, R30, R29, RZ ;  /* 0x0000001d1e337227 */ /* 0x000fc800078e00ff */
[----:B------:R-:W-:Y:S02]  /*27d0*/  IMAD.MOV R51, RZ, RZ, -R51 ;  /* 0x000000ffff337224 */ /* 0x000fe400078e0a33 */
[----:B------:R-:W-:-:S04]  /*27e0*/  IMAD.HI.U32 R30, R30, R28, RZ ;  /* 0x0000001c1e1e7227 */ /* 0x000fc800078e00ff */
[----:B------:R-:W-:Y:S01]  /*27f0*/  IMAD R29, R50, R51, R29 ;  /* 0x00000033321d7224 */ /* 0x000fe200078e021d */
[----:B------:R-:W-:Y:S01]  /*2800*/  IABS R51, R6 ;  /* 0x0000000600337213 */ /* 0x000fe20000000000 */
[----:B------:R-:W-:-:S03]  /*2810*/  IMAD.MOV R30, RZ, RZ, -R30 ;  /* 0x000000ffff1e7224 */ /* 0x000fc600078e0a1e */
[C---:B------:R-:W-:Y:S01]  /*2820*/  ISETP.GT.U32.AND P0, PT, R50.reuse, R29, PT ;  /* 0x0000001d3200720c */ /* 0x040fe20003f04070 */
[----:B------:R-:W-:Y:S02]  /*2830*/  IMAD R28, R50, R30, R28 ;  /* 0x0000001e321c7224 */ /* 0x000fe400078e021c */
[----:B------:R-:W-:-:S03]  /*2840*/  IMAD.MOV.U32 R30, RZ, RZ, RZ ;  /* 0x000000ffff1e7224 */ /* 0x000fc600078e00ff */
[----:B------:R-:W-:Y:S01]  /*2850*/  ISETP.GT.U32.AND P1, PT, R50, R28, PT ;  /* 0x0000001c3200720c */ /* 0x000fe20003f24070 */
[----:B------:R-:W-:Y:S01]  /*2860*/  IMAD.HI.U32 R8, R31, R8, R30 ;  /* 0x000000081f087227 */ /* 0x000fe200078e001e */
[----:B------:R-:W-:Y:S02]  /*2870*/  IABS R31, R7 ;  /* 0x00000007001f7213 */ /* 0x000fe40000000000 */
[----:B------:R-:W-:-:S03]  /*2880*/  IABS R30, R5 ;  /* 0x00000005001e7213 */ /* 0x000fc60000000000 */
[----:B------:R-:W-:Y:S02]  /*2890*/  @!P0 IMAD.IADD R29, R29, 0x1, -R50 ;  /* 0x000000011d1d8824 */ /* 0x000fe400078e0a32 */
[----:B------:R-:W-:-:S03]  /*28a0*/  IMAD.HI.U32 R55, R8, R52, RZ ;  /* 0x0000003408377227 */ /* 0x000fc600078e00ff */
[----:B------:R-:W-:Y:S01]  /*28b0*/  ISETP.GT.U32.AND P0, PT, R50, R29, PT ;  /* 0x0000001d3200720c */ /* 0x000fe20003f04070 */
[----:B------:R-:W-:Y:S02]  /*28c0*/  IMAD.MOV R55, RZ, RZ, -R55 ;  /* 0x000000ffff377224 */ /* 0x000fe400078e0a37 */
[----:B------:R-:W-:-:S04]  /*28d0*/  IMAD.HI.U32 R54, R8, R4, RZ ;  /* 0x0000000408367227 */ /* 0x000fc800078e00ff */
[----:B------:R-:W-:Y:S02]  /*28e0*/  @!P1 IMAD.IADD R28, R28, 0x1, -R50 ;  /* 0x000000011c1c9824 */ /* 0x000fe400078e0a32 */
[----:B------:R-:W-:Y:S02]  /*28f0*/  IMAD R52, R0, R55, R52 ;  /* 0x0000003700347224 */ /* 0x000fe400078e0234 */
[----:B------:R-:W-:Y:S01]  /*2900*/  IMAD.HI.U32 R53, R8, R31, RZ ;  /* 0x0000001f08357227 */ /* 0x000fe200078e00ff */
[----:B------:R-:W-:Y:S02]  /*2910*/  ISETP.GT.U32.AND P1, PT, R50, R28, PT ;  /* 0x0000001c3200720c */ /* 0x000fe40003f24070 */
[----:B------:R-:W-:Y:S01]  /*2920*/  ISETP.GT.U32.AND P6, PT, R0, R52, PT ;  /* 0x000000340000720c */ /* 0x000fe20003fc4070 */
[----:B------:R-:W-:Y:S02]  /*2930*/  IMAD.MOV R54, RZ, RZ, -R54 ;  /* 0x000000ffff367224 */ /* 0x000fe400078e0a36 */
[----:B------:R-:W-:-:S04]  /*2940*/  IMAD.HI.U32 R57, R8, R30, RZ ;  /* 0x0000001e08397227 */ /* 0x000fc800078e00ff */
[----:B------:R-:W-:-:S04]  /*2950*/  IMAD.HI.U32 R56, R8, R51, RZ ;  /* 0x0000003308387227 */ /* 0x000fc800078e00ff */
[----:B------:R-:W-:Y:S02]  /*2960*/  IMAD.MOV R53, RZ, RZ, -R53 ;  /* 0x000000ffff357224 */ /* 0x000fe400078e0a35 */
[C---:B------:R-:W-:Y:S01]  /*2970*/  IMAD R4, R0.reuse, R54, R4 ;  /* 0x0000003600047224 */ /* 0x040fe200078e0204 */
[----:B------:R-:W-:Y:S01]  /*2980*/  IABS R54, R10 ;  /* 0x0000000a00367213 */ /* 0x000fe20000000000 */
[----:B------:R-:W-:Y:S02]  /*2990*/  IMAD.MOV R57, RZ, RZ, -R57 ;  /* 0x000000ffff397224 */ /* 0x000fe400078e0a39 */
[----:B------:R-:W-:Y:S01]  /*29a0*/  IMAD.MOV R56, RZ, RZ, -R56 ;  /* 0x000000ffff387224 */ /* 0x000fe200078e0a38 */
[----:B------:R-:W-:Y:S01]  /*29b0*/  ISETP.GT.U32.AND P2, PT, R0, R4, PT ;  /* 0x000000040000720c */ /* 0x000fe20003f44070 */
[----:B------:R-:W-:Y:S01]  /*29c0*/  @!P0 IMAD.IADD R29, R29, 0x1, -R50 ;  /* 0x000000011d1d8824 */ /* 0x000fe200078e0a32 */
[----:B------:R-:W-:Y:S01]  /*29d0*/  ISETP.NE.AND P0, PT, R2, RZ, PT ;  /* 0x000000ff0200720c */ /* 0x000fe20003f05270 */
[----:B------:R-:W-:Y:S01]  /*29e0*/  IMAD R31, R0, R53, R31 ;  /* 0x00000035001f7224 */ /* 0x000fe200078e021f */
[----:B------:R-:W-:Y:S01]  /*29f0*/  LOP3.LUT R53, RZ, R2, RZ, 0x33, !PT ;  /* 0x00000002ff357212 */ /* 0x000fe200078e33ff */
[----:B------:R-:W-:-:S02]  /*2a00*/  IMAD.MOV.U32 R2, RZ, RZ, R54 ;  /* 0x000000ffff027224 */ /* 0x000fc400078e0036 */
[C---:B------:R-:W-:Y:S02]  /*2a10*/  IMAD R30, R0.reuse, R57, R30 ;  /* 0x00000039001e7224 */ /* 0x040fe400078e021e */
[----:B------:R-:W-:Y:S02]  /*2a20*/  IMAD R51, R0, R56, R51 ;  /* 0x0000003800337224 */ /* 0x000fe400078e0233 */
[----:B------:R-:W-:Y:S02]  /*2a30*/  IMAD.MOV.U32 R54, RZ, RZ, R29 ;  /* 0x000000ffff367224 */ /* 0x000fe400078e001d */
[----:B------:R-:W-:Y:S01]  /*2a40*/  @!P1 IMAD.IADD R28, R28, 0x1, -R50 ;  /* 0x000000011c1c9824 */ /* 0x000fe200078e0a32 */
[C---:B------:R-:W-:Y:S01]  /*2a50*/  ISETP.GT.U32.AND P1, PT, R0.reuse, R30, PT ;  /* 0x0000001e0000720c */ /* 0x040fe20003f24070 */
[----:B------:R-:W-:Y:S01]  /*2a60*/  @!P5 IMAD.MOV R54, RZ, RZ, -R54 ;  /* 0x000000ffff36d224 */ /* 0x000fe200078e0a36 */
[----:B------:R-:W-:Y:S01]  /*2a70*/  ISETP.GT.U32.AND P5, PT, R0, R51, PT ;  /* 0x000000330000720c */ /* 0x000fe20003fa4070 */
[----:B------:R-:W-:Y:S01]  /*2a80*/  @!P6 IMAD.IADD R52, R52, 0x1, -R0 ;  /* 0x000000013434e824 */ /* 0x000fe200078e0a00 */
[----:B------:R-:W-:Y:S01]  /*2a90*/  IABS R50, R9 ;  /* 0x0000000900327213 */ /* 0x000fe20000000000 */
[----:B------:R-:W-:Y:S01]  /*2aa0*/  @!P4 IMAD.MOV R28, RZ, RZ, -R28 ;  /* 0x000000ffff1cc224 */ /* 0x000fe200078e0a1c */
[----:B------:R-:W-:Y:S01]  /*2ab0*/  ISETP.GT.U32.AND P4, PT, R0, R31, PT ;  /* 0x0000001f0000720c */ /* 0x000fe20003f84070 */
[----:B------:R-:W-:Y:S01]  /*2ac0*/  @!P2 IMAD.IADD R4, R4, 0x1, -R0 ;  /* 0x000000010404a824 */ /* 0x000fe200078e0a00 */
[----:B------:R-:W-:Y:S01]  /*2ad0*/  ISETP.GT.U32.AND P6, PT, R0, R52, PT ;  /* 0x000000340000720c */ /* 0x000fe20003fc4070 */
[----:B------:R-:W-:Y:S01]  /*2ae0*/  IMAD.HI.U32 R29, R8, R50, RZ ;  /* 0x00000032081d7227 */ /* 0x000fe200078e00ff */
[----:B------:R-:W-:-:S02]  /*2af0*/  SEL R54, R53, R54, !P0 ;  /* 0x0000003635367207 */ /* 0x000fc40004000000 */
[----:B------:R-:W-:Y:S01]  /*2b00*/  SEL R3, R53, R28, !P0 ;  /* 0x0000001c35037207 */ /* 0x000fe20004000000 */
[--C-:B------:R-:W-:Y:S01]  /*2b10*/  @!P1 IMAD.IADD R30, R30, 0x1, -R0.reuse ;  /* 0x000000011e1e9824 */ /* 0x100fe200078e0a00 */
[----:B------:R-:W-:Y:S01]  /*2b20*/  ISETP.GT.U32.AND P0, PT, R0, R4, PT ;  /* 0x000000040000720c */ /* 0x000fe20003f04070 */
[--C-:B------:R-:W-:Y:S01]  /*2b30*/  @!P5 IMAD.IADD R51, R51, 0x1, -R0.reuse ;  /* 0x000000013333d824 */ /* 0x100fe200078e0a00 */
[----:B------:R-:W-:Y:S01]  /*2b40*/  ISETP.GE.AND P5, PT, R60, RZ, PT ;  /* 0x000000ff3c00720c */ /* 0x000fe20003fa6270 */
[----:B------:R-:W-:Y:S01]  /*2b50*/  IMAD.MOV R29, RZ, RZ, -R29 ;  /* 0x000000ffff1d7224 */ /* 0x000fe200078e0a1d */
[----:B------:R-:W-:Y:S01]  /*2b60*/  ISETP.GE.AND P2, PT, R5, RZ, PT ;  /* 0x000000ff0500720c */ /* 0x000fe20003f46270 */
[--C-:B------:R-:W-:Y:S01]  /*2b70*/  @!P4 IMAD.IADD R31, R31, 0x1, -R0.reuse ;  /* 0x000000011f1fc824 */ /* 0x100fe200078e0a00 */
[----:B------:R-:W-:Y:S01]  /*2b80*/  ISETP.GT.U32.AND P4, PT, R0, R30, PT ;  /* 0x0000001e0000720c */ /* 0x000fe20003f84070 */
[----:B------:R-:W-:Y:S01]  /*2b90*/  IMAD.HI.U32 R5, R8, R2, RZ ;  /* 0x0000000208057227 */ /* 0x000fe200078e00ff */
[----:B------:R-:W-:Y:S01]  /*2ba0*/  ISETP.GE.AND P1, PT, R6, RZ, PT ;  /* 0x000000ff0600720c */ /* 0x000fe20003f26270 */
[----:B------:R-:W-:Y:S01]  /*2bb0*/  STL [R1+0x214], R54 ;  /* 0x0002143601007387 */ /* 0x000fe20000100800 */
[----:B------:R-:W-:Y:S01]  /*2bc0*/  IABS R60, R15 ;  /* 0x0000000f003c7213 */ /* 0x000fe20000000000 */
[----:B------:R-:W-:Y:S01]  /*2bd0*/  @!P6 IMAD.IADD R52, R52, 0x1, -R0 ;  /* 0x000000013434e824 */ /* 0x000fe200078e0a00 */
[C---:B------:R-:W-:Y:S01]  /*2be0*/  ISETP.GT.U32.AND P6, PT, R0.reuse, R31, PT ;  /* 0x0000001f0000720c */ /* 0x040fe20003fc4070 */
[----:B------:R-:W-:Y:S01]  /*2bf0*/  IMAD R50, R0, R29, R50 ;  /* 0x0000001d00327224 */ /* 0x000fe200078e0232 */
[----:B------:R0:W-:Y:S01]  /*2c00*/  STL [R1+0x20c], R3 ;  /* 0x00020c0301007387 */ /* 0x0001e20000100800 */
[----:B------:R-:W-:-:S02]  /*2c10*/  IMAD.MOV R5, RZ, RZ, -R5 ;  /* 0x000000ffff057224 */ /* 0x000fc400078e0a05 */
[----:B------:R-:W-:Y:S02]  /*2c20*/  IMAD.MOV.U32 R6, RZ, RZ, R52 ;  /* 0x000000ffff067224 */ /* 0x000fe400078e0034 */
[----:B------:R-:W-:Y:S01]  /*2c30*/  @!P0 IMAD.IADD R4, R4, 0x1, -R0 ;  /* 0x0000000104048824 */ /* 0x000fe200078e0a00 */
[C---:B------:R-:W-:Y:S01]  /*2c40*/  ISETP.GT.U32.AND P0, PT, R0.reuse, R51, PT ;  /* 0x000000330000720c */ /* 0x040fe20003f04070 */
[C---:B------:R-:W-:Y:S02]  /*2c50*/  IMAD R2, R0.reuse, R5, R2 ;  /* 0x0000000500027224 */ /* 0x040fe400078e0202 */
[----:B------:R-:W-:Y:S01]  /*2c60*/  @!P5 IMAD.MOV R6, RZ, RZ, -R6 ;  /* 0x000000ffff06d224 */ /* 0x000fe200078e0a06 */
[----:B------:R-:W-:Y:S01]  /*2c70*/  ISETP.GT.U32.AND P5, PT, R0, R50, PT ;  /* 0x000000320000720c */ /* 0x000fe20003fa4070 */
[----:B0-----:R-:W-:Y:S01]  /*2c80*/  IMAD.MOV.U32 R3, RZ, RZ, R4 ;  /* 0x000000ffff037224 */ /* 0x001fe200078e0004 */
[----:B------:R-:W-:Y:S01]  /*2c90*/  IABS R4, R11 ;  /* 0x0000000b00047213 */ /* 0x000fe20000000000 */
[----:B------:R-:W-:Y:S01]  /*2ca0*/  @!P4 IMAD.IADD R30, R30, 0x1, -R0 ;  /* 0x000000011e1ec824 */ /* 0x000fe200078e0a00 */
[----:B------:R-:W-:Y:S01]  /*2cb0*/  ISETP.GT.U32.AND P4, PT, R0, R2, PT ;  /* 0x000000020000720c */ /* 0x000fe20003f84070 */
[----:B------:R-:W-:Y:S01]  /*2cc0*/  @!P3 IMAD.MOV R3, RZ, RZ, -R3 ;  /* 0x000000ffff03b224 */ /* 0x000fe200078e0a03 */
[----:B------:R0:W-:Y:S01]  /*2cd0*/  STL [R1+0x90], R6 ;  /* 0x0000900601007387 */ /* 0x0001e20000100800 */
[----:B------:R-:W-:Y:S01]  /*2ce0*/  IMAD.HI.U32 R5, R8, R4, RZ ;  /* 0x0000000408057227 */ /* 0x000fe200078e00ff */
[----:B------:R-:W-:-:S02]  /*2cf0*/  ISETP.GE.AND P3, PT, R7, RZ, PT ;  /* 0x000000ff0700720c */ /* 0x000fc40003f66270 */
[----:B------:R1:W-:Y:S01]  /*2d00*/  STL [R1+0x94], R3 ;  /* 0x0000940301007387 */ /* 0x0003e20000100800 */
[--C-:B------:R-:W-:Y:S01]  /*2d10*/  @!P0 IMAD.IADD R51, R51, 0x1, -R0.reuse ;  /* 0x0000000133338824 */ /* 0x100fe200078e0a00 */
[----:B------:R-:W-:Y:S01]  /*2d20*/  ISETP.GE.AND P0, PT, R9, RZ, PT ;  /* 0x000000ff0900720c */ /* 0x000fe20003f06270 */
[--C-:B------:R-:W-:Y:S01]  /*2d30*/  @!P5 IMAD.IADD R50, R50, 0x1, -R0.reuse ;  /* 0x000000013232d824 */ /* 0x100fe200078e0a00 */
[----:B------:R-:W-:Y:S01]  /*2d40*/  ISETP.GE.AND P5, PT, R11, RZ, PT ;  /* 0x000000ff0b00720c */ /* 0x000fe20003fa6270 */
[----:B------:R-:W-:Y:S01]  /*2d50*/  IMAD.MOV R7, RZ, RZ, -R5 ;  /* 0x000000ffff077224 */ /* 0x000fe200078e0a05 */
[----:B0-----:R-:W-:Y:S01]  /*2d60*/  IABS R6, R12 ;  /* 0x0000000c00067213 */ /* 0x001fe20000000000 */
[----:B------:R-:W-:Y:S01]  /*2d70*/  @!P4 IMAD.IADD R2, R2, 0x1, -R0 ;  /* 0x000000010202c824 */ /* 0x000fe200078e0a00 */
[C---:B------:R-:W-:Y:S01]  /*2d80*/  ISETP.GT.U32.AND P4, PT, R0.reuse, R50, PT ;  /* 0x000000320000720c */ /* 0x040fe20003f84070 */
[----:B------:R-:W-:Y:S02]  /*2d90*/  IMAD R4, R0, R7, R4 ;  /* 0x0000000700047224 */ /* 0x000fe400078e0204 */
[----:B-1----:R-:W-:-:S02]  /*2da0*/  IMAD.MOV.U32 R3, RZ, RZ, R30 ;  /* 0x000000ffff037224 */ /* 0x002fc400078e001e */
[----:B------:R-:W-:-:S04]  /*2db0*/  IMAD.HI.U32 R5, R8, R6, RZ ;  /* 0x0000000608057227 */ /* 0x000fc800078e00ff */
[----:B------:R-:W-:Y:S02]  /*2dc0*/  IMAD.MOV.U32 R9, RZ, RZ, R51 ;  /* 0x000000ffff097224 */ /* 0x000fe400078e0033 */
[----:B------:R-:W-:Y:S01]  /*2dd0*/  @!P2 IMAD.MOV R3, RZ, RZ, -R3 ;  /* 0x000000ffff03a224 */ /* 0x000fe200078e0a03 */
[C---:B------:R-:W-:Y:S01]  /*2de0*/  ISETP.GT.U32.AND P2, PT, R0.reuse, R2, PT ;  /* 0x000000020000720c */ /* 0x040fe20003f44070 */
[----:B------:R-:W-:Y:S01]  /*2df0*/  IMAD.MOV R7, RZ, RZ, -R5 ;  /* 0x000000ffff077224 */ /* 0x000fe200078e0a05 */
[----:B------:R-:W-:Y:S01]  /*2e00*/  IABS R5, R13 ;  /* 0x0000000d00057213 */ /* 0x000fe20000000000 */
[----:B------:R-:W-:Y:S01]  /*2e10*/  @!P1 IMAD.MOV R9, RZ, RZ, -R9 ;  /* 0x000000ffff099224 */ /* 0x000fe200078e0a09 */
[----:B------:R-:W-:Y:S01]  /*2e20*/  ISETP.GT.U32.AND P1, PT, R0, R4, PT ;  /* 0x000000040000720c */ /* 0x000fe20003f24070 */
[----:B------:R-:W-:Y:S01]  /*2e30*/  @!P6 IMAD.IADD R31, R31, 0x1, -R0 ;  /* 0x000000011f1fe824 */ /* 0x000fe200078e0a00 */
[----:B------:R-:W-:Y:S01]  /*2e40*/  ISETP.GE.AND P6, PT, R10, RZ, PT ;  /* 0x000000ff0a00720c */ /* 0x000fe20003fc6270 */
[----:B------:R-:W-:Y:S01]  /*2e50*/  IMAD R6, R0, R7, R6 ;  /* 0x0000000700067224 */ /* 0x000fe200078e0206 */
[----:B------:R0:W-:Y:S01]  /*2e60*/  STL [R1+0x8c], R3 ;  /* 0x00008c0301007387 */ /* 0x0001e20000100800 */
[----:B------:R-:W-:-:S03]  /*2e70*/  IMAD.HI.U32 R7, R8, R5, RZ ;  /* 0x0000000508077227 */ /* 0x000fc600078e00ff */
[----:B------:R-:W-:Y:S01]  /*2e80*/  STL [R1+0x4c], R9 ;  /* 0x00004c0901007387 */ /* 0x000fe20000100800 */
[--C-:B------:R-:W-:Y:S01]  /*2e90*/  @!P4 IMAD.IADD R50, R50, 0x1, -R0.reuse ;  /* 0x000000013232c824 */ /* 0x100fe200078e0a00 */
[----:B------:R-:W-:Y:S01]  /*2ea0*/  ISETP.GT.U32.AND P4, PT, R0, R6, PT ;  /* 0x000000060000720c */ /* 0x000fe20003f84070 */
[----:B------:R-:W-:Y:S02]  /*2eb0*/  IMAD.MOV R7, RZ, RZ, -R7 ;  /* 0x000000ffff077224 */ /* 0x000fe400078e0a07 */
[--C-:B------:R-:W-:Y:S01]  /*2ec0*/  @!P2 IMAD.IADD R2, R2, 0x1, -R0.reuse ;  /* 0x000000010202a824 */ /* 0x100fe200078e0a00 */
[----:B------:R-:W-:Y:S01]  /*2ed0*/  ISETP.GE.AND P2, PT, R13, RZ, PT ;  /* 0x000000ff0d00720c */ /* 0x000fe20003f46270 */
[----:B------:R-:W-:Y:S01]  /*2ee0*/  @!P1 IMAD.IADD R4, R4, 0x1, -R0 ;  /* 0x0000000104049824 */ /* 0x000fe200078e0a00 */
[----:B------:R-:W-:Y:S01]  /*2ef0*/  IABS R13, R17 ;  /* 0x00000011000d7213 */ /* 0x000fe20000000000 */
[C---:B------:R-:W-:Y:S02]  /*2f00*/  IMAD R5, R0.reuse, R7, R5 ;  /* 0x0000000700057224 */ /* 0x040fe400078e0205 */
[----:B0-----:R-:W-:Y:S01]  /*2f10*/  IMAD.MOV.U32 R3, RZ, RZ, R31 ;  /* 0x000000ffff037224 */ /* 0x001fe200078e001f */
[C---:B------:R-:W-:Y:S01]  /*2f20*/  ISETP.GT.U32.AND P1, PT, R0.reuse, R4, PT ;  /* 0x000000040000720c */ /* 0x040fe20003f24070 */
[----:B------:R-:W-:Y:S01]  /*2f30*/  @!P6 IMAD.MOV R2, RZ, RZ, -R2 ;  /* 0x000000ffff02e224 */ /* 0x000fe200078e0a02 */
[----:B------:R-:W-:Y:S01]  /*2f40*/  ISETP.GT.U32.AND P6, PT, R0, R5, PT ;  /* 0x000000050000720c */ /* 0x000fe20003fc4070 */
[----:B------:R-:W-:Y:S01]  /*2f50*/  @!P3 IMAD.MOV R3, RZ, RZ, -R3 ;  /* 0x000000ffff03b224 */ /* 0x000fe200078e0a03 */
[----:B------:R-:W-:Y:S01]  /*2f60*/  ISETP.GE.AND P3, PT, R12, RZ, PT ;  /* 0x000000ff0c00720c */ /* 0x000fe20003f66270 */
[----:B------:R-:W-:Y:S01]  /*2f70*/  @!P4 IMAD.IADD R6, R6, 0x1, -R0 ;  /* 0x000000010606c824 */ /* 0x000fe200078e0a00 */
[----:B------:R-:W-:Y:S01]  /*2f80*/  IABS R12, R16 ;  /* 0x00000010000c7213 */ /* 0x000fe20000000000 */
[----:B------:R-:W-:Y:S01]  /*2f90*/  IMAD.HI.U32 R7, R8, R61, RZ ;  /* 0x0000003d08077227 */ /* 0x000fe200078e00ff */
[----:B------:R0:W-:Y:S02]  /*2fa0*/  STL [R1+0x40], R3 ;  /* 0x0000400301007387 */ /* 0x0001e40000100800 */
[----:B------:R-:W-:Y:S01]  /*2fb0*/  ISETP.GT.U32.AND P4, PT, R0, R6, PT ;  /* 0x000000060000720c */ /* 0x000fe20003f84070 */
[----:B------:R-:W-:-:S02]  /*2fc0*/  IMAD.MOV R7, RZ, RZ, -R7 ;  /* 0x000000ffff077224 */ /* 0x000fc400078e0a07 */
[--C-:B------:R-:W-:Y:S01]  /*2fd0*/  @!P1 IMAD.IADD R4, R4, 0x1, -R0.reuse ;  /* 0x0000000104049824 */ /* 0x100fe200078e0a00 */
[----:B------:R-:W-:Y:S01]  /*2fe0*/  ISETP.GE.AND P1, PT, R15, RZ, PT ;  /* 0x000000ff0f00720c */ /* 0x000fe20003f26270 */
[----:B------:R-:W-:Y:S01]  /*2ff0*/  @!P6 IMAD.IADD R5, R5, 0x1, -R0 ;  /* 0x000000010505e824 */ /* 0x000fe200078e0a00 */
[----:B------:R-:W-:Y:S01]  /*3000*/  IABS R15, R19 ;  /* 0x00000013000f7213 */ /* 0x000fe20000000000 */
[C---:B------:R-:W-:Y:S02]  /*3010*/  IMAD R61, R0.reuse, R7, R61 ;  /* 0x00000007003d7224 */ /* 0x040fe400078e023d */
[----:B0-----:R-:W-:Y:S01]  /*3020*/  IMAD.MOV.U32 R3, RZ, RZ, R50 ;  /* 0x000000ffff037224 */ /* 0x001fe200078e0032 */
[----:B------:R-:W-:Y:S01]  /*3030*/  ISETP.GT.U32.AND P6, PT, R0, R5, PT ;  /* 0x000000050000720c */ /* 0x000fe20003fc4070 */
[----:B------:R-:W-:-:S04]  /*3040*/  IMAD.HI.U32 R7, R8, R12, RZ ;  /* 0x0000000c08077227 */ /* 0x000fc800078e00ff */
[----:B------:R-:W-:Y:S01]  /*3050*/  @!P0 IMAD.MOV R3, RZ, RZ, -R3 ;  /* 0x000000ffff038224 */ /* 0x000fe200078e0a03 */
[----:B------:R-:W-:Y:S01]  /*3060*/  ISETP.GE.AND P0, PT, R14, RZ, PT ;  /* 0x000000ff0e00720c */ /* 0x000fe20003f06270 */
[--C-:B------:R-:W-:Y:S01]  /*3070*/  @!P4 IMAD.IADD R6, R6, 0x1, -R0.reuse ;  /* 0x000000010606c824 */ /* 0x100fe200078e0a00 */
[----:B------:R-:W-:Y:S02]  /*3080*/  ISETP.GT.U32.AND P4, PT, R0, R61, PT ;  /* 0x0000003d0000720c */ /* 0x000fe40003f84070 */
[----:B------:R0:W-:Y:S01]  /*3090*/  STL [R1+0x10], R3 ;  /* 0x0000100301007387 */ /* 0x0001e20000100800 */
[----:B------:R-:W-:Y:S02]  /*30a0*/  IABS R14, R18 ;  /* 0x00000012000e7213 */ /* 0x000fe40000000000 */
[----:B------:R-:W-:Y:S01]  /*30b0*/  @!P6 IMAD.IADD R5, R5, 0x1, -R0 ;  /* 0x000000010505e824 */ /* 0x000fe200078e0a00 */
[----:B------:R1:W-:Y:S01]  /*30c0*/  STL [R1+0xc], R2 ;  /* 0x00000c0201007387 */ /* 0x0003e20000100800 */
[----:B0-----:R-:W-:-:S02]  /*30d0*/  IMAD.MOV.U32 R3, RZ, RZ, R4 ;  /* 0x000000ffff037224 */ /* 0x001fc400078e0004 */
[----:B------:R-:W-:Y:S02]  /*30e0*/  IMAD.MOV R4, RZ, RZ, -R7 ;  /* 0x000000ffff047224 */ /* 0x000fe400078e0a07 */
[----:B-1----:R-:W-:-:S04]  /*30f0*/  IMAD.HI.U32 R2, R8, R60, RZ ;  /* 0x0000003c08027227 */ /* 0x002fc800078e00ff */
[----:B------:R-:W-:Y:S01]  /*3100*/  @!P5 IMAD.MOV R3, RZ, RZ, -R3 ;  /* 0x000000ffff03d224 */ /* 0x000fe200078e0a03 */
[----:B------:R-:W-:Y:S01]  /*3110*/  ISETP.GE.AND P5, PT, R16, RZ, PT ;  /* 0x000000ff1000720c */ /* 0x000fe20003fa6270 */
[----:B------:R-:W-:Y:S01]  /*3120*/  IMAD.MOV R2, RZ, RZ, -R2 ;  /* 0x000000ffff027224 */ /* 0x000fe200078e0a02 */
[----:B------:R-:W-:Y:S01]  /*3130*/  IABS R16, R20 ;  /* 0x0000001400107213 */ /* 0x000fe20000000000 */
[C---:B------:R-:W-:Y:S01]  /*3140*/  IMAD R12, R0.reuse, R4, R12 ;  /* 0x00000004000c7224 */ /* 0x040fe200078e020c */
[----:B------:R0:W-:Y:S01]  /*3150*/  STL [R1+0x8], R3 ;  /* 0x0000080301007387 */ /* 0x0001e20000100800 */
[----:B------:R-:W-:Y:S02]  /*3160*/  IMAD R60, R0, R2, R60 ;  /* 0x00000002003c7224 */ /* 0x000fe400078e023c */
[----:B------:R-:W-:-:S03]  /*3170*/  IMAD.HI.U32 R2, R8, R13, RZ ;  /* 0x0000000d08027227 */ /* 0x000fc600078e00ff */
[C---:B------:R-:W-:Y:S01]  /*3180*/  ISETP.GT.U32.AND P6, PT, R0.reuse, R60, PT ;  /* 0x0000003c0000720c */ /* 0x040fe20003fc4070 */
[----:B------:R-:W-:Y:S02]  /*3190*/  IMAD.MOV R2, RZ, RZ, -R2 ;  /* 0x000000ffff027224 */ /* 0x000fe400078e0a02 */
[----:B------:R-:W-:Y:S02]  /*31a0*/  @!P4 IMAD.IADD R61, R61, 0x1, -R0 ;  /* 0x000000013d3dc824 */ /* 0x000fe400078e0a00 */
[----:B0-----:R-:W-:Y:S02]  /*31b0*/  IMAD.MOV.U32 R3, RZ, RZ, R6 ;  /* 0x000000ffff037224 */ /* 0x001fe400078e0006 */
[C---:B------:R-:W-:Y:S01]  /*31c0*/  IMAD R13, R0.reuse, R2, R13 ;  /* 0x00000002000d7224 */ /* 0x040fe200078e020d */
[----:B------:R-:W-:Y:S01]  /*31d0*/  ISETP.GT.U32.AND P4, PT, R0, R61, PT ;  /* 0x0000003d0000720c */ /* 0x000fe20003f84070 */
[----:B------:R-:W-:Y:S01]  /*31e0*/  @!P3 IMAD.MOV R3, RZ, RZ, -R3 ;  /* 0x000000ffff03b224 */ /* 0x000fe200078e0a03 */
[----:B------:R-:W-:Y:S01]  /*31f0*/  ISETP.GE.AND P3, PT, R17, RZ, PT ;  /* 0x000000ff1100720c */ /* 0x000fe20003f66270 */
[----:B------:R-:W-:-:S03]  /*3200*/  IMAD.HI.U32 R4, R8, R14, RZ ;  /* 0x0000000e08047227 */ /* 0x000fc600078e00ff */
[----:B------:R0:W-:Y:S01]  /*3210*/  STL [R1+0x4], R3 ;  /* 0x0000040301007387 */ /* 0x0001e20000100800 */
[----:B------:R-:W-:Y:S02]  /*3220*/  @!P6 IMAD.IADD R60, R60, 0x1, -R0 ;  /* 0x000000013c3ce824 */ /* 0x000fe400078e0a00 */
[----:B------:R-:W-:Y:S02]  /*3230*/  IMAD.MOV R4, RZ, RZ, -R4 ;  /* 0x000000ffff047224 */ /* 0x000fe400078e0a04 */
[----:B0-----:R-:W-:Y:S02]  /*3240*/  IMAD.MOV.U32 R3, RZ, RZ, R5 ;  /* 0x000000ffff037224 */ /* 0x001fe400078e0005 */
[----:B------:R-:W-:Y:S01]  /*3250*/  IMAD.HI.U32 R2, R8, R16, RZ ;  /* 0x0000001008027227 */ /* 0x000fe200078e00ff */
[----:B------:R-:W-:Y:S01]  /*3260*/  IABS R17, R21 ;  /* 0x0000001500117213 */ /* 0x000fe20000000000 */
[----:B------:R-:W2:Y:S02]  /*3270*/  LDL.LU R57, [R1+0x14] ;  /* 0x0000140001397983 */ /* 0x000ea40000300800 */
[----:B------:R-:W-:Y:S01]  /*3280*/  @!P2 IMAD.MOV R3, RZ, RZ, -R3 ;  /* 0x000000ffff03a224 */ /* 0x000fe200078e0a03 */
[----:B------:R-:W-:-:S02]  /*3290*/  ISETP.GT.U32.AND P2, PT, R0, R12, PT ;  /* 0x0000000c0000720c */ /* 0x000fc40003f44070 */
[C---:B------:R-:W-:Y:S01]  /*32a0*/  ISETP.GT.U32.AND P6, PT, R0.reuse, R13, PT ;  /* 0x0000000d0000720c */ /* 0x040fe20003fc4070 */
[----:B------:R-:W-:Y:S02]  /*32b0*/  @!P4 IMAD.IADD R61, R61, 0x1, -R0 ;  /* 0x000000013d3dc824 */ /* 0x000fe400078e0a00 */
[----:B------:R-:W-:Y:S02]  /*32c0*/  IMAD R14, R0, R4, R14 ;  /* 0x00000004000e7224 */ /* 0x000fe400078e020e */
[----:B------:R-:W-:-:S06]  /*32d0*/  IMAD.MOV R2, RZ, RZ, -R2 ;  /* 0x000000ffff027224 */ /* 0x000fcc00078e0a02 */
[--C-:B------:R-:W-:Y:S01]  /*32e0*/  @!P2 IMAD.IADD R12, R12, 0x1, -R0.reuse ;  /* 0x000000010c0ca824 */ /* 0x100fe200078e0a00 */
[----:B------:R-:W-:Y:S01]  /*32f0*/  ISETP.GT.U32.AND P2, PT, R0, R60, PT ;  /* 0x0000003c0000720c */ /* 0x000fe20003f44070 */
[----:B------:R-:W-:Y:S02]  /*3300*/  @!P6 IMAD.IADD R13, R13, 0x1, -R0 ;  /* 0x000000010d0de824 */ /* 0x000fe400078e0a00 */
[----:B------:R-:W-:-:S03]  /*3310*/  IMAD.HI.U32 R4, R8, R15, RZ ;  /* 0x0000000f08047227 */ /* 0x000fc600078e00ff */
[C---:B------:R-:W-:Y:S01]  /*3320*/  ISETP.GT.U32.AND P6, PT, R0.reuse, R13, PT ;  /* 0x0000000d0000720c */ /* 0x040fe20003fc4070 */
[----:B------:R-:W-:Y:S01]  /*3330*/  @!P0 IMAD.MOV R61, RZ, RZ, -R61 ;  /* 0x000000ffff3d8224 */ /* 0x000fe200078e0a3d */
[C---:B------:R-:W-:Y:S01]  /*3340*/  ISETP.GT.U32.AND P0, PT, R0.reuse, R12, PT ;  /* 0x0000000c0000720c */ /* 0x040fe20003f04070 */
[----:B------:R-:W-:Y:S02]  /*3350*/  IMAD R16, R0, R2, R16 ;  /* 0x0000000200107224 */ /* 0x000fe400078e0210 */
[----:B------:R-:W-:Y:S02]  /*3360*/  IMAD.MOV R4, RZ, RZ, -R4 ;  /* 0x000000ffff047224 */ /* 0x000fe400078e0a04 */
[----:B------:R-:W-:-:S04]  /*3370*/  IMAD.HI.U32 R2, R8, R17, RZ ;  /* 0x0000001108027227 */ /* 0x000fc800078e00ff */
[----:B------:R-:W-:Y:S02]  /*3380*/  IMAD R15, R0, R4, R15 ;  /* 0x00000004000f7224 */ /* 0x000fe400078e020f */
[----:B------:R-:W-:Y:S02]  /*3390*/  IMAD.MOV R2, RZ, RZ, -R2 ;  /* 0x000000ffff027224 */ /* 0x000fe400078e0a02 */
[----:B------:R-:W-:Y:S01]  /*33a0*/  @!P2 IMAD.IADD R60, R60, 0x1, -R0 ;  /* 0x000000013c3ca824 */ /* 0x000fe200078e0a00 */
[C---:B------:R-:W-:Y:S01]  /*33b0*/  ISETP.GT.U32.AND P2, PT, R0.reuse, R14, PT ;  /* 0x0000000e0000720c */ /* 0x040fe20003f44070 */
[C---:B------:R-:W-:Y:S02]  /*33c0*/  IMAD R17, R0.reuse, R2, R17 ;  /* 0x0000000200117224 */ /* 0x040fe400078e0211 */
[----:B------:R-:W-:Y:S01]  /*33d0*/  @!P1 IMAD.MOV R60, RZ, RZ, -R60 ;  /* 0x000000ffff3c9224 */ /* 0x000fe200078e0a3c */
[----:B------:R-:W-:Y:S01]  /*33e0*/  ISETP.GT.U32.AND P1, PT, R0, R15, PT ;  /* 0x0000000f0000720c */ /* 0x000fe20003f24070 */
[--C-:B------:R-:W-:Y:S01]  /*33f0*/  @!P0 IMAD.IADD R12, R12, 0x1, -R0.reuse ;  /* 0x000000010c0c8824 */ /* 0x100fe200078e0a00 */
[C---:B------:R-:W-:Y:S01]  /*3400*/  ISETP.GT.U32.AND P0, PT, R0.reuse, R16, PT ;  /* 0x000000100000720c */ /* 0x040fe20003f04070 */
[----:B------:R-:W-:Y:S01]  /*3410*/  @!P6 IMAD.IADD R13, R13, 0x1, -R0 ;  /* 0x000000010d0de824 */ /* 0x000fe200078e0a00 */
[----:B------:R-:W-:-:S02]  /*3420*/  ISETP.GT.U32.AND P6, PT, R0, R17, PT ;  /* 0x000000110000720c */ /* 0x000fc40003fc4070 */
[----:B------:R-:W-:Y:S01]  /*3430*/  IABS R4, R23 ;  /* 0x0000001700047213 */ /* 0x000fe20000000000 */
[----:B------:R0:W-:Y:S02]  /*3440*/  STL [R1], R3 ;  /* 0x0000000301007387 */ /* 0x0001e40000100800 */
[----:B------:R-:W-:Y:S01]  /*3450*/  @!P2 IMAD.IADD R14, R14, 0x1, -R0 ;  /* 0x000000010e0ea824 */ /* 0x000fe200078e0a00 */
[----:B------:R-:W-:Y:S01]  /*3460*/  ISETP.GE.AND P4, PT, R18, RZ, PT ;  /* 0x000000ff1200720c */ /* 0x000fe20003f86270 */
[----:B------:R-:W-:Y:S01]  /*3470*/  IMAD.HI.U32 R5, R8, R4, RZ ;  /* 0x0000000408057227 */ /* 0x000fe200078e00ff */
[----:B------:R-:W-:-:S03]  /*3480*/  IABS R18, R22 ;  /* 0x0000001600127213 */ /* 0x000fc60000000000 */
[--C-:B------:R-:W-:Y:S01]  /*3490*/  @!P1 IMAD.IADD R15, R15, 0x1, -R0.reuse ;  /* 0x000000010f0f9824 */ /* 0x100fe200078e0a00 */
[----:B0-----:R-:W3:Y:S01]  /*34a0*/  LDL.LU R3, [R1+0x18] ;  /* 0x0000180001037983 */ /* 0x001ee20000300800 */
[----:B------:R-:W-:Y:S01]  /*34b0*/  ISETP.GT.U32.AND P1, PT, R0, R14, PT ;  /* 0x0000000e0000720c */ /* 0x000fe20003f24070 */
[--C-:B------:R-:W-:Y:S01]  /*34c0*/  @!P0 IMAD.IADD R16, R16, 0x1, -R0.reuse ;  /* 0x0000000110108824 */ /* 0x100fe200078e0a00 */
[----:B------:R-:W-:Y:S01]  /*34d0*/  IABS R2, R24 ;  /* 0x0000001800027213 */ /* 0x000fe20000000000 */
[----:B------:R-:W-:Y:S01]  /*34e0*/  @!P6 IMAD.IADD R17, R17, 0x1, -R0 ;  /* 0x000000011111e824 */ /* 0x000fe200078e0a00 */
[----:B------:R-:W-:Y:S01]  /*34f0*/  ISETP.GT.U32.AND P0, PT, R0, R15, PT ;  /* 0x0000000f0000720c */ /* 0x000fe20003f04070 */
[----:B------:R-:W-:Y:S01]  /*3500*/  IMAD.MOV R5, RZ, RZ, -R5 ;  /* 0x000000ffff057224 */ /* 0x000fe200078e0a05 */
[----:B------:R-:W-:Y:S01]  /*3510*/  ISETP.GE.AND P2, PT, R19, RZ, PT ;  /* 0x000000ff1300720c */ /* 0x000fe20003f46270 */
[----:B------:R-:W-:Y:S01]  /*3520*/  IMAD.HI.U32 R6, R8, R18, RZ ;  /* 0x0000001208067227 */ /* 0x000fe200078e00ff */
[----:B------:R-:W-:Y:S01]  /*3530*/  IABS R28, R36 ;  /* 0x00000024001c7213 */ /* 0x000fe20000000000 */
[----:B------:R-:W4:Y:S02]  /*3540*/  LDL.LU R54, [R1+0x1c] ;  /* 0x00001c0001367983 */ /* 0x000f240000300800 */
[----:B------:R-:W-:Y:S01]  /*3550*/  @!P5 IMAD.MOV R12, RZ, RZ, -R12 ;  /* 0x000000ffff0cd224 */ /* 0x000fe200078e0a0c */
[C---:B------:R-:W-:Y:S01]  /*3560*/  ISETP.GT.U32.AND P5, PT, R0.reuse, R17, PT ;  /* 0x000000110000720c */ /* 0x040fe20003fa4070 */
[----:B------:R-:W-:-:S02]  /*3570*/  IMAD R19, R0, R5, R4 ;  /* 0x0000000500137224 */ /* 0x000fc400078e0204 */
[----:B------:R-:W-:Y:S02]  /*3580*/  @!P1 IMAD.IADD R14, R14, 0x1, -R0 ;  /* 0x000000010e0e9824 */ /* 0x000fe400078e0a00 */
[----:B------:R-:W-:Y:S01]  /*3590*/  @!P3 IMAD.MOV R13, RZ, RZ, -R13 ;  /* 0x000000ffff0db224 */ /* 0x000fe200078e0a0d */
[----:B------:R-:W-:Y:S01]  /*35a0*/  ISETP.GT.U32.AND P6, PT, R0, R16, PT ;  /* 0x000000100000720c */ /* 0x000fe20003fc4070 */
[----:B------:R-:W-:Y:S01]  /*35b0*/  IMAD.MOV R6, RZ, RZ, -R6 ;  /* 0x000000ffff067224 */ /* 0x000fe200078e0a06 */
[----:B------:R-:W-:Y:S01]  /*35c0*/  IABS R29, R37 ;  /* 0x00000025001d7213 */ /* 0x000fe20000000000 */
[----:B------:R-:W-:Y:S01]  /*35d0*/  IMAD.HI.U32 R4, R8, R2, RZ ;  /* 0x0000000208047227 */ /* 0x000fe200078e00ff */
[----:B------:R-:W-:Y:S01]  /*35e0*/  ISETP.GE.AND P1, PT, R20, RZ, PT ;  /* 0x000000ff1400720c */ /* 0x000fe20003f26270 */
[----:B------:R-:W5:Y:S02]  /*35f0*/  LDL.LU R56, [R1+0x20] ;  /* 0x0000200001387983 */ /* 0x000f640000300800 */
[----:B------:R-:W-:-:S02]  /*3600*/  IMAD R18, R0, R6, R18 ;  /* 0x0000000600127224 */ /* 0x000fc400078e0212 */
[----:B------:R-:W-:Y:S02]  /*3610*/  IMAD.MOV R4, RZ, RZ, -R4 ;  /* 0x000000ffff047224 */ /* 0x000fe400078e0a04 */
[----:B------:R-:W-:Y:S01]  /*3620*/  @!P0 IMAD.IADD R15, R15, 0x1, -R0 ;  /* 0x000000010f0f8824 */ /* 0x000fe200078e0a00 */
[C---:B------:R-:W-:Y:S01]  /*3630*/  ISETP.GT.U32.AND P3, PT, R0.reuse, R18, PT ;  /* 0x000000120000720c */ /* 0x040fe20003f64070 */
[C---:B------:R-:W-:Y:S01]  /*3640*/  IMAD R20, R0.reuse, R4, R2 ;  /* 0x0000000400147224 */ /* 0x040fe200078e0202 */
[----:B------:R-:W-:Y:S01]  /*3650*/  ISETP.GT.U32.AND P0, PT, R0, R19, PT ;  /* 0x000000130000720c */ /* 0x000fe20003f04070 */
[--C-:B------:R-:W-:Y:S01]  /*3660*/  @!P5 IMAD.IADD R17, R17, 0x1, -R0.reuse ;  /* 0x000000011111d824 */ /* 0x100fe200078e0a00 */
[----:B------:R-:W-:Y:S01]  /*3670*/  IABS R5, R25 ;  /* 0x0000001900057213 */ /* 0x000fe20000000000 */
[----:B------:R-:W-:Y:S01]  /*3680*/  @!P6 IMAD.IADD R16, R16, 0x1, -R0 ;  /* 0x000000011010e824 */ /* 0x000fe200078e0a00 */
[----:B------:R-:W-:Y:S01]  /*3690*/  ISETP.GT.U32.AND P5, PT, R0, R20, PT ;  /* 0x000000140000720c */ /* 0x000fe20003fa4070 */
[----:B------:R-:W-:Y:S01]  /*36a0*/  @!P4 IMAD.MOV R14, RZ, RZ, -R14 ;  /* 0x000000ffff0ec224 */ /* 0x000fe200078e0a0e */
[----:B------:R-:W-:Y:S01]  /*36b0*/  IABS R4, R26 ;  /* 0x0000001a00047213 */ /* 0x000fe20000000000 */
[----:B------:R-:W4:Y:S01]  /*36c0*/  LDL.LU R55, [R1+0x24] ;  /* 0x0000240001377983 */ /* 0x000f220000300800 */
[----:B------:R-:W-:-:S03]  /*36d0*/  IABS R2, R27 ;  /* 0x0000001b00027213 */ /* 0x000fc60000000000 */
[--C-:B------:R-:W-:Y:S01]  /*36e0*/  @!P3 IMAD.IADD R18, R18, 0x1, -R0.reuse ;  /* 0x000000011212b824 */ /* 0x100fe200078e0a00 */
[----:B------:R-:W-:Y:S01]  /*36f0*/  ISETP.GE.AND P3, PT, R22, RZ, PT ;  /* 0x000000ff1600720c */ /* 0x000fe20003f66270 */
[----:B------:R-:W-:Y:S02]  /*3700*/  @!P0 IMAD.IADD R19, R19, 0x1, -R0 ;  /* 0x0000000113138824 */ /* 0x000fe400078e0a00 */
[----:B------:R-:W-:Y:S01]  /*3710*/  IMAD.MOV.U32 R22, RZ, RZ, R4 ;  /* 0x000000ffff167224 */ /* 0x000fe200078e0004 */
[----:B------:R-:W-:Y:S01]  /*3720*/  ISETP.GE.AND P0, PT, R23, RZ, PT ;  /* 0x000000ff1700720c */ /* 0x000fe20003f06270 */
[----:B------:R-:W-:Y:S01]  /*3730*/  @!P5 IMAD.IADD R20, R20, 0x1, -R0 ;  /* 0x000000011414d824 */ /* 0x000fe200078e0a00 */
[----:B------:R-:W-:Y:S01]  /*3740*/  ISETP.GT.U32.AND P5, PT, R0, R19, PT ;  /* 0x000000130000720c */ /* 0x000fe20003fa4070 */
[----:B------:R-:W-:Y:S02]  /*3750*/  IMAD.MOV.U32 R23, RZ, RZ, R2 ;  /* 0x000000ffff177224 */ /* 0x000fe400078e0002 */
[----:B------:R-:W-:-:S04]  /*3760*/  IMAD.HI.U32 R2, R8, R22, RZ ;  /* 0x0000001608027227 */ /* 0x000fc800078e00ff */
[----:B------:R-:W-:Y:S01]  /*3770*/  IMAD.MOV R2, RZ, RZ, -R2 ;  /* 0x000000ffff027224 */ /* 0x000fe200078e0a02 */
[----:B------:R-:W-:Y:S01]  /*3780*/  ISETP.GE.AND P6, PT, R21, RZ, PT ;  /* 0x000000ff1500720c */ /* 0x000fe20003fc6270 */
[----:B------:R-:W-:-:S04]  /*3790*/  IMAD.HI.U32 R21, R8, R5, RZ ;  /* 0x0000000508157227 */ /* 0x000fc800078e00ff */
[C---:B------:R-:W-:Y:S02]  /*37a0*/  IMAD R22, R0.reuse, R2, R22 ;  /* 0x0000000200167224 */ /* 0x040fe400078e0216 */
[----:B------:R-:W-:Y:S02]  /*37b0*/  @!P5 IMAD.IADD R19, R19, 0x1, -R0 ;  /* 0x000000011313d824 */ /* 0x000fe400078e0a00 */
[----:B------:R-:W-:Y:S01]  /*37c0*/  IMAD.MOV R21, RZ, RZ, -R21 ;  /* 0x000000ffff157224 */ /* 0x000fe200078e0a15 */
[----:B------:R-:W-:-:S03]  /*37d0*/  ISETP.GT.U32.AND P5, PT, R0, R22, PT ;  /* 0x000000160000720c */ /* 0x000fc60003fa4070 */
[C---:B------:R-:W-:Y:S01]  /*37e0*/  IMAD R21, R0.reuse, R21, R5 ;  /* 0x0000001500157224 */ /* 0x040fe200078e0205 */
[----:B------:R-:W-:Y:S01]  /*37f0*/  ISETP.GT.U32.AND P4, PT, R0, R18, PT ;  /* 0x000000120000720c */ /* 0x000fe20003f84070 */
[----:B------:R-:W-:-:S03]  /*3800*/  @!P1 IMAD.MOV R16, RZ, RZ, -R16 ;  /* 0x000000ffff109224 */ /* 0x000fc600078e0a10 */
[----:B------:R-:W-:Y:S01]  /*3810*/  ISETP.GT.U32.AND P1, PT, R0, R21, PT ;  /* 0x000000150000720c */ /* 0x000fe20003f24070 */
[----:B------:R-:W-:Y:S01]  /*3820*/  @!P6 IMAD.MOV R17, RZ, RZ, -R17 ;  /* 0x000000ffff11e224 */ /* 0x000fe200078e0a11 */
[----:B------:R-:W-:Y:S01]  /*3830*/  ISETP.GE.AND P6, PT, R24, RZ, PT ;  /* 0x000000ff1800720c */ /* 0x000fe20003fc6270 */
[----:B------:R-:W-:Y:S01]  /*3840*/  IMAD.HI.U32 R2, R8, R23, RZ ;  /* 0x0000001708027227 */ /* 0x000fe200078e00ff */
[----:B------:R-:W-:-:S03]  /*3850*/  IABS R24, R32 ;  /* 0x0000002000187213 */ /* 0x000fc60000000000 */
[----:B------:R-:W-:Y:S02]  /*3860*/  @!P5 IMAD.IADD R22, R22, 0x1, -R0 ;  /* 0x000000011616d824 */ /* 0x000fe400078e0a00 */
[----:B------:R-:W-:Y:S02]  /*3870*/  IMAD.MOV R2, RZ, RZ, -R2 ;  /* 0x000000ffff027224 */ /* 0x000fe400078e0a02 */
[----:B------:R-:W-:Y:S01]  /*3880*/  IMAD.HI.U32 R4, R8, R24, RZ ;  /* 0x0000001808047227 */ /* 0x000fe200078e00ff */
[----:B------:R-:W-:-:S03]  /*3890*/  ISETP.GT.U32.AND P5, PT, R0, R22, PT ;  /* 0x000000160000720c */ /* 0x000fc60003fa4070 */
[--C-:B------:R-:W-:Y:S02]  /*38a0*/  @!P4 IMAD.IADD R18, R18, 0x1, -R0.reuse ;  /* 0x000000011212c824 */ /* 0x100fe400078e0a00 */
[----:B------:R-:W-:Y:S02]  /*38b0*/  @!P1 IMAD.IADD R21, R21, 0x1, -R0 ;  /* 0x0000000115159824 */ /* 0x000fe400078e0a00 */
[C---:B------:R-:W-:Y:S02]  /*38c0*/  IMAD R23, R0.reuse, R2, R23 ;  /* 0x0000000200177224 */ /* 0x040fe400078e0217 */
[----:B------:R-:W-:Y:S02]  /*38d0*/  IMAD.MOV R4, RZ, RZ, -R4 ;  /* 0x000000ffff047224 */ /* 0x000fe400078e0a04 */
[----:B------:R-:W-:Y:S01]  /*38e0*/  @!P2 IMAD.MOV R15, RZ, RZ, -R15 ;  /* 0x000000ffff0fa224 */ /* 0x000fe200078e0a0f */
[C---:B------:R-:W-:Y:S01]  /*38f0*/  ISETP.GT.U32.AND P2, PT, R0.reuse, R20, PT ;  /* 0x000000140000720c */ /* 0x040fe20003f44070 */
[----:B------:R-:W-:Y:S01]  /*3900*/  @!P3 IMAD.MOV R18, RZ, RZ, -R18 ;  /* 0x000000ffff12b224 */ /* 0x000fe200078e0a12 */
[C---:B------:R-:W-:Y:S01]  /*3910*/  ISETP.GT.U32.AND P3, PT, R0.reuse, R21, PT ;  /* 0x000000150000720c */ /* 0x040fe20003f64070 */
[----:B------:R-:W-:Y:S01]  /*3920*/  @!P0 IMAD.MOV R19, RZ, RZ, -R19 ;  /* 0x000000ffff138224 */ /* 0x000fe200078e0a13 */
[C---:B------:R-:W-:Y:S01]  /*3930*/  ISETP.GT.U32.AND P0, PT, R0.reuse, R23, PT ;  /* 0x000000170000720c */ /* 0x040fe20003f04070 */
[----:B------:R-:W-:Y:S01]  /*3940*/  IMAD R24, R0, R4, R24 ;  /* 0x0000000400187224 */ /* 0x000fe200078e0218 */
[----:B------:R-:W-:Y:S01]  /*3950*/  ISETP.GE.AND P4, PT, R25, RZ, PT ;  /* 0x000000ff1900720c */ /* 0x000fe20003f86270 */
[----:B------:R-:W-:-:S03]  /*3960*/  @!P5 IMAD.IADD R22, R22, 0x1, -R0 ;  /* 0x000000011616d824 */ /* 0x000fc600078e0a00 */
[----:B------:R-:W-:Y:S02]  /*3970*/  ISETP.GT.U32.AND P5, PT, R0, R24, PT ;  /* 0x000000180000720c */ /* 0x000fe40003fa4070 */
[----:B------:R-:W-:Y:S01]  /*3980*/  IABS R2, R34 ;  /* 0x0000002200027213 */ /* 0x000fe20000000000 */
[--C-:B------:R-:W-:Y:S01]  /*3990*/  @!P2 IMAD.IADD R20, R20, 0x1, -R0.reuse ;  /* 0x000000011414a824 */ /* 0x100fe200078e0a00 */
[----:B------:R-:W-:Y:S01]  /*39a0*/  ISETP.GE.AND P2, PT, R26, RZ, PT ;  /* 0x000000ff1a00720c */ /* 0x000fe20003f46270 */
[--C-:B------:R-:W-:Y:S02]  /*39b0*/  @!P3 IMAD.IADD R21, R21, 0x1, -R0.reuse ;  /* 0x000000011515b824 */ /* 0x100fe400078e0a00 */
[----:B------:R-:W-:Y:S02]  /*39c0*/  @!P0 IMAD.IADD R23, R23, 0x1, -R0 ;  /* 0x0000000117178824 */ /* 0x000fe400078e0a00 */
[----:B------:R-:W-:Y:S01]  /*39d0*/  IMAD.HI.U32 R26, R8, R2, RZ ;  /* 0x00000002081a7227 */ /* 0x000fe200078e00ff */
[----:B------:R-:W-:-:S02]  /*39e0*/  ISETP.GE.AND P1, PT, R27, RZ, PT ;  /* 0x000000ff1b00720c */ /* 0x000fc40003f26270 */
[----:B------:R-:W-:Y:S01]  /*39f0*/  IABS R27, R35 ;  /* 0x00000023001b7213 */ /* 0x000fe20000000000 */
[----:B------:R-:W-:Y:S02]  /*3a00*/  @!P5 IMAD.IADD R24, R24, 0x1, -R0 ;  /* 0x000000011818d824 */ /* 0x000fe400078e0a00 */
[----:B------:R-:W-:Y:S01]  /*3a10*/  @!P4 IMAD.MOV R21, RZ, RZ, -R21 ;  /* 0x000000ffff15c224 */ /* 0x000fe200078e0a15 */
[C---:B------:R-:W-:Y:S01]  /*3a20*/  ISETP.GT.U32.AND P4, PT, R0.reuse, R23, PT ;  /* 0x000000170000720c */ /* 0x040fe20003f84070 */
[----:B------:R-:W-:Y:S01]  /*3a30*/  IMAD.MOV R26, RZ, RZ, -R26 ;  /* 0x000000ffff1a7224 */ /* 0x000fe200078e0a1a */
[----:B------:R-:W-:Y:S02]  /*3a40*/  IABS R25, R33 ;  /* 0x0000002100197213 */ /* 0x000fe40000000000 */
[C---:B------:R-:W-:Y:S01]  /*3a50*/  ISETP.GT.U32.AND P5, PT, R0.reuse, R24, PT ;  /* 0x000000180000720c */ /* 0x040fe20003fa4070 */
[----:B------:R-:W-:Y:S02]  /*3a60*/  IMAD R26, R0, R26, R2 ;  /* 0x0000001a001a7224 */ /* 0x000fe400078e0202 */
[----:B------:R-:W-:-:S04]  /*3a70*/  IMAD.HI.U32 R2, R8, R27, RZ ;  /* 0x0000001b08027227 */ /* 0x000fc800078e00ff */
[----:B------:R-:W-:-:S04]  /*3a80*/  IMAD.HI.U32 R4, R8, R25, RZ ;  /* 0x0000001908047227 */ /* 0x000fc800078e00ff */
[----:B------:R-:W-:Y:S02]  /*3a90*/  IMAD.MOV R2, RZ, RZ, -R2 ;  /* 0x000000ffff027224 */ /* 0x000fe400078e0a02 */
[----:B------:R-:W-:Y:S02]  /*3aa0*/  IMAD.MOV R4, RZ, RZ, -R4 ;  /* 0x000000ffff047224 */ /* 0x000fe400078e0a04 */
[C---:B------:R-:W-:Y:S02]  /*3ab0*/  IMAD R27, R0.reuse, R2, R27 ;  /* 0x00000002001b7224 */ /* 0x040fe400078e021b */
[--C-:B------:R-:W-:Y:S01]  /*3ac0*/  @!P4 IMAD.IADD R23, R23, 0x1, -R0.reuse ;  /* 0x000000011717c824 */ /* 0x100fe200078e0a00 */
[C---:B------:R-:W-:Y:S01]  /*3ad0*/  ISETP.GT.U32.AND P4, PT, R0.reuse, R26, PT ;  /* 0x0000001a0000720c */ /* 0x040fe20003f84070 */
[----:B------:R-:W-:Y:S02]  /*3ae0*/  IMAD R25, R0, R4, R25 ;  /* 0x0000000400197224 */ /* 0x000fe400078e0219 */
[----:B------:R-:W-:Y:S01]  /*3af0*/  @!P5 IMAD.IADD R24, R24, 0x1, -R0 ;  /* 0x000000011818d824 */ /* 0x000fe200078e0a00 */
[----:B------:R-:W-:Y:S01]  /*3b00*/  ISETP.GT.U32.AND P5, PT, R0, R27, PT ;  /* 0x0000001b0000720c */ /* 0x000fe20003fa4070 */
[----:B------:R-:W-:Y:S01]  /*3b10*/  @!P6 IMAD.MOV R20, RZ, RZ, -R20 ;  /* 0x000000ffff14e224 */ /* 0x000fe200078e0a14 */
[----:B------:R-:W-:Y:S01]  /*3b20*/  ISETP.GE.AND P6, PT, R32, RZ, PT ;  /* 0x000000ff2000720c */ /* 0x000fe20003fc6270 */
[----:B------:R-:W-:Y:S01]  /*3b30*/  @!P2 IMAD.MOV R22, RZ, RZ, -R22 ;  /* 0x000000ffff16a224 */ /* 0x000fe200078e0a16 */
[----:B------:R-:W-:Y:S01]  /*3b40*/  ISETP.GT.U32.AND P2, PT, R0, R25, PT ;  /* 0x000000190000720c */ /* 0x000fe20003f44070 */
[----:B------:R-:W-:Y:S01]  /*3b50*/  IMAD.HI.U32 R5, R8, R28, RZ ;  /* 0x0000001c08057227 */ /* 0x000fe200078e00ff */
[----:B------:R-:W-:-:S03]  /*3b60*/  IABS R30, R38 ;  /* 0x00000026001e7213 */ /* 0x000fc60000000000 */
[----:B------:R-:W-:Y:S02]  /*3b70*/  IMAD.MOV R5, RZ, RZ, -R5 ;  /* 0x000000ffff057224 */ /* 0x000fe400078e0a05 */
[----:B------:R-:W-:Y:S02]  /*3b80*/  @!P4 IMAD.IADD R26, R26, 0x1, -R0 ;  /* 0x000000011a1ac824 */ /* 0x000fe400078e0a00 */
[----:B------:R-:W-:Y:S01]  /*3b90*/  IMAD.HI.U32 R4, R8, R29, RZ ;  /* 0x0000001d08047227 */ /* 0x000fe200078e00ff */
[----:B------:R-:W-:-:S03]  /*3ba0*/  IABS R31, R39 ;  /* 0x00000027001f7213 */ /* 0x000fc60000000000 */
[C---:B------:R-:W-:Y:S02]  /*3bb0*/  IMAD R28, R0.reuse, R5, R28 ;  /* 0x00000005001c7224 */ /* 0x040fe400078e021c */
[----:B------:R-:W-:Y:S01]  /*3bc0*/  @!P5 IMAD.IADD R27, R27, 0x1, -R0 ;  /* 0x000000011b1bd824 */ /* 0x000fe200078e0a00 */
[----:B------:R-:W-:Y:S01]  /*3bd0*/  ISETP.GT.U32.AND P5, PT, R0, R26, PT ;  /* 0x0000001a0000720c */ /* 0x000fe20003fa4070 */
[----:B------:R-:W-:Y:S02]  /*3be0*/  IMAD.MOV R4, RZ, RZ, -R4 ;  /* 0x000000ffff047224 */ /* 0x000fe400078e0a04 */
[----:B------:R-:W-:-:S04]  /*3bf0*/  IMAD.HI.U32 R2, R8, R30, RZ ;  /* 0x0000001e08027227 */ /* 0x000fc800078e00ff */
[----:B------:R-:W-:Y:S02]  /*3c00*/  @!P2 IMAD.IADD R25, R25, 0x1, -R0 ;  /* 0x000000011919a824 */ /* 0x000fe400078e0a00 */
[----:B------:R-:W-:Y:S01]  /*3c10*/  @!P6 IMAD.MOV R24, RZ, RZ, -R24 ;  /* 0x000000ffff18e224 */ /* 0x000fe200078e0a18 */
[C---:B------:R-:W-:Y:S01]  /*3c20*/  ISETP.GT.U32.AND P6, PT, R0.reuse, R28, PT ;  /* 0x0000001c0000720c */ /* 0x040fe20003fc4070 */
[----:B------:R-:W-:Y:S02]  /*3c30*/  IMAD R29, R0, R4, R29 ;  /* 0x00000004001d7224 */ /* 0x000fe400078e021d */
[----:B------:R-:W-:Y:S02]  /*3c40*/  IMAD.MOV R2, RZ, RZ, -R2 ;  /* 0x000000ffff027224 */ /* 0x000fe400078e0a02 */
[----:B------:R-:W-:Y:S01]  /*3c50*/  IMAD.HI.U32 R4, R8, R31, RZ ;  /* 0x0000001f08047227 */ /* 0x000fe200078e00ff */
[----:B------:R-:W-:-:S03]  /*3c60*/  ISETP.GT.U32.AND P4, PT, R0, R25, PT ;  /* 0x000000190000720c */ /* 0x000fc60003f84070 */
[----:B------:R-:W-:Y:S02]  /*3c70*/  IMAD R30, R0, R2, R30 ;  /* 0x00000002001e7224 */ /* 0x000fe400078e021e */
[----:B------:R-:W-:Y:S02]  /*3c80*/  IMAD.MOV R4, RZ, RZ, -R4 ;  /* 0x000000ffff047224 */ /* 0x000fe400078e0a04 */
[--C-:B------:R-:W-:Y:S01]  /*3c90*/  @!P5 IMAD.IADD R26, R26, 0x1, -R0.reuse ;  /* 0x000000011a1ad824 */ /* 0x100fe200078e0a00 */
[C---:B------:R-:W-:Y:S01]  /*3ca0*/  ISETP.GT.U32.AND P5, PT, R0.reuse, R30, PT ;  /* 0x0000001e0000720c */ /* 0x040fe20003fa4070 */
[----:B------:R-:W-:Y:S02]  /*3cb0*/  IMAD R31, R0, R4, R31 ;  /* 0x00000004001f7224 */ /* 0x000fe400078e021f */
[----:B------:R-:W-:-:S03]  /*3cc0*/  @!P6 IMAD.IADD R28, R28, 0x1, -R0 ;  /* 0x000000011c1ce824 */ /* 0x000fc600078e0a00 */
[C---:B------:R-:W-:Y:S01]  /*3cd0*/  ISETP.GT.U32.AND P6, PT, R0.reuse, R31, PT ;  /* 0x0000001f0000720c */ /* 0x040fe20003fc4070 */
[----:B------:R-:W-:Y:S01]  /*3ce0*/  @!P4 IMAD.IADD R25, R25, 0x1, -R0 ;  /* 0x000000011919c824 */ /* 0x000fe200078e0a00 */
[----:B------:R-:W-:Y:S02]  /*3cf0*/  ISETP.GT.U32.AND P4, PT, R0, R29, PT ;  /* 0x0000001d0000720c */ /* 0x000fe40003f84070 */
[----:B------:R-:W-:-:S03]  /*3d00*/  IABS R2, R41 ;  /* 0x0000002900027213 */ /* 0x000fc60000000000 */
[----:B------:R-:W-:Y:S01]  /*3d10*/  @!P5 IMAD.IADD R30, R30, 0x1, -R0 ;  /* 0x000000011e1ed824 */ /* 0x000fe200078e0a00 */
[----:B------:R-:W-:Y:S01]  /*3d20*/  ISETP.GE.AND P3, PT, R33, RZ, PT ;  /* 0x000000ff2100720c */ /* 0x000fe20003f66270 */
[----:B------:R-:W-:-:S04]  /*3d30*/  IMAD.HI.U32 R4, R8, R2, RZ ;  /* 0x0000000208047227 */ /* 0x000fc800078e00ff */
[--C-:B------:R-:W-:Y:S01]  /*3d40*/  @!P6 IMAD.IADD R31, R31, 0x1, -R0.reuse ;  /* 0x000000011f1fe824 */ /* 0x100fe200078e0a00 */
[----:B------:R-:W-:Y:S01]  /*3d50*/  ISETP.GT.U32.AND P6, PT, R0, R30, PT ;  /* 0x0000001e0000720c */ /* 0x000fe20003fc4070 */
[----:B------:R-:W-:Y:S01]  /*3d60*/  @!P4 IMAD.IADD R29, R29, 0x1, -R0 ;  /* 0x000000011d1dc824 */ /* 0x000fe200078e0a00 */
[----:B------:R-:W-:Y:S01]  /*3d70*/  IABS R32, R40 ;  /* 0x0000002800207213 */ /* 0x000fe20000000000 */
[----:B------:R-:W-:Y:S01]  /*3d80*/  IMAD.MOV R4, RZ, RZ, -R4 ;  /* 0x000000ffff047224 */ /* 0x000fe200078e0a04 */
[----:B------:R-:W-:Y:S02]  /*3d90*/  ISETP.GE.AND P0, PT, R34, RZ, PT ;  /* 0x000000ff2200720c */ /* 0x000fe40003f06270 */
[----:B------:R-:W-:Y:S01]  /*3da0*/  ISETP.GT.U32.AND P5, PT, R0, R29, PT ;  /* 0x0000001d0000720c */ /* 0x000fe20003fa4070 */
[----:B------:R-:W-:-:S04]  /*3db0*/  IMAD.HI.U32 R5, R8, R32, RZ ;  /* 0x0000002008057227 */ /* 0x000fc800078e00ff */
[C---:B------:R-:W-:Y:S02]  /*3dc0*/  IMAD R2, R0.reuse, R4, R2 ;  /* 0x0000000400027224 */ /* 0x040fe400078e0202 */
[----:B------:R-:W-:Y:S01]  /*3dd0*/  @!P3 IMAD.MOV R25, RZ, RZ, -R25 ;  /* 0x000000ffff19b224 */ /* 0x000fe200078e0a19 */
[----:B------:R-:W-:Y:S01]  /*3de0*/  ISETP.GT.U32.AND P3, PT, R0, R28, PT ;  /* 0x0000001c0000720c */ /* 0x000fe20003f64070 */
[----:B------:R-:W-:Y:S02]  /*3df0*/  IMAD.MOV R5, RZ, RZ, -R5 ;  /* 0x000000ffff057224 */ /* 0x000fe400078e0a05 */
[----:B------:R-:W-:Y:S01]  /*3e00*/  @!P6 IMAD.IADD R30, R30, 0x1, -R0 ;  /* 0x000000011e1ee824 */ /* 0x000fe200078e0a00 */
[C---:B------:R-:W-:Y:S01]  /*3e10*/  ISETP.GT.U32.AND P6, PT, R0.reuse, R2, PT ;  /* 0x000000020000720c */ /* 0x040fe20003fc4070 */
[----:B------:R-:W-:Y:S01]  /*3e20*/  IMAD R32, R0, R5, R32 ;  /* 0x0000000500207224 */ /* 0x000fe200078e0220 */
[----:B------:R-:W-:Y:S01]  /*3e30*/  ISETP.GE.AND P2, PT, R35, RZ, PT ;  /* 0x000000ff2300720c */ /* 0x000fe20003f46270 */
[----:B------:R-:W-:Y:S01]  /*3e40*/  @!P0 IMAD.MOV R26, RZ, RZ, -R26 ;  /* 0x000000ffff1a8224 */ /* 0x000fe200078e0a1a */
[----:B------:R-:W-:-:S02]  /*3e50*/  IABS R5, R42 ;  /* 0x0000002a00057213 */ /* 0x000fc40000000000 */
[----:B------:R-:W-:Y:S02]  /*3e60*/  ISETP.GE.AND P4, PT, R37, RZ, PT ;  /* 0x000000ff2500720c */ /* 0x000fe40003f86270 */
[C---:B------:R-:W-:Y:S02]  /*3e70*/  ISETP.GT.U32.AND P0, PT, R0.reuse, R31, PT ;  /* 0x0000001f0000720c */ /* 0x040fe40003f04070 */
[----:B------:R-:W-:Y:S01]  /*3e80*/  IABS R35, R43 ;  /* 0x0000002b00237213 */ /* 0x000fe20000000000 */
[----:B------:R-:W-:Y:S01]  /*3e90*/  @!P1 IMAD.MOV R23, RZ, RZ, -R23 ;  /* 0x000000ffff179224 */ /* 0x000fe200078e0a17 */
[----:B------:R-:W-:Y:S01]  /*3ea0*/  ISETP.GT.U32.AND P1, PT, R0, R27, PT ;  /* 0x0000001b0000720c */ /* 0x000fe20003f24070 */
[----:B------:R-:W-:Y:S01]  /*3eb0*/  @!P5 IMAD.IADD R29, R29, 0x1, -R0 ;  /* 0x000000011d1dd824 */ /* 0x000fe200078e0a00 */
[----:B------:R-:W-:Y:S01]  /*3ec0*/  ISETP.GE.AND P5, PT, R39, RZ, PT ;  /* 0x000000ff2700720c */ /* 0x000fe20003fa6270 */
[----:B------:R-:W-:Y:S02]  /*3ed0*/  IMAD.MOV.U32 R34, RZ, RZ, R5 ;  /* 0x000000ffff227224 */ /* 0x000fe400078e0005 */
[----:B------:R-:W-:-:S04]  /*3ee0*/  IMAD.HI.U32 R5, R8, R35, RZ ;  /* 0x0000002308057227 */ /* 0x000fc800078e00ff */
[--C-:B------:R-:W-:Y:S01]  /*3ef0*/  @!P3 IMAD.IADD R28, R28, 0x1, -R0.reuse ;  /* 0x000000011c1cb824 */ /* 0x100fe200078e0a00 */
[----:B------:R-:W-:Y:S01]  /*3f00*/  ISETP.GT.U32.AND P3, PT, R0, R32, PT ;  /* 0x000000200000720c */ /* 0x000fe20003f64070 */
[----:B------:R-:W-:Y:S02]  /*3f10*/  IMAD.MOV R5, RZ, RZ, -R5 ;  /* 0x000000ffff057224 */ /* 0x000fe400078e0a05 */
[--C-:B------:R-:W-:Y:S02]  /*3f20*/  @!P6 IMAD.IADD R2, R2, 0x1, -R0.reuse ;  /* 0x000000010202e824 */ /* 0x100fe400078e0a00 */
[--C-:B------:R-:W-:Y:S02]  /*3f30*/  @!P0 IMAD.IADD R31, R31, 0x1, -R0.reuse ;  /* 0x000000011f1f8824 */ /* 0x100fe400078e0a00 */
[C---:B------:R-:W-:Y:S02]  /*3f40*/  IMAD R35, R0.reuse, R5, R35 ;  /* 0x0000000500237224 */ /* 0x040fe400078e0223 */
[----:B------:R-:W-:Y:S01]  /*3f50*/  @!P4 IMAD.MOV R29, RZ, RZ, -R29 ;  /* 0x000000ffff1dc224 */ /* 0x000fe200078e0a1d */
[----:B------:R-:W-:Y:S01]  /*3f60*/  ISETP.GT.U32.AND P4, PT, R0, R2, PT ;  /* 0x000000020000720c */ /* 0x000fe20003f84070 */
[----:B------:R-:W-:Y:S01]  /*3f70*/  @!P1 IMAD.IADD R27, R27, 0x1, -R0 ;  /* 0x000000011b1b9824 */ /* 0x000fe200078e0a00 */
[----:B------:R-:W-:Y:S01]  /*3f80*/  ISETP.GE.AND P1, PT, R36, RZ, PT ;  /* 0x000000ff2400720c */ /* 0x000fe20003f26270 */
[----:B------:R-:W-:Y:S01]  /*3f90*/  @!P5 IMAD.MOV R31, RZ, RZ, -R31 ;  /* 0x000000ffff1fd224 */ /* 0x000fe200078e0a1f */
[----:B------:R-:W-:Y:S01]  /*3fa0*/  IABS R4, R44 ;  /* 0x0000002c00047213 */ /* 0x000fe20000000000 */
[----:B------:R-:W-:Y:S01]  /*3fb0*/  IMAD.HI.U32 R6, R8, R34, RZ ;  /* 0x0000002208067227 */ /* 0x000fe200078e00ff */
[----:B------:R-:W-:-:S03]  /*3fc0*/  ISETP.GT.U32.AND P5, PT, R0, R35, PT ;  /* 0x000000230000720c */ /* 0x000fc60003fa4070 */
[----:B------:R-:W-:Y:S01]  /*3fd0*/  @!P3 IMAD.IADD R32, R32, 0x1, -R0 ;  /* 0x000000012020b824 */ /* 0x000fe200078e0a00 */
[----:B------:R-:W-:Y:S01]  /*3fe0*/  ISETP.GE.AND P3, PT, R41, RZ, PT ;  /* 0x000000ff2900720c */ /* 0x000fe20003f66270 */
[----:B------:R-:W-:Y:S02]  /*3ff0*/  IMAD.MOV R6, RZ, RZ, -R6 ;  /* 0x000000ffff067224 */ /* 0x000fe400078e0a06 */
[----:B------:R-:W-:-:S04]  /*4000*/  IMAD.HI.U32 R5, R8, R4, RZ ;  /* 0x0000000408057227 */ /* 0x000fc800078e00ff */
[----:B------:R-:W-:Y:S02]  /*4010*/  IMAD R34, R0, R6, R34 ;  /* 0x0000000600227224 */ /* 0x000fe400078e0222 */
[----:B------:R-:W-:Y:S02]  /*4020*/  IMAD.MOV R5, RZ, RZ, -R5 ;  /* 0x000000ffff057224 */ /* 0x000fe400078e0a05 */
[----:B------:R-:W-:Y:S01]  /*4030*/  @!P4 IMAD.IADD R2, R2, 0x1, -R0 ;  /* 0x000000010202c824 */ /* 0x000fe200078e0a00 */
[C---:B------:R-:W-:Y:S01]  /*4040*/  ISETP.GT.U32.AND P6, PT, R0.reuse, R34, PT ;  /* 0x000000220000720c */ /* 0x040fe20003fc4070 */
[----:B------:R-:W-:Y:S01]  /*4050*/  @!P1 IMAD.MOV R28, RZ, RZ, -R28 ;  /* 0x000000ffff1c9224 */ /* 0x000fe200078e0a1c */
[C---:B------:R-:W-:Y:S01]  /*4060*/  ISETP.GT.U32.AND P1, PT, R0.reuse, R32, PT ;  /* 0x000000200000720c */ /* 0x040fe20003f24070 */
[----:B------:R-:W-:Y:S01]  /*4070*/  IMAD R4, R0, R5, R4 ;  /* 0x0000000500047224 */ /* 0x000fe200078e0204 */
[----:B------:R-:W-:Y:S01]  /*4080*/  IABS R5, R45 ;  /* 0x0000002d00057213 */ /* 0x000fe20000000000 */
[----:B------:R-:W-:-:S02]  /*4090*/  IMAD.MOV.U32 R33, RZ, RZ, R2 ;  /* 0x000000ffff217224 */ /* 0x000fc400078e0002 */
[----:B------:R-:W-:Y:S01]  /*40a0*/  @!P5 IMAD.IADD R35, R35, 0x1, -R0 ;  /* 0x000000012323d824 */ /* 0x000fe200078e0a00 */
[----:B------:R-:W-:Y:S01]  /*40b0*/  ISETP.GE.AND P0, PT, R40, RZ, PT ;  /* 0x000000ff2800720c */ /* 0x000fe20003f06270 */
[----:B------:R-:W-:Y:S02]  /*40c0*/  @!P3 IMAD.MOV R33, RZ, RZ, -R33 ;  /* 0x000000ffff21b224 */ /* 0x000fe400078e0a21 */
[----:B------:R-:W-:Y:S01]  /*40d0*/  IMAD.HI.U32 R37, R8, R5, RZ ;  /* 0x0000000508257227 */ /* 0x000fe200078e00ff */
[----:B------:R-:W-:-:S03]  /*40e0*/  ISETP.GT.U32.AND P3, PT, R0, R35, PT ;  /* 0x000000230000720c */ /* 0x000fc60003f64070 */
[----:B------:R-:W-:Y:S01]  /*40f0*/  @!P2 IMAD.MOV R27, RZ, RZ, -R27 ;  /* 0x000000ffff1ba224 */ /* 0x000fe200078e0a1b */
[----:B------:R-:W-:Y:S01]  /*4100*/  ISETP.GE.AND P2, PT, R38, RZ, PT ;  /* 0x000000ff2600720c */ /* 0x000fe20003f46270 */
[----:B------:R-:W-:Y:S02]  /*4110*/  IMAD.MOV R37, RZ, RZ, -R37 ;  /* 0x000000ffff257224 */ /* 0x000fe400078e0a25 */
[--C-:B------:R-:W-:Y:S02]  /*4120*/  @!P1 IMAD.IADD R32, R32, 0x1, -R0.reuse ;  /* 0x0000000120209824 */ /* 0x100fe400078e0a00 */
[----:B------:R-:W-:Y:S02]  /*4130*/  @!P6 IMAD.IADD R34, R34, 0x1, -R0 ;  /* 0x000000012222e824 */ /* 0x000fe400078e0a00 */
[C---:B------:R-:W-:Y:S02]  /*4140*/  IMAD R37, R0.reuse, R37, R5 ;  /* 0x0000002500257224 */ /* 0x040fe400078e0205 */
[----:B------:R-:W-:Y:S01]  /*4150*/  @!P0 IMAD.MOV R32, RZ, RZ, -R32 ;  /* 0x000000ffff208224 */ /* 0x000fe200078e0a20 */
[C---:B------:R-:W-:Y:S01]  /*4160*/  ISETP.GT.U32.AND P0, PT, R0.reuse, R34, PT ;  /* 0x000000220000720c */ /* 0x040fe20003f04070 */
[----:B------:R-:W-:Y:S01]  /*4170*/  @!P3 IMAD.IADD R35, R35, 0x1, -R0 ;  /* 0x000000012323b824 */ /* 0x000fe200078e0a00 */
[----:B------:R-:W-:Y:S01]  /*4180*/  ISETP.GT.U32.AND P3, PT, R0, R37, PT ;  /* 0x000000250000720c */ /* 0x000fe20003f64070 */
[----:B------:R-:W-:Y:S01]  /*4190*/  @!P2 IMAD.MOV R30, RZ, RZ, -R30 ;  /* 0x000000ffff1ea224 */ /* 0x000fe200078e0a1e */
[----:B------:R-:W-:-:S02]  /*41a0*/  ISETP.GE.AND P2, PT, R42, RZ, PT ;  /* 0x000000ff2a00720c */ /* 0x000fc40003f46270 */
[----:B------:R-:W-:Y:S02]  /*41b0*/  IABS R38, R46 ;  /* 0x0000002e00267213 */ /* 0x000fe40000000000 */
[----:B------:R-:W-:-:S03]  /*41c0*/  IABS R39, R47 ;  /* 0x0000002f00277213 */ /* 0x000fc60000000000 */
[----:B------:R-:W-:-:S04]  /*41d0*/  IMAD.HI.U32 R5, R8, R38, RZ ;  /* 0x0000002608057227 */ /* 0x000fc800078e00ff */
[----:B------:R-:W-:Y:S02]  /*41e0*/  @!P0 IMAD.IADD R34, R34, 0x1, -R0 ;  /* 0x0000000122228824 */ /* 0x000fe400078e0a00 */
[----:B------:R-:W-:-:S04]  /*41f0*/  IMAD.HI.U32 R2, R8, R39, RZ ;  /* 0x0000002708027227 */ /* 0x000fc800078e00ff */
[----:B------:R-:W-:Y:S02]  /*4200*/  IMAD.MOV R5, RZ, RZ, -R5 ;  /* 0x000000ffff057224 */ /* 0x000fe400078e0a05 */
[----:B------:R-:W-:Y:S01]  /*4210*/  @!P3 IMAD.IADD R37, R37, 0x1, -R0 ;  /* 0x000000012525b824 */ /* 0x000fe200078e0a00 */
[----:B------:R-:W-:Y:S01]  /*4220*/  IABS R40, R48 ;  /* 0x0000003000287213 */ /* 0x000fe20000000000 */
[----:B------:R-:W-:Y:S01]  /*4230*/  IMAD.MOV R2, RZ, RZ, -R2 ;  /* 0x000000ffff027224 */ /* 0x000fe200078e0a02 */
[----:B------:R-:W-:Y:S01]  /*4240*/  IABS R41, R49 ;  /* 0x0000003100297213 */ /* 0x000fe20000000000 */
[C---:B------:R-:W-:Y:S02]  /*4250*/  IMAD R38, R0.reuse, R5, R38 ;  /* 0x0000000500267224 */ /* 0x040fe400078e0226 */
[----:B------:R-:W-:Y:S01]  /*4260*/  @!P2 IMAD.MOV R34, RZ, RZ, -R34 ;  /* 0x000000ffff22a224 */ /* 0x000fe200078e0a22 */
[C---:B------:R-:W-:Y:S01]  /*4270*/  ISETP.GT.U32.AND P2, PT, R0.reuse, R37, PT ;  /* 0x000000250000720c */ /* 0x040fe20003f44070 */
[----:B------:R-:W-:Y:S01]  /*4280*/  IMAD R39, R0, R2, R39 ;  /* 0x0000000200277224 */ /* 0x000fe200078e0227 */
[----:B------:R-:W-:Y:S01]  /*4290*/  ISETP.GE.AND P5, PT, R45, RZ, PT ;  /* 0x000000ff2d00720c */ /* 0x000fe20003fa6270 */
[----:B------:R-:W-:Y:S01]  /*42a0*/  IMAD.HI.U32 R2, R8, R40, RZ ;  /* 0x0000002808027227 */ /* 0x000fe200078e00ff */
[----:B------:R-:W-:-:S03]  /*42b0*/  ISETP.GT.U32.AND P3, PT, R0, R38, PT ;  /* 0x000000260000720c */ /* 0x000fc60003f64070 */
[----:B------:R-:W-:Y:S01]  /*42c0*/  IMAD.HI.U32 R5, R8, R41, RZ ;  /* 0x0000002908057227 */ /* 0x000fe200078e00ff */
[----:B------:R-:W-:-:S03]  /*42d0*/  ISETP.GT.U32.AND P4, PT, R0, R4, PT ;  /* 0x000000040000720c */ /* 0x000fc60003f84070 */
[----:B------:R-:W-:Y:S02]  /*42e0*/  IMAD.MOV R2, RZ, RZ, -R2 ;  /* 0x000000ffff027224 */ /* 0x000fe400078e0a02 */
[----:B------:R-:W-:Y:S02]  /*42f0*/  IMAD.MOV R5, RZ, RZ, -R5 ;  /* 0x000000ffff057224 */ /* 0x000fe400078e0a05 */
[C---:B------:R-:W-:Y:S02]  /*4300*/  IMAD R40, R0.reuse, R2, R40 ;  /* 0x0000000200287224 */ /* 0x040fe400078e0228 */
[C---:B------:R-:W-:Y:S02]  /*4310*/  IMAD R41, R0.reuse, R5, R41 ;  /* 0x0000000500297224 */ /* 0x040fe400078e0229 */
[--C-:B------:R-:W-:Y:S01]  /*4320*/  @!P2 IMAD.IADD R37, R37, 0x1, -R0.reuse ;  /* 0x000000012525a824 */ /* 0x100fe200078e0a00 */
[----:B------:R-:W-:Y:S01]  /*4330*/  ISETP.GT.U32.AND P2, PT, R0, R40, PT ;  /* 0x000000280000720c */ /* 0x000fe20003f44070 */
[----:B------:R-:W-:-:S02]  /*4340*/  @!P3 IMAD.IADD R38, R38, 0x1, -R0 ;  /* 0x000000012626b824 */ /* 0x000fc400078e0a00 */
[----:B------:R-:W-:Y:S01]  /*4350*/  @!P5 IMAD.MOV R37, RZ, RZ, -R37 ;  /* 0x000000ffff25d224 */ /* 0x000fe200078e0a25 */
[----:B------:R-:W-:Y:S01]  /*4360*/  ISETP.GT.U32.AND P5, PT, R0, R41, PT ;  /* 0x000000290000720c */ /* 0x000fe20003fa4070 */
[--C-:B------:R-:W-:Y:S01]  /*4370*/  @!P4 IMAD.IADD R4, R4, 0x1, -R0.reuse ;  /* 0x000000010404c824 */ /* 0x100fe200078e0a00 */
[----:B------:R-:W-:Y:S02]  /*4380*/  ISETP.GT.U32.AND P3, PT, R0, R38, PT ;  /* 0x000000260000720c */ /* 0x000fe40003f64070 */
[----:B------:R-:W-:Y:S02]  /*4390*/  ISETP.GE.AND P1, PT, R43, RZ, PT ;  /* 0x000000ff2b00720c */ /* 0x000fe40003f26270 */
[----:B------:R-:W-:Y:S02]  /*43a0*/  ISETP.GE.AND P0, PT, R46, RZ, PT ;  /* 0x000000ff2e00720c */ /* 0x000fe40003f06270 */
[----:B------:R-:W-:Y:S01]  /*43b0*/  ISETP.GT.U32.AND P4, PT, R0, R4, PT ;  /* 0x000000040000720c */ /* 0x000fe20003f84070 */
[----:B------:R-:W-:-:S04]  /*43c0*/  @!P2 IMAD.IADD R40, R40, 0x1, -R0 ;  /* 0x000000012828a824 */ /* 0x000fc800078e0a00 */
[--C-:B------:R-:W-:Y:S01]  /*43d0*/  @!P5 IMAD.IADD R41, R41, 0x1, -R0.reuse ;  /* 0x000000012929d824 */ /* 0x100fe200078e0a00 */
[----:B------:R-:W-:Y:S01]  /*43e0*/  ISETP.GT.U32.AND P2, PT, R0, R40, PT ;  /* 0x000000280000720c */ /* 0x000fe20003f44070 */
[----:B------:R-:W-:Y:S01]  /*43f0*/  @!P3 IMAD.IADD R38, R38, 0x1, -R0 ;  /* 0x000000012626b824 */ /* 0x000fe200078e0a00 */
[----:B------:R-:W-:Y:S02]  /*4400*/  STL [R1+0x2844], R61 ;  /* 0x0028443d01007387 */ /* 0x000fe40000100800 */
[----:B------:R-:W-:Y:S01]  /*4410*/  ISETP.GT.U32.AND P5, PT, R0, R41, PT ;  /* 0x000000290000720c */ /* 0x000fe20003fa4070 */
[----:B------:R-:W-:Y:S01]  /*4420*/  @!P1 IMAD.MOV R35, RZ, RZ, -R35 ;  /* 0x000000ffff239224 */ /* 0x000fe200078e0a23 */
[----:B------:R-:W-:Y:S01]  /*4430*/  STL [R1+0x2848], R60 ;  /* 0x0028483c01007387 */ /* 0x000fe20000100800 */
[----:B------:R-:W-:Y:S01]  /*4440*/  ISETP.GE.AND P1, PT, R48, RZ, PT ;  /* 0x000000ff3000720c */ /* 0x000fe20003f26270 */
[----:B------:R-:W-:Y:S01]  /*4450*/  @!P0 IMAD.MOV R38, RZ, RZ, -R38 ;  /* 0x000000ffff268224 */ /* 0x000fe200078e0a26 */
[----:B------:R-:W-:Y:S01]  /*4460*/  IABS R42, R58 ;  /* 0x0000003a002a7213 */ /* 0x000fe20000000000 */
[----:B------:R-:W-:Y:S01]  /*4470*/  STL [R1+0x284c], R12 ;  /* 0x00284c0c01007387 */ /* 0x000fe20000100800 */
[----:B------:R-:W-:Y:S01]  /*4480*/  @!P4 IMAD.IADD R4, R4, 0x1, -R0 ;  /* 0x000000010404c824 */ /* 0x000fe200078e0a00 */
[----:B------:R-:W-:-:S02]  /*4490*/  ISETP.GE.AND P0, PT, R49, RZ, PT ;  /* 0x000000ff3100720c */ /* 0x000fc40003f06270 */
[----:B------:R-:W-:Y:S01]  /*44a0*/  STL [R1+0x2850], R13 ;  /* 0x0028500d01007387 */ /* 0x000fe20000100800 */
[----:B------:R-:W-:-:S03]  /*44b0*/  IMAD.MOV.U32 R36, RZ, RZ, R4 ;  /* 0x000000ffff247224 */ /* 0x000fc600078e0004 */
[----:B------:R0:W-:Y:S01]  /*44c0*/  STL [R1+0x2854], R14 ;  /* 0x0028540e01007387 */ /* 0x0001e20000100800 */
[----:B------:R-:W-:-:S03]  /*44d0*/  IMAD.HI.U32 R4, R8, R42, RZ ;  /* 0x0000002a08047227 */ /* 0x000fc600078e00ff */
[----:B------:R-:W-:Y:S04]  /*44e0*/  STL [R1+0x2858], R15 ;  /* 0x0028580f01007387 */ /* 0x000fe80000100800 */
[----:B------:R-:W-:Y:S01]  /*44f0*/  STL [R1+0x285c], R16 ;  /* 0x00285c1001007387 */ /* 0x000fe20000100800 */
[----:B------:R-:W-:-:S03]  /*4500*/  @!P2 IMAD.IADD R40, R40, 0x1, -R0 ;  /* 0x000000012828a824 */ /* 0x000fc600078e0a00 */
[----:B------:R-:W-:Y:S01]  /*4510*/  STL [R1+0x2860], R17 ;  /* 0x0028601101007387 */ /* 0x000fe20000100800 */
[----:B------:R-:W-:-:S03]  /*4520*/  IMAD.MOV R6, RZ, RZ, -R4 ;  /* 0x000000ffff067224 */ /* 0x000fc600078e0a04 */
[----:B------:R-:W-:Y:S01]  /*4530*/  STL [R1+0x2864], R18 ;  /* 0x0028641201007387 */ /* 0x000fe20000100800 */
[----:B------:R-:W-:-:S03]  /*4540*/  @!P5 IMAD.IADD R41, R41, 0x1, -R0 ;  /* 0x000000012929d824 */ /* 0x000fc600078e0a00 */
[----:B------:R-:W-:Y:S04]  /*4550*/  STL [R1+0x2868], R19 ;  /* 0x0028681301007387 */ /* 0x000fe80000100800 */
[----:B------:R-:W-:Y:S01]  /*4560*/  STL [R1+0x286c], R20 ;  /* 0x00286c1401007387 */ /* 0x000fe20000100800 */
[----:B------:R-:W-:-:S03]  /*4570*/  @!P1 IMAD.MOV R40, RZ, RZ, -R40 ;  /* 0x000000ffff289224 */ /* 0x000fc600078e0a28 */
[----:B------:R-:W-:Y:S01]  /*4580*/  STL [R1+0x2874], R21 ;  /* 0x0028741501007387 */ /* 0x000fe20000100800 */
[----:B--2---:R-:W-:-:S03]  /*4590*/  IABS R2, R57 ;  /* 0x0000003900027213 */ /* 0x004fc60000000000 */
[----:B------:R-:W-:Y:S01]  /*45a0*/  STL [R1+0x2878], R22 ;  /* 0x0028781601007387 */ /* 0x000fe20000100800 */
[----:B------:R-:W-:Y:S01]  /*45b0*/  IMAD R42, R0, R6, R42 ;  /* 0x00000006002a7224 */ /* 0x000fe200078e022a */
[----:B------:R-:W-:Y:S02]  /*45c0*/  ISETP.GE.AND P1, PT, R57, RZ, PT ;  /* 0x000000ff3900720c */ /* 0x000fe40003f26270 */
[----:B------:R-:W-:Y:S01]  /*45d0*/  STL [R1+0x287c], R23 ;  /* 0x00287c1701007387 */ /* 0x000fe20000100800 */
[----:B------:R-:W-:Y:S01]  /*45e0*/  @!P0 IMAD.MOV R41, RZ, RZ, -R41 ;  /* 0x000000ffff298224 */ /* 0x000fe200078e0a29 */
[----:B---3--:R-:W-:Y:S02]  /*45f0*/  IABS R6, R3 ;  /* 0x0000000300067213 */ /* 0x008fe40000000000 */
[----:B------:R-:W-:Y:S01]  /*4600*/  STL [R1+0x2880], R24 ;  /* 0x0028801801007387 */ /* 0x000fe20000100800 */
[----:B------:R-:W-:-:S03]  /*4610*/  ISETP.GE.AND P0, PT, R3, RZ, PT ;  /* 0x000000ff0300720c */ /* 0x000fc60003f06270 */
[----:B------:R-:W-:Y:S04]  /*4620*/  STL [R1+0x2884], R25 ;  /* 0x0028841901007387 */ /* 0x000fe80000100800 */
[----:B------:R-:W2:Y:S04]  /*4630*/  LDL.LU R57, [R1+0x28] ;  /* 0x0000280001397983 */ /* 0x000ea80000300800 */
[----:B------:R-:W3:Y:S01]  /*4640*/  LDL.LU R3, [R1+0x2c] ;  /* 0x00002c0001037983 */ /* 0x000ee20000300800 */
[----:B------:R-:W-:Y:S02]  /*4650*/  ISETP.GE.AND P6, PT, R44, RZ, PT ;  /* 0x000000ff2c00720c */ /* 0x000fe40003fc6270 */
[----:B------:R-:W-:Y:S01]  /*4660*/  IABS R43, R59 ;  /* 0x0000003b002b7213 */ /* 0x000fe20000000000 */
[----:B------:R-:W2:Y:S10]  /*4670*/  LDL.LU R52, [R1+0x30] ;  /* 0x0000300001347983 */ /* 0x000eb40000300800 */
[----:B------:R-:W-:Y:S01]  /*4680*/  @!P6 IMAD.MOV R36, RZ, RZ, -R36 ;  /* 0x000000ffff24e224 */ /* 0x000fe200078e0a24 */
[----:B------:R-:W-:Y:S01]  /*4690*/  ISETP.GT.U32.AND P6, PT, R0, R39, PT ;  /* 0x000000270000720c */ /* 0x000fe20003fc4070 */
[----:B------:R-:W-:Y:S01]  /*46a0*/  IMAD.HI.U32 R5, R8, R43, RZ ;  /* 0x0000002b08057227 */ /* 0x000fe200078e00ff */
[----:B------:R-:W2:Y:S11]  /*46b0*/  LDL.LU R53, [R1+0x34] ;  /* 0x0000340001357983 */ /* 0x000eb60000300800 */
[----:B------:R-:W-:-:S05]  /*46c0*/  @!P6 IMAD.IADD R39, R39, 0x1, -R0 ;  /* 0x000000012727e824 */ /* 0x000fca00078e0a00 */
[----:B------:R-:W-:Y:S01]  /*46d0*/  ISETP.GT.U32.AND P6, PT, R0, R39, PT ;  /* 0x000000270000720c */ /* 0x000fe20003fc4070 */
[----:B------:R-:W-:-:S04]  /*46e0*/  IMAD.MOV R4, RZ, RZ, -R5 ;  /* 0x000000ffff047224 */ /* 0x000fc800078e0a05 */
[----:B------:R-:W-:-:S08]  /*46f0*/  IMAD R43, R0, R4, R43 ;  /* 0x00000004002b7224 */ /* 0x000fd000078e022b */
[----:B------:R-:W-:Y:S01]  /*4700*/  @!P6 IMAD.IADD R39, R39, 0x1, -R0 ;  /* 0x000000012727e824 */ /* 0x000fe200078e0a00 */
[C---:B------:R-:W-:Y:S02]  /*4710*/  ISETP.GT.U32.AND P6, PT, R0.reuse, R43, PT ;  /* 0x0000002b0000720c */ /* 0x040fe40003fc4070 */
[----:B------:R-:W-:Y:S01]  /*4720*/  ISETP.GT.U32.AND P3, PT, R0, R42, PT ;  /* 0x0000002a0000720c */ /* 0x000fe20003f64070 */
[----:B------:R-:W-:-:S04]  /*4730*/  IMAD.HI.U32 R4, R8, R2, RZ ;  /* 0x0000000208047227 */ /* 0x000fc800078e00ff */
[----:B------:R-:W-:-:S06]  /*4740*/  IMAD.MOV R4, RZ, RZ, -R4 ;  /* 0x000000ffff047224 */ /* 0x000fcc00078e0a04 */
[--C-:B------:R-:W-:Y:S02]  /*4750*/  @!P6 IMAD.IADD R43, R43, 0x1, -R0.reuse ;  /* 0x000000012b2be824 */ /* 0x100fe400078e0a00 */
[----:B------:R-:W-:-:S03]  /*4760*/  @!P3 IMAD.IADD R42, R42, 0x1, -R0 ;  /* 0x000000012a2ab824 */ /* 0x000fc600078e0a00 */
[C---:B------:R-:W-:Y:S01]  /*4770*/  ISETP.GT.U32.AND P6, PT, R0.reuse, R43, PT ;  /* 0x0000002b0000720c */ /* 0x040fe20003fc4070 */
[----:B------:R-:W-:Y:S01]  /*4780*/  IMAD R2, R0, R4, R2 ;  /* 0x0000000400027224 */ /* 0x000fe200078e0202 */
[----:B------:R-:W-:-:S04]  /*4790*/  ISETP.GE.AND P3, PT, R59, RZ, PT ;  /* 0x000000ff3b00720c */ /* 0x000fc80003f66270 */
[----:B------:R-:W-:Y:S02]  /*47a0*/  ISETP.GT.U32.AND P5, PT, R0, R2, PT ;  /* 0x000000020000720c */ /* 0x000fe40003fa4070 */
[----:B----4-:R-:W-:-:S05]  /*47b0*/  IABS R45, R55 ;  /* 0x00000037002d7213 */ /* 0x010fca0000000000 */
[----:B------:R-:W-:-:S04]  /*47c0*/  @!P6 IMAD.IADD R43, R43, 0x1, -R0 ;  /* 0x000000012b2be824 */ /* 0x000fc800078e0a00 */
[----:B------:R-:W-:Y:S01]  /*47d0*/  @!P3 IMAD.MOV R43, RZ, RZ, -R43 ;  /* 0x000000ffff2bb224 */ /* 0x000fe200078e0a2b */
[----:B------:R-:W-:Y:S02]  /*47e0*/  ISETP.GE.AND P3, PT, R55, RZ, PT ;  /* 0x000000ff3700720c */ /* 0x000fe40003f66270 */
[----:B------:R-:W4:Y:S01]  /*47f0*/  LDL.LU R55, [R1+0x38] ;  /* 0x0000380001377983 */ /* 0x000f220000300800 */
[----:B------:R-:W-:Y:S01]  /*4800*/  @!P5 IMAD.IADD R2, R2, 0x1, -R0 ;  /* 0x000000010202d824 */ /* 0x000fe200078e0a00 */
[----:B------:R-:W-:Y:S02]  /*4810*/  IABS R4, R54 ;  /* 0x0000003600047213 */ /* 0x000fe40000000000 */
[----:B------:R-:W-:Y:S02]  /*4820*/  ISETP.GE.AND P4, PT, R47, RZ, PT ;  /* 0x000000ff2f00720c */ /* 0x000fe40003f86270 */
[----:B------:R-:W-:Y:S01]  /*4830*/  ISETP.GT.U32.AND P5, PT, R0, R2, PT ;  /* 0x000000020000720c */ /* 0x000fe20003fa4070 */
[----:B------:R-:W-:-:S04]  /*4840*/  IMAD.HI.U32 R7, R8, R4, RZ ;  /* 0x0000000408077227 */ /* 0x000fc800078e00ff */
[----:B------:R-:W-:-:S04]  /*4850*/  IMAD.HI.U32 R5, R8, R6, RZ ;  /* 0x0000000608057227 */ /* 0x000fc800078e00ff */
[----:B------:R-:W-:Y:S02]  /*4860*/  IMAD.MOV R7, RZ, RZ, -R7 ;  /* 0x000000ffff077224 */ /* 0x000fe400078e0a07 */
[----:B------:R-:W-:Y:S02]  /*4870*/  IMAD.MOV R5, RZ, RZ, -R5 ;  /* 0x000000ffff057224 */ /* 0x000fe400078e0a05 */
[C---:B------:R-:W-:Y:S02]  /*4880*/  IMAD R7, R0.reuse, R7, R4 ;  /* 0x0000000700077224 */ /* 0x040fe400078e0204 */
[C---:B------:R-:W-:Y:S02]  /*4890*/  IMAD R6, R0.reuse, R5, R6 ;  /* 0x0000000500067224 */ /* 0x040fe400078e0206 */
[----:B------:R-:W-:Y:S01]  /*48a0*/  @!P4 IMAD.MOV R39, RZ, RZ, -R39 ;  /* 0x000000ffff27c224 */ /* 0x000fe200078e0a27 */
[----:B------:R-:W-:Y:S01]  /*48b0*/  ISETP.GT.U32.AND P4, PT, R0, R42, PT ;  /* 0x0000002a0000720c */ /* 0x000fe20003f84070 */
[----:B------:R-:W-:Y:S01]  /*48c0*/  @!P5 IMAD.IADD R2, R2, 0x1, -R0 ;  /* 0x000000010202d824 */ /* 0x000fe200078e0a00 */
[----:B------:R-:W-:-:S02]  /*48d0*/  ISETP.GT.U32.AND P5, PT, R0, R7, PT ;  /* 0x000000070000720c */ /* 0x000fc40003fa4070 */
[----:B------:R-:W-:Y:S01]  /*48e0*/  ISETP.GT.U32.AND P6, PT, R0, R6, PT ;  /* 0x000000060000720c */ /* 0x000fe20003fc4070 */
[----:B------:R-:W-:-:S08]  /*48f0*/  IMAD.HI.U32 R48, R8, R45, RZ ;  /* 0x0000002d08307227 */ /* 0x000fd000078e00ff */
[--C-:B------:R-:W-:Y:S01]  /*4900*/  @!P4 IMAD.IADD R42, R42, 0x1, -R0.reuse ;  /* 0x000000012a2ac824 */ /* 0x100fe200078e0a00 */
[----:B------:R-:W-:Y:S01]  /*4910*/  ISETP.GE.AND P4, PT, R54, RZ, PT ;  /* 0x000000ff3600720c */ /* 0x000fe20003f86270 */
[--C-:B------:R-:W-:Y:S01]  /*4920*/  @!P5 IMAD.IADD R7, R7, 0x1, -R0.reuse ;  /* 0x000000010707d824 */ /* 0x100fe200078e0a00 */
[----:B------:R-:W4:Y:S01]  /*4930*/  LDL.LU R54, [R1+0x3c] ;  /* 0x00003c0001367983 */ /* 0x000f220000300800 */
[----:B------:R-:W-:-:S03]  /*4940*/  @!P6 IMAD.IADD R6, R6, 0x1, -R0 ;  /* 0x000000010606e824 */ /* 0x000fc600078e0a00 */
[C---:B------:R-:W-:Y:S02]  /*4950*/  ISETP.GT.U32.AND P5, PT, R0.reuse, R7, PT ;  /* 0x000000070000720c */ /* 0x040fe40003fa4070 */
[----:B------:R-:W-:Y:S01]  /*4960*/  ISETP.GT.U32.AND P6, PT, R0, R6, PT ;  /* 0x000000060000720c */ /* 0x000fe20003fc4070 */
[----:B------:R-:W-:Y:S01]  /*4970*/  IMAD.MOV R48, RZ, RZ, -R48 ;  /* 0x000000ffff307224 */ /* 0x000fe200078e0a30 */
[----:B------:R-:W-:-:S03]  /*4980*/  ISETP.GE.AND P2, PT, R58, RZ, PT ;  /* 0x000000ff3a00720c */ /* 0x000fc60003f46270 */
[----:B------:R-:W-:Y:S02]  /*4990*/  IMAD R45, R0, R48, R45 ;  /* 0x00000030002d7224 */ /* 0x000fe400078e022d */
[----:B0-----:R-:W-:-:S04]  /*49a0*/  IMAD.MOV.U32 R14, RZ, RZ, R2 ;  /* 0x000000ffff0e7224 */ /* 0x001fc800078e0002 */
[--C-:B------:R-:W-:Y:S01]  /*49b0*/  @!P5 IMAD.IADD R7, R7, 0x1, -R0.reuse ;  /* 0x000000010707d824 */ /* 0x100fe200078e0a00 */
[----:B------:R-:W-:Y:S01]  /*49c0*/  ISETP.GT.U32.AND P5, PT, R0, R45, PT ;  /* 0x0000002d0000720c */ /* 0x000fe20003fa4070 */
[----:B------:R-:W-:Y:S02]  /*49d0*/  @!P6 IMAD.IADD R6, R6, 0x1, -R0 ;  /* 0x000000010606e824 */ /* 0x000fe400078e0a00 */
[----:B------:R-:W-:Y:S02]  /*49e0*/  IMAD.MOV.U32 R12, RZ, RZ, R7 ;  /* 0x000000ffff0c7224 */ /* 0x000fe400078e0007 */
[----:B------:R-:W-:Y:S02]  /*49f0*/  IMAD.MOV.U32 R13, RZ, RZ, R6 ;  /* 0x000000ffff0d7224 */ /* 0x000fe400078e0006 */
[----:B------:R-:W-:Y:S02]  /*4a00*/  @!P1 IMAD.MOV R14, RZ, RZ, -R14 ;  /* 0x000000ffff0e9224 */ /* 0x000fe400078e0a0e */
[----:B------:R-:W-:Y:S01]  /*4a10*/  @!P0 IMAD.MOV R13, RZ, RZ, -R13 ;  /* 0x000000ffff0d8224 */ /* 0x000fe200078e0a0d */
[----:B-----5:R-:W-:Y:S01]  /*4a20*/  IABS R5, R56 ;  /* 0x0000003800057213 */ /* 0x020fe20000000000 */
[----:B------:R-:W-:Y:S01]  /*4a30*/  @!P2 IMAD.MOV R42, RZ, RZ, -R42 ;  /* 0x000000ffff2aa224 */ /* 0x000fe200078e0a2a */
[----:B------:R-:W-:Y:S01]  /*4a40*/  ISETP.GE.AND P2, PT, R56, RZ, PT ;  /* 0x000000ff3800720c */ /* 0x000fe20003f46270 */
[----:B------:R-:W-:Y:S01]  /*4a50*/  @!P4 IMAD.MOV R12, RZ, RZ, -R12 ;  /* 0x000000ffff0cc224 */ /* 0x000fe200078e0a0c */
[----:B------:R-:W5:Y:S01]  /*4a60*/  LDL.LU R56, [R1+0x48] ;  /* 0x0000480001387983 */ /* 0x000f620000300800 */
[----:B------:R-:W-:-:S03]  /*4a70*/  @!P5 IMAD.IADD R45, R45, 0x1, -R0 ;  /* 0x000000012d2dd824 */ /* 0x000fc600078e0a00 */
[----:B------:R-:W-:Y:S04]  /*4a80*/  STL [R1+0x44], R14 ;  /* 0x0000440e01007387 */ /* 0x000fe80000100800 */
[----:B------:R0:W-:Y:S04]  /*4a90*/  STL [R1+0x68], R13 ;  /* 0x0000680d01007387 */ /* 0x0001e80000100800 */
[----:B------:R1:W-:Y:S01]  /*4aa0*/  STL [R1+0x7c], R12 ;  /* 0x00007c0c01007387 */ /* 0x0003e20000100800 */
[----:B---3--:R-:W-:Y:S02]  /*4ab0*/  IABS R44, R3 ;  /* 0x00000003002c7213 */ /* 0x008fe40000000000 */
[----:B------:R-:W-:-:S02]  /*4ac0*/  ISETP.GE.AND P5, PT, R3, RZ, PT ;  /* 0x000000ff0300720c */ /* 0x000fc40003fa6270 */
[----:B------:R-:W3:Y:S01]  /*4ad0*/  LDL.LU R3, [R1+0x50] ;  /* 0x0000500001037983 */ /* 0x000ee20000300800 */
[----:B--2---:R-:W-:Y:S01]  /*4ae0*/  IABS R4, R57 ;  /* 0x0000003900047213 */ /* 0x004fe20000000000 */
[----:B------:R-:W-:-:S04]  /*4af0*/  IMAD.HI.U32 R9, R8, R5, RZ ;  /* 0x0000000508097227 */ /* 0x000fc800078e00ff */
[----:B------:R-:W-:-:S04]  /*4b00*/  IMAD.HI.U32 R47, R8, R4, RZ ;  /* 0x00000004082f7227 */ /* 0x000fc800078e00ff */
[----:B------:R-:W-:Y:S02]  /*4b10*/  IMAD.MOV R9, RZ, RZ, -R9 ;  /* 0x000000ffff097224 */ /* 0x000fe400078e0a09 */
[----:B------:R-:W-:Y:S02]  /*4b20*/  IMAD.MOV R47, RZ, RZ, -R47 ;  /* 0x000000ffff2f7224 */ /* 0x000fe400078e0a2f */
[C---:B------:R-:W-:Y:S02]  /*4b30*/  IMAD R5, R0.reuse, R9, R5 ;  /* 0x0000000900057224 */ /* 0x040fe400078e0205 */
[----:B------:R-:W-:-:S03]  /*4b40*/  IMAD R4, R0, R47, R4 ;  /* 0x0000002f00047224 */ /* 0x000fc600078e0204 */
[C---:B------:R-:W-:Y:S02]  /*4b50*/  ISETP.GT.U32.AND P6, PT, R0.reuse, R5, PT ;  /* 0x000000050000720c */ /* 0x040fe40003fc4070 */
[----:B------:R-:W-:Y:S02]  /*4b60*/  ISETP.GT.U32.AND P1, PT, R0, R4, PT ;  /* 0x000000040000720c */ /* 0x000fe40003f24070 */
[----:B------:R-:W-:-:S05]  /*4b70*/  IABS R10, R52 ;  /* 0x00000034000a7213 */ /* 0x000fca0000000000 */
[----:B------:R-:W-:Y:S01]  /*4b80*/  IMAD.HI.U32 R11, R8, R10, RZ ;  /* 0x0000000a080b7227 */ /* 0x000fe200078e00ff */
[----:B------:R-:W-:-:S03]  /*4b90*/  IABS R9, R53 ;  /* 0x0000003500097213 */ /* 0x000fc60000000000 */
[----:B------:R-:W-:Y:S02]  /*4ba0*/  IMAD.MOV R11, RZ, RZ, -R11 ;  /* 0x000000ffff0b7224 */ /* 0x000fe400078e0a0b */
[--C-:B------:R-:W-:Y:S02]  /*4bb0*/  @!P6 IMAD.IADD R5, R5, 0x1, -R0.reuse ;  /* 0x000000010505e824 */ /* 0x100fe400078e0a00 */
[----:B------:R-:W-:Y:S01]  /*4bc0*/  @!P1 IMAD.IADD R4, R4, 0x1, -R0 ;  /* 0x0000000104049824 */ /* 0x000fe200078e0a00 */
[C---:B------:R-:W-:Y:S01]  /*4bd0*/  ISETP.GT.U32.AND P1, PT, R0.reuse, R45, PT ;  /* 0x0000002d0000720c */ /* 0x040fe20003f24070 */
[C---:B------:R-:W-:Y:S01]  /*4be0*/  IMAD R10, R0.reuse, R11, R10 ;  /* 0x0000000b000a7224 */ /* 0x040fe200078e020a */
[----:B------:R-:W-:Y:S01]  /*4bf0*/  ISETP.GT.U32.AND P6, PT, R0, R5, PT ;  /* 0x000000050000720c */ /* 0x000fe20003fc4070 */
[----:B------:R-:W-:-:S04]  /*4c00*/  IMAD.HI.U32 R11, R8, R9, RZ ;  /* 0x00000009080b7227 */ /* 0x000fc800078e00ff */
[----:B------:R-:W-:Y:S02]  /*4c10*/  IMAD.MOV R11, RZ, RZ, -R11 ;  /* 0x000000ffff0b7224 */ /* 0x000fe400078e0a0b */
[----:B------:R-:W-:-:S04]  /*4c20*/  IMAD.HI.U32 R46, R8, R44, RZ ;  /* 0x0000002c082e7227 */ /* 0x000fc800078e00ff */
[C---:B------:R-:W-:Y:S02]  /*4c30*/  IMAD R9, R0.reuse, R11, R9 ;  /* 0x0000000b00097224 */ /* 0x040fe400078e0209 */
[----:B------:R-:W-:Y:S02]  /*4c40*/  IMAD.MOV R46, RZ, RZ, -R46 ;  /* 0x000000ffff2e7224 */ /* 0x000fe400078e0a2e */
[--C-:B------:R-:W-:Y:S01]  /*4c50*/  @!P1 IMAD.IADD R45, R45, 0x1, -R0.reuse ;  /* 0x000000012d2d9824 */ /* 0x100fe200078e0a00 */
[C---:B------:R-:W-:Y:S01]  /*4c60*/  ISETP.GT.U32.AND P1, PT, R0.reuse, R9, PT ;  /* 0x000000090000720c */ /* 0x040fe20003f24070 */
[----:B------:R-:W-:Y:S02]  /*4c70*/  @!P6 IMAD.IADD R5, R5, 0x1, -R0 ;  /* 0x000000010505e824 */ /* 0x000fe400078e0a00 */
[----:B------:R-:W-:Y:S02]  /*4c80*/  IMAD R44, R0, R46, R44 ;  /* 0x0000002e002c7224 */ /* 0x000fe400078e022c */
[----:B------:R-:W-:Y:S01]  /*4c90*/  IMAD.MOV.U32 R6, RZ, RZ, R5 ;  /* 0x000000ffff067224 */ /* 0x000fe200078e0005 */
[----:B------:R-:W-:-:S02]  /*4ca0*/  ISETP.GE.AND P4, PT, R57, RZ, PT ;  /* 0x000000ff3900720c */ /* 0x000fc40003f86270 */
[C---:B------:R-:W-:Y:S01]  /*4cb0*/  ISETP.GT.U32.AND P0, PT, R0.reuse, R44, PT ;  /* 0x0000002c0000720c */ /* 0x040fe20003f04070 */
[----:B------:R-:W2:Y:S01]  /*4cc0*/  LDL.LU R57, [R1+0x54] ;  /* 0x0000540001397983 */ /* 0x000ea20000300800 */
[----:B------:R-:W-:Y:S01]  /*4cd0*/  @!P2 IMAD.MOV R6, RZ, RZ, -R6 ;  /* 0x000000ffff06a224 */ /* 0x000fe200078e0a06 */
[----:B------:R-:W-:Y:S02]  /*4ce0*/  ISETP.GT.U32.AND P6, PT, R0, R10, PT ;  /* 0x0000000a0000720c */ /* 0x000fe40003fc4070 */
[----:B------:R-:W-:Y:S02]  /*4cf0*/  @!P1 IMAD.IADD R9, R9, 0x1, -R0 ;  /* 0x0000000109099824 */ /* 0x000fe400078e0a00 */
[----:B------:R-:W-:Y:S01]  /*4d00*/  STL [R1+0x84], R6 ;  /* 0x0000840601007387 */ /* 0x000fe20000100800 */
[----:B----4-:R-:W-:Y:S02]  /*4d10*/  IABS R2, R55 ;  /* 0x0000003700027213 */ /* 0x010fe40000000000 */
[----:B------:R-:W-:-:S02]  /*4d20*/  ISETP.GE.AND P1, PT, R55, RZ, PT ;  /* 0x000000ff3700720c */ /* 0x000fc40003f26270 */
[----:B------:R-:W4:Y:S01]  /*4d30*/  LDL.LU R55, [R1+0x58] ;  /* 0x0000580001377983 */ /* 0x000f220000300800 */
[--C-:B------:R-:W-:Y:S01]  /*4d40*/  @!P0 IMAD.IADD R44, R44, 0x1, -R0.reuse ;  /* 0x000000012c2c8824 */ /* 0x100fe200078e0a00 */
[----:B------:R-:W-:Y:S02]  /*4d50*/  ISETP.GT.U32.AND P0, PT, R0, R4, PT ;  /* 0x000000040000720c */ /* 0x000fe40003f04070 */
[----:B------:R-:W-:Y:S02]  /*4d60*/  @!P6 IMAD.IADD R10, R10, 0x1, -R0 ;  /* 0x000000010a0ae824 */ /* 0x000fe400078e0a00 */
[----:B------:R-:W-:-:S03]  /*4d70*/  ISETP.GT.U32.AND P6, PT, R0, R44, PT ;  /* 0x0000002c0000720c */ /* 0x000fc60003fc4070 */
[----:B------:R-:W-:Y:S01]  /*4d80*/  ISETP.GT.U32.AND P2, PT, R0, R10, PT ;  /* 0x0000000a0000720c */ /* 0x000fe20003f44070 */
[----:B0-----:R-:W-:-:S05]  /*4d90*/  IMAD.MOV.U32 R13, RZ, RZ, R45 ;  /* 0x000000ffff0d7224 */ /* 0x001fca00078e002d */
[----:B------:R-:W-:Y:S01]  /*4da0*/  @!P0 IMAD.IADD R4, R4, 0x1, -R0 ;  /* 0x0000000104048824 */ /* 0x000fe200078e0a00 */
[----:B------:R-:W-:-:S03]  /*4db0*/  ISETP.GE.AND P0, PT, R52, RZ, PT ;  /* 0x000000ff3400720c */ /* 0x000fc60003f06270 */
[----:B-1----:R-:W-:Y:S02]  /*4dc0*/  IMAD.MOV.U32 R12, RZ, RZ, R4 ;  /* 0x000000ffff0c7224 */ /* 0x002fe400078e0004 */
[----:B------:R-:W-:Y:S02]  /*4dd0*/  @!P3 IMAD.MOV R13, RZ, RZ, -R13 ;  /* 0x000000ffff0db224 */ /* 0x000fe400078e0a0d */
[----:B------:R-:W-:Y:S02]  /*4de0*/  @!P4 IMAD.MOV R12, RZ, RZ, -R12 ;  /* 0x000000ffff0cc224 */ /* 0x000fe400078e0a0c */
[--C-:B------:R-:W-:Y:S01]  /*4df0*/  @!P2 IMAD.IADD R10, R10, 0x1, -R0.reuse ;  /* 0x000000010a0aa824 */ /* 0x100fe200078e0a00 */
[----:B------:R-:W-:Y:S01]  /*4e00*/  ISETP.GE.AND P2, PT, R53, RZ, PT ;  /* 0x000000ff3500720c */ /* 0x000fe20003f46270 */
[----:B------:R-:W-:Y:S01]  /*4e10*/  @!P6 IMAD.IADD R44, R44, 0x1, -R0 ;  /* 0x000000012c2ce824 */ /* 0x000fe200078e0a00 */
[----:B------:R-:W4:Y:S04]  /*4e20*/  LDL.LU R53, [R1+0x5c] ;  /* 0x00005c0001357983 */ /* 0x000f280000300800 */
[----:B------:R-:W-:Y:S04]  /*4e30*/  STL [R1+0x6c], R13 ;  /* 0x00006c0d01007387 */ /* 0x000fe80000100800 */
[----:B------:R0:W-:Y:S01]  /*4e40*/  STL [R1+0x70], R12 ;  /* 0x0000700c01007387 */ /* 0x0001e20000100800 */
[----:B------:R-:W-:Y:S01]  /*4e50*/  IABS R11, R54 ;  /* 0x00000036000b7213 */ /* 0x000fe20000000000 */
[----:B------:R-:W-:-:S02]  /*4e60*/  @!P0 IMAD.MOV R10, RZ, RZ, -R10 ;  /* 0x000000ffff0a8224 */ /* 0x000fc400078e0a0a */
[----:B0-----:R-:W-:-:S04]  /*4e70*/  IMAD.MOV.U32 R12, RZ, RZ, R44 ;  /* 0x000000ffff0c7224 */ /* 0x001fc800078e002c */
[----:B------:R-:W-:Y:S01]  /*4e80*/  @!P5 IMAD.MOV R12, RZ, RZ, -R12 ;  /* 0x000000ffff0cd224 */ /* 0x000fe200078e0a0c */
[----:B------:R-:W-:Y:S01]  /*4e90*/  ISETP.GE.AND P0, PT, R54, RZ, PT ;  /* 0x000000ff3600720c */ /* 0x000fe20003f06270 */
[----:B------:R-:W-:-:S03]  /*4ea0*/  IMAD.HI.U32 R7, R8, R11, RZ ;  /* 0x0000000b08077227 */ /* 0x000fc600078e00ff */
[----:B------:R-:W-:Y:S01]  /*4eb0*/  STL [R1+0x74], R12 ;  /* 0x0000740c01007387 */ /* 0x000fe20000100800 */
[----:B------:R-:W-:-:S03]  /*4ec0*/  IMAD.MOV R7, RZ, RZ, -R7 ;  /* 0x000000ffff077224 */ /* 0x000fc600078e0a07 */
[----:B------:R-:W-:Y:S04]  /*4ed0*/  STL [R1+0x78], R10 ;  /* 0x0000780a01007387 */ /* 0x000fe80000100800 */
[----:B------:R-:W4:Y:S01]  /*4ee0*/  LDL.LU R54, [R1+0x60] ;  /* 0x0000600001367983 */ /* 0x000f220000300800 */
[C---:B------:R-:W-:Y:S01]  /*4ef0*/  IMAD R11, R0.reuse, R7, R11 ;  /* 0x00000007000b7224 */ /* 0x040fe200078e020b */
[----:B------:R-:W-:-:S04]  /*4f00*/  ISETP.GT.U32.AND P3, PT, R0, R9, PT ;  /* 0x000000090000720c */ /* 0x000fc80003f64070 */
[----:B------:R-:W-:Y:S01]  /*4f10*/  ISETP.GT.U32.AND P4, PT, R0, R11, PT ;  /* 0x0000000b0000720c */ /* 0x000fe20003f84070 */
[----:B------:R-:W-:-:S04]  /*4f20*/  IMAD.HI.U32 R5, R8, R2, RZ ;  /* 0x0000000208057227 */ /* 0x000fc800078e00ff */
[----:B------:R-:W-:-:S04]  /*4f30*/  IMAD.MOV R5, RZ, RZ, -R5 ;  /* 0x000000ffff057224 */ /* 0x000fc800078e0a05 */
[----:B------:R-:W-:Y:S02]  /*4f40*/  @!P3 IMAD.IADD R9, R9, 0x1, -R0 ;  /* 0x000000010909b824 */ /* 0x000fe400078e0a00 */
[----:B------:R-:W-:Y:S02]  /*4f50*/  IMAD R2, R0, R5, R2 ;  /* 0x0000000500027224 */ /* 0x000fe400078e0202 */
[----:B------:R-:W-:Y:S01]  /*4f60*/  @!P4 IMAD.IADD R11, R11, 0x1, -R0 ;  /* 0x000000010b0bc824 */ /* 0x000fe200078e0a00 */
[----:B---3--:R-:W-:Y:S02]  /*4f70*/  IABS R5, R3 ;  /* 0x0000000300057213 */ /* 0x008fe40000000000 */
[----:B------:R-:W-:Y:S01]  /*4f80*/  ISETP.GE.AND P4, PT, R3, RZ, PT ;  /* 0x000000ff0300720c */ /* 0x000fe20003f86270 */
[----:B------:R-:W-:-:S04]  /*4f90*/  IMAD.MOV.U32 R3, RZ, RZ, R9 ;  /* 0x000000ffff037224 */ /* 0x000fc800078e0009 */
[----:B------:R-:W-:-:S05]  /*4fa0*/  @!P2 IMAD.MOV R3, RZ, RZ, -R3 ;  /* 0x000000ffff03a224 */ /* 0x000fca00078e0a03 */
[----:B------:R0:W-:Y:S04]  /*4fb0*/  STL [R1+0x1ec], R3 ;  /* 0x0001ec0301007387 */ /* 0x0001e80000100800 */
[----:B0-----:R-:W3:Y:S01]  /*4fc0*/  LDL.LU R3, [R1+0x64] ;  /* 0x0000640001037983 */ /* 0x001ee20000300800 */
[----:B------:R-:W-:Y:S02]  /*4fd0*/  ISETP.GT.U32.AND P6, PT, R0, R2, PT ;  /* 0x000000020000720c */ /* 0x000fe40003fc4070 */
[----:B-----5:R-:W-:-:S05]  /*4fe0*/  IABS R6, R56 ;  /* 0x0000003800067213 */ /* 0x020fca0000000000 */
[----:B------:R-:W-:-:S04]  /*4ff0*/  IMAD.HI.U32 R46, R8, R6, RZ ;  /* 0x00000006082e7227 */ /* 0x000fc800078e00ff */
[----:B------:R-:W-:Y:S02]  /*5000*/  IMAD.MOV R46, RZ, RZ, -R46 ;  /* 0x000000ffff2e7224 */ /* 0x000fe400078e0a2e */
[----:B------:R-:W-:Y:S02]  /*5010*/  @!P6 IMAD.IADD R2, R2, 0x1, -R0 ;  /* 0x000000010202e824 */ /* 0x000fe400078e0a00 */
[----:B------:R-:W-:-:S03]  /*5020*/  IMAD R6, R0, R46, R6 ;  /* 0x0000002e00067224 */ /* 0x000fc600078e0206 */
[C---:B------:R-:W-:Y:S02]  /*5030*/  ISETP.GT.U32.AND P6, PT, R0.reuse, R2, PT ;  /* 0x000000020000720c */ /* 0x040fe40003fc4070 */
[C---:B------:R-:W-:Y:S02]  /*5040*/  ISETP.GT.U32.AND P5, PT, R0.reuse, R6, PT ;  /* 0x000000060000720c */ /* 0x040fe40003fa4070 */
[----:B------:R-:W-:Y:S02]  /*5050*/  ISETP.GT.U32.AND P2, PT, R0, R11, PT ;  /* 0x0000000b0000720c */ /* 0x000fe40003f44070 */
[----:B------:R-:W-:Y:S02]  /*5060*/  ISETP.GE.AND P3, PT, R56, RZ, PT ;  /* 0x000000ff3800720c */ /* 0x000fe40003f66270 */
[----:B------:R-:W5:Y:S05]  /*5070*/  LDL.LU R56, [R1+0x80] ;  /* 0x0000800001387983 */ /* 0x000f6a0000300800 */
[----:B------:R-:W-:-:S02]  /*5080*/  @!P6 IMAD.IADD R2, R2, 0x1, -R0 ;  /* 0x000000010202e824 */ /* 0x000fc400078e0a00 */
[----:B------:R-:W-:Y:S02]  /*5090*/  @!P5 IMAD.IADD R6, R6, 0x1, -R0 ;  /* 0x000000010606d824 */ /* 0x000fe400078e0a00 */
[----:B------:R-:W-:-:S03]  /*50a0*/  IMAD.MOV.U32 R10, RZ, RZ, R2 ;  /* 0x000000ffff0a7224 */ /* 0x000fc600078e0002 */
[----:B------:R-:W-:Y:S01]  /*50b0*/  ISETP.GT.U32.AND P5, PT, R0, R6, PT ;  /* 0x000000060000720c */ /* 0x000fe20003fa4070 */
[----:B------:R-:W-:Y:S02]  /*50c0*/  @!P1 IMAD.MOV R10, RZ, RZ, -R10 ;  /* 0x000000ffff0a9224 */ /* 0x000fe400078e0a0a */
[----:B------:R-:W-:Y:S01]  /*50d0*/  IMAD.HI.U32 R4, R8, R5, RZ ;  /* 0x0000000508047227 */ /* 0x000fe200078e00ff */
[----:B--2---:R-:W-:Y:S02]  /*50e0*/  IABS R7, R57 ;  /* 0x0000003900077213 */ /* 0x004fe40000000000 */
[----:B------:R-:W-:Y:S01]  /*50f0*/  STL [R1+0x1e8], R10 ;  /* 0x0001e80a01007387 */ /* 0x000fe20000100800 */
[----:B------:R-:W-:Y:S01]  /*5100*/  @!P2 IMAD.IADD R11, R11, 0x1, -R0 ;  /* 0x000000010b0ba824 */ /* 0x000fe200078e0a00 */
[----:B------:R-:W-:Y:S01]  /*5110*/  ISETP.GE.AND P2, PT, R57, RZ, PT ;  /* 0x000000ff3900720c */ /* 0x000fe20003f46270 */
[----:B------:R-:W-:Y:S01]  /*5120*/  IMAD.MOV R4, RZ, RZ, -R4 ;  /* 0x000000ffff047224 */ /* 0x000fe200078e0a04 */
[----:B------:R-:W2:Y:S03]  /*5130*/  LDL.LU R57, [R1+0x88] ;  /* 0x0000880001397983 */ /* 0x000ea60000300800 */
[----:B------:R-:W-:-:S02]  /*5140*/  IMAD R5, R0, R4, R5 ;  /* 0x0000000400057224 */ /* 0x000fc400078e0205 */
[----:B------:R-:W-:-:S03]  /*5150*/  @!P5 IMAD.IADD R6, R6, 0x1, -R0 ;  /* 0x000000010606d824 */ /* 0x000fc600078e0a00 */
[C---:B------:R-:W-:Y:S02]  /*5160*/  ISETP.GT.U32.AND P6, PT, R0.reuse, R5, PT ;  /* 0x000000050000720c */ /* 0x040fe40003fc4070 */
[----:B----4-:R-:W-:Y:S02]  /*5170*/  IABS R9, R55 ;  /* 0x0000003700097213 */ /* 0x010fe40000000000 */
[----:B------:R-:W-:Y:S02]  /*5180*/  ISETP.GE.AND P5, PT, R55, RZ, PT ;  /* 0x000000ff3700720c */ /* 0x000fe40003fa6270 */
[----:B------:R-:W4:Y:S07]  /*5190*/  LDL.LU R55, [R1+0x98] ;  /* 0x0000980001377983 */ /* 0x000f2e0000300800 */
[----:B------:R-:W-:Y:S01]  /*51a0*/  @!P6 IMAD.IADD R5, R5, 0x1, -R0 ;  /* 0x000000010505e824 */ /* 0x000fe200078e0a00 */
[----:B------:R-:W4:Y:S04]  /*51b0*/  LDL.LU R61, [R1+0x9c] ;  /* 0x00009c00013d7983 */ /* 0x000f280000300800 */
[----:B------:R-:W-:Y:S01]  /*51c0*/  ISETP.GT.U32.AND P6, PT, R0, R5, PT ;  /* 0x000000050000720c */ /* 0x000fe20003fc4070 */
[----:B------:R-:W-:-:S02]  /*51d0*/  @!P0 IMAD.MOV R11, RZ, RZ, -R11 ;  /* 0x000000ffff0b8224 */ /* 0x000fc400078e0a0b */
[----:B------:R-:W-:-:S03]  /*51e0*/  IMAD.HI.U32 R4, R8, R7, RZ ;  /* 0x0000000708047227 */ /* 0x000fc600078e00ff */
[----:B------:R0:W-:Y:S01]  /*51f0*/  STL [R1+0x1cc], R11 ;  /* 0x0001cc0b01007387 */ /* 0x0001e20000100800 */
[----:B------:R-:W-:-:S06]  /*5200*/  IMAD.HI.U32 R2, R8, R9, RZ ;  /* 0x0000000908027227 */ /* 0x000fcc00078e00ff */
[----:B------:R-:W-:Y:S02]  /*5210*/  @!P6 IMAD.IADD R5, R5, 0x1, -R0 ;  /* 0x000000010505e824 */ /* 0x000fe400078e0a00 */
[----:B0-----:R-:W-:Y:S02]  /*5220*/  IMAD.MOV.U32 R11, RZ, RZ, R6 ;  /* 0x000000ffff0b7224 */ /* 0x001fe400078e0006 */
[----:B------:R-:W-:Y:S02]  /*5230*/  @!P4 IMAD.MOV R5, RZ, RZ, -R5 ;  /* 0x000000ffff05c224 */ /* 0x000fe400078e0a05 */
[----:B------:R-:W-:Y:S02]  /*5240*/  @!P3 IMAD.MOV R11, RZ, RZ, -R11 ;  /* 0x000000ffff0bb224 */ /* 0x000fe400078e0a0b */
[----:B------:R-:W-:Y:S02]  /*5250*/  IMAD.MOV R4, RZ, RZ, -R4 ;  /* 0x000000ffff047224 */ /* 0x000fe400078e0a04 */
[----:B------:R-:W-:Y:S01]  /*5260*/  IMAD.MOV R2, RZ, RZ, -R2 ;  /* 0x000000ffff027224 */ /* 0x000fe200078e0a02 */
[----:B------:R-:W-:Y:S01]  /*5270*/  STL [R1+0x1dc], R11 ;  /* 0x0001dc0b01007387 */ /* 0x000fe20000100800 */
[----:B------:R-:W-:-:S02]  /*5280*/  IMAD R7, R0, R4, R7 ;  /* 0x0000000400077224 */ /* 0x000fc400078e0207 */
[C---:B------:R-:W-:Y:S01]  /*5290*/  IMAD R9, R0.reuse, R2, R9 ;  /* 0x0000000200097224 */ /* 0x040fe200078e0209 */
[----:B------:R5:W-:Y:S04]  /*52a0*/  STL [R1+0x1e0], R5 ;  /* 0x0001e00501007387 */ /* 0x000be80000100800 */
[----:B------:R-:W4:Y:S01]  /*52b0*/  LDL.LU R50, [R1+0xa0] ;  /* 0x0000a00001327983 */ /* 0x000f220000300800 */
[----:B------:R-:W-:Y:S02]  /*52c0*/  ISETP.GT.U32.AND P1, PT, R0, R7, PT ;  /* 0x000000070000720c */ /* 0x000fe40003f24070 */
[----:B------:R-:W-:Y:S02]  /*52d0*/  IABS R2, R54 ;  /* 0x0000003600027213 */ /* 0x000fe40000000000 */
[----:B------:R-:W-:-:S02]  /*52e0*/  ISETP.GE.AND P4, PT, R54, RZ, PT ;  /* 0x000000ff3600720c */ /* 0x000fc40003f86270 */
[----:B------:R-:W4:Y:S07]  /*52f0*/  LDL.LU R54, [R1+0xa4] ;  /* 0x0000a40001367983 */ /* 0x000f2e0000300800 */
[----:B------:R-:W-:-:S05]  /*5300*/  @!P1 IMAD.IADD R7, R7, 0x1, -R0 ;  /* 0x0000000107079824 */ /* 0x000fca00078e0a00 */
[----:B------:R-:W-:-:S13]  /*5310*/  ISETP.GT.U32.AND P1, PT, R0, R7, PT ;  /* 0x000000070000720c */ /* 0x000fda0003f24070 */
[----:B------:R-:W-:Y:S01]  /*5320*/  @!P1 IMAD.IADD R7, R7, 0x1, -R0 ;  /* 0x0000000107079824 */ /* 0x000fe200078e0a00 */
[----:B---3--:R-:W-:Y:S02]  /*5330*/  IABS R6, R3 ;  /* 0x0000000300067213 */ /* 0x008fe40000000000 */
[----:B------:R-:W-:Y:S02]  /*5340*/  ISETP.GE.AND P1, PT, R3, RZ, PT ;  /* 0x000000ff0300720c */ /* 0x000fe40003f26270 */
[----:B------:R-:W3:Y:S01]  /*5350*/  LDL.LU R3, [R1+0xa8] ;  /* 0x0000a80001037983 */ /* 0x000ee20000300800 */
[----:B------:R-:W-:Y:S02]  /*5360*/  IABS R4, R53 ;  /* 0x0000003500047213 */ /* 0x000fe40000000000 */
[----:B------:R-:W-:Y:S01]  /*5370*/  ISETP.GT.U32.AND P6, PT, R0, R9, PT ;  /* 0x000000090000720c */ /* 0x000fe20003fc4070 */
[----:B------:R-:W3:Y:S02]  /*5380*/  LDL.LU R51, [R1+0xac] ;  /* 0x0000ac0001337983 */ /* 0x000ee40000300800 */
[----:B------:R-:W-:-:S04]  /*5390*/  IMAD.HI.U32 R10, R8, R4, RZ ;  /* 0x00000004080a7227 */ /* 0x000fc800078e00ff */
[----:B------:R-:W-:-:S04]  /*53a0*/  IMAD.MOV R10, RZ, RZ, -R10 ;  /* 0x000000ffff0a7224 */ /* 0x000fc800078e0a0a */
[----:B------:R-:W-:-:S05]  /*53b0*/  IMAD R4, R0, R10, R4 ;  /* 0x0000000a00047224 */ /* 0x000fca00078e0204 */
[----:B------:R-:W-:Y:S02]  /*53c0*/  ISETP.GT.U32.AND P3, PT, R0, R4, PT ;  /* 0x000000040000720c */ /* 0x000fe40003f64070 */
[----:B-----5:R-:W-:Y:S01]  /*53d0*/  IABS R5, R56 ;  /* 0x0000003800057213 */ /* 0x020fe20000000000 */
[----:B------:R-:W-:-:S04]  /*53e0*/  @!P6 IMAD.IADD R9, R9, 0x1, -R0 ;  /* 0x000000010909e824 */ /* 0x000fc800078e0a00 */
[----:B------:R-:W-:Y:S01]  /*53f0*/  IMAD.HI.U32 R11, R8, R5, RZ ;  /* 0x00000005080b7227 */ /* 0x000fe200078e00ff */
[----:B------:R-:W-:-:S03]  /*5400*/  ISETP.GT.U32.AND P6, PT, R0, R9, PT ;  /* 0x000000090000720c */ /* 0x000fc60003fc4070 */
[----:B------:R-:W-:Y:S02]  /*5410*/  IMAD.MOV R11, RZ, RZ, -R11 ;  /* 0x000000ffff0b7224 */ /* 0x000fe400078e0a0b */
[----:B------:R-:W-:Y:S02]  /*5420*/  @!P3 IMAD.IADD R4, R4, 0x1, -R0 ;  /* 0x000000010404b824 */ /* 0x000fe400078e0a00 */
[C---:B------:R-:W-:Y:S01]  /*5430*/  IMAD R5, R0.reuse, R11, R5 ;  /* 0x0000000b00057224 */ /* 0x040fe200078e0205 */
[----:B--2---:R-:W-:Y:S02]  /*5440*/  IABS R49, R57 ;  /* 0x0000003900317213 */ /* 0x004fe40000000000 */
[----:B------:R-:W-:-:S03]  /*5450*/  ISETP.GT.U32.AND P3, PT, R0, R4, PT ;  /* 0x000000040000720c */ /* 0x000fc60003f64070 */
[----:B------:R-:W-:Y:S01]  /*5460*/  IMAD.HI.U32 R11, R8, R49, RZ ;  /* 0x00000031080b7227 */ /* 0x000fe200078e00ff */
[----:B------:R-:W-:-:S03]  /*5470*/  ISETP.GE.AND P0, PT, R53, RZ, PT ;  /* 0x000000ff3500720c */ /* 0x000fc60003f06270 */
[----:B------:R-:W-:Y:S02]  /*5480*/  IMAD.MOV R11, RZ, RZ, -R11 ;  /* 0x000000ffff0b7224 */ /* 0x000fe400078e0a0b */
[----:B------:R-:W-:Y:S01]  /*5490*/  IMAD.HI.U32 R10, R8, R2, RZ ;  /* 0x00000002080a7227 */ /* 0x000fe200078e00ff */
[----:B----4-:R-:W-:-:S03]  /*54a0*/  IABS R47, R55 ;  /* 0x00000037002f7213 */ /* 0x010fc60000000000 */
[----:B------:R-:W-:Y:S02]  /*54b0*/  @!P6 IMAD.IADD R9, R9, 0x1, -R0 ;  /* 0x000000010909e824 */ /* 0x000fe400078e0a00 */
[----:B------:R-:W-:Y:S02]  /*54c0*/  IMAD R49, R0, R11, R49 ;  /* 0x0000000b00317224 */ /* 0x000fe400078e0231 */
[----:B------:R-:W-:-:S04]  /*54d0*/  IMAD.HI.U32 R46, R8, R47, RZ ;  /* 0x0000002f082e7227 */ /* 0x000fc800078e00ff */
[----:B------:R-:W-:Y:S02]  /*54e0*/  IMAD.MOV R10, RZ, RZ, -R10 ;  /* 0x000000ffff0a7224 */ /* 0x000fe400078e0a0a */
[----:B------:R-:W-:Y:S02]  /*54f0*/  IMAD.MOV R46, RZ, RZ, -R46 ;  /* 0x000000ffff2e7224 */ /* 0x000fe400078e0a2e */
[----:B------:R-:W-:Y:S01]  /*5500*/  @!P5 IMAD.MOV R9, RZ, RZ, -R9 ;  /* 0x000000ffff09d224 */ /* 0x000fe200078e0a09 */
[C---:B------:R-:W-:Y:S01]  /*5510*/  ISETP.GT.U32.AND P5, PT, R0.reuse, R49, PT ;  /* 0x000000310000720c */ /* 0x040fe20003fa4070 */
[----:B------:R-:W-:Y:S02]  /*5520*/  IMAD R2, R0, R10, R2 ;  /* 0x0000000a00027224 */ /* 0x000fe400078e0202 */
[----:B------:R-:W-:-:S04]  /*5530*/  IMAD.HI.U32 R44, R8, R6, RZ ;  /* 0x00000006082c7227 */ /* 0x000fc800078e00ff */
[----:B------:R-:W-:Y:S02]  /*5540*/  @!P3 IMAD.IADD R4, R4, 0x1, -R0 ;  /* 0x000000010404b824 */ /* 0x000fe400078e0a00 */
[C---:B------:R-:W-:Y:S02]  /*5550*/  IMAD R47, R0.reuse, R46, R47 ;  /* 0x0000002e002f7224 */ /* 0x040fe400078e022f */
[----:B------:R-:W-:Y:S01]  /*5560*/  IMAD.MOV.U32 R12, RZ, RZ, R7 ;  /* 0x000000ffff0c7224 */ /* 0x000fe200078e0007 */
[C---:B------:R-:W-:Y:S01]  /*5570*/  ISETP.GT.U32.AND P6, PT, R0.reuse, R2, PT ;  /* 0x000000020000720c */ /* 0x040fe20003fc4070 */
[----:B------:R-:W-:Y:S02]  /*5580*/  IMAD.MOV R44, RZ, RZ, -R44 ;  /* 0x000000ffff2c7224 */ /* 0x000fe400078e0a2c */
[----:B------:R-:W-:Y:S01]  /*5590*/  @!P0 IMAD.MOV R4, RZ, RZ, -R4 ;  /* 0x000000ffff048224 */ /* 0x000fe200078e0a04 */
[----:B------:R-:W-:Y:S01]  /*55a0*/  ISETP.GT.U32.AND P0, PT, R0, R47, PT ;  /* 0x0000002f0000720c */ /* 0x000fe20003f04070 */
[----:B------:R-:W-:-:S02]  /*55b0*/  @!P2 IMAD.MOV R12, RZ, RZ, -R12 ;  /* 0x000000ffff0ca224 */ /* 0x000fc400078e0a0c */
[C---:B------:R-:W-:Y:S02]  /*55c0*/  IMAD R6, R0.reuse, R44, R6 ;  /* 0x0000002c00067224 */ /* 0x040fe400078e0206 */
[--C-:B------:R-:W-:Y:S01]  /*55d0*/  @!P5 IMAD.IADD R49, R49, 0x1, -R0.reuse ;  /* 0x000000013131d824 */ /* 0x100fe200078e0a00 */
[----:B------:R-:W-:Y:S01]  /*55e0*/  STL [R1+0x64], R12 ;  /* 0x0000640c01007387 */ /* 0x000fe20000100800 */
[----:B------:R-:W-:Y:S02]  /*55f0*/  ISETP.GE.AND P5, PT, R57, RZ, PT ;  /* 0x000000ff3900720c */ /* 0x000fe40003fa6270 */
[----:B------:R-:W-:Y:S01]  /*5600*/  ISETP.GT.U32.AND P3, PT, R0, R6, PT ;  /* 0x000000060000720c */ /* 0x000fe20003f64070 */
[----:B------:R-:W-:Y:S04]  /*5610*/  STL [R1+0x60], R9 ;  /* 0x0000600901007387 */ /* 0x000fe80000100800 */
[----:B------:R0:W-:Y:S01]  /*5620*/  STL [R1+0x5c], R4 ;  /* 0x00005c0401007387 */ /* 0x0001e20000100800 */
[----:B------:R-:W-:-:S03]  /*5630*/  @!P6 IMAD.IADD R2, R2, 0x1, -R0 ;  /* 0x000000010202e824 */ /* 0x000fc600078e0a00 */
[----:B------:R-:W2:Y:S01]  /*5640*/  LDL.LU R57, [R1+0xb0] ;  /* 0x0000b00001397983 */ /* 0x000ea20000300800 */
[----:B------:R-:W-:Y:S01]  /*5650*/  ISETP.GT.U32.AND P6, PT, R0, R5, PT ;  /* 0x000000050000720c */ /* 0x000fe20003fc4070 */
[--C-:B------:R-:W-:Y:S01]  /*5660*/  @!P0 IMAD.IADD R47, R47, 0x1, -R0.reuse ;  /* 0x000000012f2f8824 */ /* 0x100fe200078e0a00 */
[----:B------:R-:W-:Y:S02]  /*5670*/  ISETP.GE.AND P0, PT, R55, RZ, PT ;  /* 0x000000ff3700720c */ /* 0x000fe40003f06270 */
[----:B------:R-:W4:Y:S01]  /*5680*/  LDL.LU R55, [R1+0xb4] ;  /* 0x0000b40001377983 */ /* 0x000f220000300800 */
[----:B------:R-:W-:Y:S01]  /*5690*/  IABS R10, R61 ;  /* 0x0000003d000a7213 */ /* 0x000fe20000000000 */
[----:B------:R-:W-:Y:S01]  /*56a0*/  @!P3 IMAD.IADD R6, R6, 0x1, -R0 ;  /* 0x000000010606b824 */ /* 0x000fe200078e0a00 */
[----:B------:R-:W-:Y:S01]  /*56b0*/  ISETP.GT.U32.AND P3, PT, R0, R2, PT ;  /* 0x000000020000720c */ /* 0x000fe20003f64070 */
[----:B------:R-:W5:Y:S02]  /*56c0*/  LDL.LU R52, [R1+0xb8] ;  /* 0x0000b80001347983 */ /* 0x000f640000300800 */
[----:B------:R-:W-:-:S02]  /*56d0*/  IMAD.HI.U32 R45, R8, R10, RZ ;  /* 0x0000000a082d7227 */ /* 0x000fc400078e00ff */
[----:B------:R-:W5:Y:S02]  /*56e0*/  LDL.LU R53, [R1+0xbc] ;  /* 0x0000bc0001357983 */ /* 0x000f640000300800 */
[----:B------:R-:W-:Y:S01]  /*56f0*/  @!P6 IMAD.IADD R5, R5, 0x1, -R0 ;  /* 0x000000010505e824 */ /* 0x000fe200078e0a00 */
[----:B------:R-:W-:Y:S01]  /*5700*/  IABS R44, R54 ;  /* 0x00000036002c7213 */ /* 0x000fe20000000000 */
[----:B------:R-:W-:-:S03]  /*5710*/  IMAD.MOV R45, RZ, RZ, -R45 ;  /* 0x000000ffff2d7224 */ /* 0x000fc600078e0a2d */
[C---:B------:R-:W-:Y:S01]  /*5720*/  ISETP.GT.U32.AND P6, PT, R0.reuse, R5, PT ;  /* 0x000000050000720c */ /* 0x040fe20003fc4070 */
[----:B------:R-:W-:Y:S02]  /*5730*/  IMAD R10, R0, R45, R10 ;  /* 0x0000002d000a7224 */ /* 0x000fe400078e020a */
[----:B------:R-:W-:Y:S02]  /*5740*/  IMAD.MOV.U32 R45, RZ, RZ, R44 ;  /* 0x000000ffff2d7224 */ /* 0x000fe400078e002c */
[----:B------:R-:W-:Y:S01]  /*5750*/  @!P3 IMAD.IADD R2, R2, 0x1, -R0 ;  /* 0x000000010202b824 */ /* 0x000fe200078e0a00 */
[----:B------:R-:W-:Y:S01]  /*5760*/  ISETP.GE.AND P3, PT, R56, RZ, PT ;  /* 0x000000ff3800720c */ /* 0x000fe20003f66270 */
[----:B0-----:R-:W-:Y:S01]  /*5770*/  IMAD.HI.U32 R4, R8, R45, RZ ;  /* 0x0000002d08047227 */ /* 0x001fe200078e00ff */
[----:B------:R-:W-:-:S03]  /*5780*/  ISETP.GT.U32.AND P2, PT, R0, R6, PT ;  /* 0x000000060000720c */ /* 0x000fc60003f44070 */
[----:B------:R-:W-:Y:S02]  /*5790*/  IMAD.MOV R4, RZ, RZ, -R4 ;  /* 0x000000ffff047224 */ /* 0x000fe400078e0a04 */
[----:B------:R-:W-:Y:S02]  /*57a0*/  @!P6 IMAD.IADD R5, R5, 0x1, -R0 ;  /* 0x000000010505e824 */ /* 0x000fe400078e0a00 */
[C---:B------:R-:W-:Y:S02]  /*57b0*/  IMAD R4, R0.reuse, R4, R45 ;  /* 0x0000000400047224 */ /* 0x040fe400078e022d */
[----:B------:R-:W-:Y:S02]  /*57c0*/  @!P4 IMAD.MOV R2, RZ, RZ, -R2 ;  /* 0x000000ffff02c224 */ /* 0x000fe400078e0a02 */
[----:B------:R-:W-:Y:S01]  /*57d0*/  @!P3 IMAD.MOV R5, RZ, RZ, -R5 ;  /* 0x000000ffff05b224 */ /* 0x000fe200078e0a05 */
[----:B------:R-:W-:Y:S02]  /*57e0*/  ISETP.GT.U32.AND P3, PT, R0, R4, PT ;  /* 0x000000040000720c */ /* 0x000fe40003f64070 */
[----:B------:R0:W-:Y:S01]  /*57f0*/  STL [R1+0x54], R2 ;  /* 0x0000540201007387 */ /* 0x0001e20000100800 */
[----:B------:R-:W-:-:S03]  /*5800*/  @!P2 IMAD.IADD R6, R6, 0x1, -R0 ;  /* 0x000000010606a824 */ /* 0x000fc600078e0a00 */
[----:B------:R-:W5:Y:S01]  /*5810*/  LDL.LU R56, [R1+0xc0] ;  /* 0x0000c00001387983 */ /* 0x000f620000300800 */
[----:B------:R-:W-:-:S05]  /*5820*/  @!P1 IMAD.MOV R6, RZ, RZ, -R6 ;  /* 0x000000ffff069224 */ /* 0x000fca00078e0a06 */
[----:B------:R-:W-:Y:S01]  /*5830*/  STL [R1+0x1ac], R6 ;  /* 0x0001ac0601007387 */ /* 0x000fe20000100800 */
[----:B------:R-:W-:-:S03]  /*5840*/  @!P3 IMAD.IADD R4, R4, 0x1, -R0 ;  /* 0x000000010404b824 */ /* 0x000fc600078e0a00 */
[----:B------:R1:W-:Y:S01]  /*5850*/  STL [R1+0x1a8], R5 ;  /* 0x0001a80501007387 */ /* 0x0003e20000100800 */
[----:B---3--:R-:W-:Y:S02]  /*5860*/  IABS R44, R3 ;  /* 0x00000003002c7213 */ /* 0x008fe40000000000 */
[----:B------:R-:W-:Y:S02]  /*5870*/  ISETP.GE.AND P3, PT, R3, RZ, PT ;  /* 0x000000ff0300720c */ /* 0x000fe40003f66270 */
[----:B------:R-:W3:Y:S01]  /*5880*/  LDL.LU R3, [R1+0xc4] ;  /* 0x0000c40001037983 */ /* 0x000ee20000300800 */
[----:B------:R-:W-:Y:S02]  /*5890*/  ISETP.GT.U32.AND P2, PT, R0, R10, PT ;  /* 0x0000000a0000720c */ /* 0x000fe40003f44070 */
[----:B------:R-:W-:Y:S01]  /*58a0*/  IABS R11, R50 ;  /* 0x00000032000b7213 */ /* 0x000fe20000000000 */
[----:B------:R-:W-:-:S04]  /*58b0*/  IMAD.HI.U32 R9, R8, R44, RZ ;  /* 0x0000002c08097227 */ /* 0x000fc800078e00ff */
[----:B------:R-:W-:-:S06]  /*58c0*/  IMAD.HI.U32 R7, R8, R11, RZ ;  /* 0x0000000b08077227 */ /* 0x000fcc00078e00ff */
[----:B------:R-:W-:Y:S02]  /*58d0*/  @!P2 IMAD.IADD R10, R10, 0x1, -R0 ;  /* 0x000000010a0aa824 */ /* 0x000fe400078e0a00 */
[----:B------:R-:W-:-:S03]  /*58e0*/  IMAD.MOV R7, RZ, RZ, -R7 ;  /* 0x000000ffff077224 */ /* 0x000fc600078e0a07 */
[C---:B------:R-:W-:Y:S01]  /*58f0*/  ISETP.GT.U32.AND P1, PT, R0.reuse, R10, PT ;  /* 0x0000000a0000720c */ /* 0x040fe20003f24070 */
[----:B------:R-:W-:Y:S01]  /*5900*/  IMAD R11, R0, R7, R11 ;  /* 0x00000007000b7224 */ /* 0x000fe200078e020b */
[----:B------:R-:W-:Y:S01]  /*5910*/  IABS R7, R51 ;  /* 0x0000003300077213 */ /* 0x000fe20000000000 */
[----:B------:R-:W-:-:S04]  /*5920*/  IMAD.MOV R9, RZ, RZ, -R9 ;  /* 0x000000ffff097224 */ /* 0x000fc800078e0a09 */
[C---:B------:R-:W-:Y:S02]  /*5930*/  IMAD R44, R0.reuse, R9, R44 ;  /* 0x00000009002c7224 */ /* 0x040fe400078e022c */
[----:B0-----:R-:W-:Y:S01]  /*5940*/  IMAD.MOV.U32 R2, RZ, RZ, R7 ;  /* 0x000000ffff027224 */ /* 0x001fe200078e0007 */
[----:B------:R-:W-:-:S03]  /*5950*/  ISETP.GT.U32.AND P6, PT, R0, R11, PT ;  /* 0x0000000b0000720c */ /* 0x000fc60003fc4070 */
[----:B------:R-:W-:Y:S01]  /*5960*/  @!P1 IMAD.IADD R10, R10, 0x1, -R0 ;  /* 0x000000010a0a9824 */ /* 0x000fe200078e0a00 */
[----:B------:R-:W-:Y:S01]  /*5970*/  ISETP.GT.U32.AND P1, PT, R0, R44, PT ;  /* 0x0000002c0000720c */ /* 0x000fe20003f24070 */
[----:B-1----:R-:W-:-:S04]  /*5980*/  IMAD.HI.U32 R5, R8, R2, RZ ;  /* 0x0000000208057227 */ /* 0x002fc800078e00ff */
[----:B------:R-:W-:Y:S01]  /*5990*/  IMAD.MOV R5, RZ, RZ, -R5 ;  /* 0x000000ffff057224 */ /* 0x000fe200078e0a05 */
[C---:B------:R-:W-:Y:S02]  /*59a0*/  ISETP.GT.U32.AND P2, PT, R0.reuse, R49, PT ;  /* 0x000000310000720c */ /* 0x040fe40003f44070 */
[C---:B------:R-:W-:Y:S01]  /*59b0*/  ISETP.GT.U32.AND P4, PT, R0.reuse, R47, PT ;  /* 0x0000002f0000720c */ /* 0x040fe20003f84070 */
[----:B------:R-:W-:Y:S02]  /*59c0*/  IMAD R2, R0, R5, R2 ;  /* 0x0000000500027224 */ /* 0x000fe400078e0202 */
[--C-:B------:R-:W-:Y:S02]  /*59d0*/  @!P6 IMAD.IADD R11, R11, 0x1, -R0.reuse ;  /* 0x000000010b0be824 */ /* 0x100fe400078e0a00 */
[----:B------:R-:W-:Y:S01]  /*59e0*/  @!P1 IMAD.IADD R44, R44, 0x1, -R0 ;  /* 0x000000012c2c9824 */ /* 0x000fe200078e0a00 */
[C---:B------:R-:W-:Y:S02]  /*59f0*/  ISETP.GT.U32.AND P1, PT, R0.reuse, R2, PT ;  /* 0x000000020000720c */ /* 0x040fe40003f24070 */
[----:B------:R-:W-:-:S03]  /*5a00*/  ISETP.GT.U32.AND P6, PT, R0, R11, PT ;  /* 0x0000000b0000720c */ /* 0x000fc60003fc4070 */
[--C-:B------:R-:W-:Y:S02]  /*5a10*/  @!P2 IMAD.IADD R49, R49, 0x1, -R0.reuse ;  /* 0x000000013131a824 */ /* 0x100fe400078e0a00 */
[--C-:B------:R-:W-:Y:S01]  /*5a20*/  @!P4 IMAD.IADD R47, R47, 0x1, -R0.reuse ;  /* 0x000000012f2fc824 */ /* 0x100fe200078e0a00 */
[----:B------:R-:W-:Y:S01]  /*5a30*/  ISETP.GE.AND P2, PT, R61, RZ, PT ;  /* 0x000000ff3d00720c */ /* 0x000fe20003f46270 */
[----:B------:R-:W-:Y:S01]  /*5a40*/  IMAD.MOV.U32 R12, RZ, RZ, R49 ;  /* 0x000000ffff0c7224 */ /* 0x000fe200078e0031 */
[----:B------:R-:W-:Y:S01]  /*5a50*/  ISETP.GE.AND P4, PT, R50, RZ, PT ;  /* 0x000000ff3200720c */ /* 0x000fe20003f86270 */
[----:B------:R-:W-:Y:S02]  /*5a60*/  IMAD.MOV.U32 R13, RZ, RZ, R47 ;  /* 0x000000ffff0d7224 */ /* 0x000fe400078e002f */
[----:B------:R-:W-:Y:S02]  /*5a70*/  @!P1 IMAD.IADD R2, R2, 0x1, -R0 ;  /* 0x0000000102029824 */ /* 0x000fe400078e0a00 */
[----:B------:R-:W-:-:S02]  /*5a80*/  @!P5 IMAD.MOV R12, RZ, RZ, -R12 ;  /* 0x000000ffff0cd224 */ /* 0x000fc400078e0a0c */
[----:B------:R-:W-:Y:S01]  /*5a90*/  @!P6 IMAD.IADD R11, R11, 0x1, -R0 ;  /* 0x000000010b0be824 */ /* 0x000fe200078e0a00 */
[----:B------:R-:W-:Y:S01]  /*5aa0*/  ISETP.GE.AND P6, PT, R54, RZ, PT ;  /* 0x000000ff3600720c */ /* 0x000fe20003fc6270 */
[----:B------:R-:W-:Y:S01]  /*5ab0*/  @!P0 IMAD.MOV R13, RZ, RZ, -R13 ;  /* 0x000000ffff0d8224 */ /* 0x000fe200078e0a0d */
[C---:B------:R-:W-:Y:S01]  /*5ac0*/  ISETP.GT.U32.AND P0, PT, R0.reuse, R2, PT ;  /* 0x000000020000720c */ /* 0x040fe20003f04070 */
[----:B------:R-:W3:Y:S04]  /*5ad0*/  LDL.LU R54, [R1+0xc8] ;  /* 0x0000c80001367983 */ /* 0x000ee80000300800 */
[----:B------:R0:W-:Y:S01]  /*5ae0*/  STL [R1+0x198], R12 ;  /* 0x0001980c01007387 */ /* 0x0001e20000100800 */
[----:B------:R-:W-:Y:S01]  /*5af0*/  ISETP.GT.U32.AND P1, PT, R0, R4, PT ;  /* 0x000000040000720c */ /* 0x000fe20003f24070 */
[----:B0-----:R-:W-:-:S02]  /*5b00*/  IMAD.MOV.U32 R12, RZ, RZ, R10 ;  /* 0x000000ffff0c7224 */ /* 0x001fc400078e000a */
[----:B------:R-:W-:Y:S02]  /*5b10*/  IMAD.MOV.U32 R10, RZ, RZ, R11 ;  /* 0x000000ffff0a7224 */ /* 0x000fe400078e000b */
[----:B------:R-:W-:Y:S02]  /*5b20*/  @!P2 IMAD.MOV R12, RZ, RZ, -R12 ;  /* 0x000000ffff0ca224 */ /* 0x000fe400078e0a0c */
[----:B------:R-:W-:Y:S01]  /*5b30*/  @!P4 IMAD.MOV R10, RZ, RZ, -R10 ;  /* 0x000000ffff0ac224 */ /* 0x000fe200078e0a0a */
[----:B------:R-:W-:Y:S01]  /*5b40*/  STL [R1+0x194], R13 ;  /* 0x0001940d01007387 */ /* 0x000fe20000100800 */
[----:B------:R-:W-:Y:S01]  /*5b50*/  @!P0 IMAD.IADD R2, R2, 0x1, -R0 ;  /* 0x0000000102028824 */ /* 0x000fe200078e0a00 */
[----:B--2---:R-:W-:-:S05]  /*5b60*/  IABS R7, R57 ;  /* 0x0000003900077213 */ /* 0x004fca0000000000 */
[----:B------:R-:W-:Y:S01]  /*5b70*/  IMAD.HI.U32 R9, R8, R7, RZ ;  /* 0x0000000708097227 */ /* 0x000fe200078e00ff */
[----:B----4-:R-:W-:-:S03]  /*5b80*/  IABS R48, R55 ;  /* 0x0000003700307213 */ /* 0x010fc60000000000 */
[----:B------:R-:W-:Y:S01]  /*5b90*/  IMAD.MOV R9, RZ, RZ, -R9 ;  /* 0x000000ffff097224 */ /* 0x000fe200078e0a09 */
[----:B-----5:R-:W-:Y:S01]  /*5ba0*/  IABS R6, R52 ;  /* 0x0000003400067213 */ /* 0x020fe20000000000 */
[----:B------:R-:W-:Y:S01]  /*5bb0*/  IMAD.HI.U32 R50, R8, R48, RZ ;  /* 0x0000003008327227 */ /* 0x000fe200078e00ff */
[----:B------:R-:W-:Y:S03]  /*5bc0*/  STL [R1+0x190], R12 ;  /* 0x0001900c01007387 */ /* 0x000fe60000100800 */
[C---:B------:R-:W-:Y:S01]  /*5bd0*/  IMAD R7, R0.reuse, R9, R7 ;  /* 0x0000000900077224 */ /* 0x040fe200078e0207 */
[----:B------:R-:W-:Y:S01]  /*5be0*/  ISETP.GT.U32.AND P5, PT, R0, R44, PT ;  /* 0x0000002c0000720c */ /* 0x000fe20003fa4070 */
[----:B------:R-:W-:Y:S01]  /*5bf0*/  IMAD.MOV R50, RZ, RZ, -R50 ;  /* 0x000000ffff327224 */ /* 0x000fe200078e0a32 */
[----:B------:R-:W-:Y:S01]  /*5c00*/  STL [R1+0x188], R10 ;  /* 0x0001880a01007387 */ /* 0x000fe20000100800 */
[----:B------:R-:W-:Y:S01]  /*5c10*/  ISETP.GE.AND P0, PT, R57, RZ, PT ;  /* 0x000000ff3900720c */ /* 0x000fe20003f06270 */
[----:B------:R-:W-:Y:S01]  /*5c20*/  IMAD.HI.U32 R9, R8, R6, RZ ;  /* 0x0000000608097227 */ /* 0x000fe200078e00ff */
[C---:B------:R-:W-:Y:S01]  /*5c30*/  ISETP.GT.U32.AND P2, PT, R0.reuse, R7, PT ;  /* 0x000000070000720c */ /* 0x040fe20003f44070 */
[----:B------:R-:W2:Y:S02]  /*5c40*/  LDL.LU R57, [R1+0xcc] ;  /* 0x0000cc0001397983 */ /* 0x000ea40000300800 */
[----:B------:R-:W-:Y:S01]  /*5c50*/  IMAD R48, R0, R50, R48 ;  /* 0x0000003200307224 */ /* 0x000fe200078e0230 */
[----:B------:R-:W-:Y:S01]  /*5c60*/  IABS R46, R53 ;  /* 0x00000035002e7213 */ /* 0x000fe20000000000 */
[----:B------:R-:W-:-:S02]  /*5c70*/  IMAD.MOV R9, RZ, RZ, -R9 ;  /* 0x000000ffff097224 */ /* 0x000fc400078e0a09 */
[----:B------:R-:W-:Y:S01]  /*5c80*/  @!P1 IMAD.IADD R4, R4, 0x1, -R0 ;  /* 0x0000000104049824 */ /* 0x000fe200078e0a00 */
[C---:B------:R-:W-:Y:S01]  /*5c90*/  ISETP.GT.U32.AND P1, PT, R0.reuse, R48, PT ;  /* 0x000000300000720c */ /* 0x040fe20003f24070 */
[----:B------:R-:W-:Y:S01]  /*5ca0*/  IMAD R6, R0, R9, R6 ;  /* 0x0000000900067224 */ /* 0x000fe200078e0206 */
[----:B------:R-:W-:Y:S01]  /*5cb0*/  ISETP.GE.AND P4, PT, R51, RZ, PT ;  /* 0x000000ff3300720c */ /* 0x000fe20003f86270 */
[----:B------:R-:W-:-:S04]  /*5cc0*/  IMAD.HI.U32 R45, R8, R46, RZ ;  /* 0x0000002e082d7227 */ /* 0x000fc800078e00ff */
[----:B------:R-:W-:Y:S02]  /*5cd0*/  @!P6 IMAD.MOV R4, RZ, RZ, -R4 ;  /* 0x000000ffff04e224 */ /* 0x000fe400078e0a04 */
[--C-:B------:R-:W-:Y:S01]  /*5ce0*/  @!P5 IMAD.IADD R44, R44, 0x1, -R0.reuse ;  /* 0x000000012c2cd824 */ /* 0x100fe200078e0a00 */
[C---:B------:R-:W-:Y:S01]  /*5cf0*/  ISETP.GT.U32.AND P5, PT, R0.reuse, R6, PT ;  /* 0x000000060000720c */ /* 0x040fe20003fa4070 */
[----:B------:R-:W-:Y:S01]  /*5d00*/  @!P2 IMAD.IADD R7, R7, 0x1, -R0 ;  /* 0x000000010707a824 */ /* 0x000fe200078e0a00 */
[----:B------:R-:W-:Y:S01]  /*5d10*/  ISETP.GE.AND P2, PT, R55, RZ, PT ;  /* 0x000000ff3700720c */ /* 0x000fe20003f46270 */
[----:B------:R-:W-:Y:S01]  /*5d20*/  IMAD.MOV R45, RZ, RZ, -R45 ;  /* 0x000000ffff2d7224 */ /* 0x000fe200078e0a2d */
[----:B------:R-:W4:Y:S04]  /*5d30*/  LDL.LU R55, [R1+0xd0] ;  /* 0x0000d00001377983 */ /* 0x000f280000300800 */
[----:B------:R0:W-:Y:S01]  /*5d40*/  STL [R1+0x174], R4 ;  /* 0x0001740401007387 */ /* 0x0001e20000100800 */
[----:B------:R-:W-:-:S02]  /*5d50*/  IMAD R46, R0, R45, R46 ;  /* 0x0000002d002e7224 */ /* 0x000fc400078e022e */
[----:B------:R-:W-:Y:S01]  /*5d60*/  @!P1 IMAD.IADD R48, R48, 0x1, -R0 ;  /* 0x0000000130309824 */ /* 0x000fe200078e0a00 */
[----:B------:R-:W-:Y:S01]  /*5d70*/  ISETP.GT.U32.AND P1, PT, R0, R7, PT ;  /* 0x000000070000720c */ /* 0x000fe20003f24070 */
[----:B------:R-:W-:Y:S02]  /*5d80*/  @!P4 IMAD.MOV R2, RZ, RZ, -R2 ;  /* 0x000000ffff02c224 */ /* 0x000fe400078e0a02 */
[----:B0-----:R-:W-:Y:S01]  /*5d90*/  IMAD.MOV.U32 R4, RZ, RZ, R44 ;  /* 0x000000ffff047224 */ /* 0x001fe200078e002c */
[----:B------:R-:W-:-:S03]  /*5da0*/  IABS R5, R56 ;  /* 0x0000003800057213 */ /* 0x000fc60000000000 */
[----:B------:R-:W-:Y:S01]  /*5db0*/  @!P3 IMAD.MOV R4, RZ, RZ, -R4 ;  /* 0x000000ffff04b224 */ /* 0x000fe200078e0a04 */
[----:B------:R-:W-:Y:S01]  /*5dc0*/  ISETP.GT.U32.AND P3, PT, R0, R46, PT ;  /* 0x0000002e0000720c */ /* 0x000fe20003f64070 */
[----:B------:R-:W-:-:S03]  /*5dd0*/  @!P5 IMAD.IADD R6, R6, 0x1, -R0 ;  /* 0x000000010606d824 */ /* 0x000fc600078e0a00 */
[----:B------:R-:W-:Y:S01]  /*5de0*/  STL [R1+0x170], R4 ;  /* 0x0001700401007387 */ /* 0x000fe20000100800 */
[----:B------:R-:W-:-:S03]  /*5df0*/  IMAD.HI.U32 R9, R8, R5, RZ ;  /* 0x0000000508097227 */ /* 0x000fc600078e00ff */
[----:B------:R-:W-:Y:S01]  /*5e00*/  STL [R1+0x164], R2 ;  /* 0x0001640201007387 */ /* 0x000fe20000100800 */
[----:B------:R-:W-:-:S03]  /*5e10*/  ISETP.GT.U32.AND P5, PT, R0, R48, PT ;  /* 0x000000300000720c */ /* 0x000fc60003fa4070 */
[----:B------:R-:W5:Y:S01]  /*5e20*/  LDL.LU R60, [R1+0xd4] ;  /* 0x0000d400013c7983 */ /* 0x000f620000300800 */
[C---:B------:R-:W-:Y:S01]  /*5e30*/  ISETP.GT.U32.AND P6, PT, R0.reuse, R6, PT ;  /* 0x000000060000720c */ /* 0x040fe20003fc4070 */
[----:B------:R-:W-:Y:S02]  /*5e40*/  IMAD.MOV R9, RZ, RZ, -R9 ;  /* 0x000000ffff097224 */ /* 0x000fe400078e0a09 */
[--C-:B------:R-:W-:Y:S02]  /*5e50*/  @!P1 IMAD.IADD R7, R7, 0x1, -R0.reuse ;  /* 0x0000000107079824 */ /* 0x100fe400078e0a00 */
[----:B------:R-:W-:Y:S02]  /*5e60*/  IMAD R10, R0, R9, R5 ;  /* 0x00000009000a7224 */ /* 0x000fe400078e0205 */
[--C-:B------:R-:W-:Y:S02]  /*5e70*/  @!P3 IMAD.IADD R46, R46, 0x1, -R0.reuse ;  /* 0x000000012e2eb824 */ /* 0x100fe400078e0a00 */
[----:B------:R-:W-:-:S04]  /*5e80*/  @!P5 IMAD.IADD R48, R48, 0x1, -R0 ;  /* 0x000000013030d824 */ /* 0x000fc800078e0a00 */
[----:B------:R-:W-:Y:S01]  /*5e90*/  @!P6 IMAD.IADD R6, R6, 0x1, -R0 ;  /* 0x000000010606e824 */ /* 0x000fe200078e0a00 */
[----:B------:R-:W-:Y:S02]  /*5ea0*/  ISETP.GE.AND P6, PT, R56, RZ, PT ;  /* 0x000000ff3800720c */ /* 0x000fe40003fc6270 */
[----:B------:R-:W5:Y:S01]  /*5eb0*/  LDL.LU R56, [R1+0xd8] ;  /* 0x0000d80001387983 */ /* 0x000f620000300800 */
[----:B---3--:R-:W-:Y:S02]  /*5ec0*/  IABS R9, R3 ;  /* 0x0000000300097213 */ /* 0x008fe40000000000 */
[----:B------:R-:W-:Y:S01]  /*5ed0*/  ISETP.GE.AND P3, PT, R3, RZ, PT ;  /* 0x000000ff0300720c */ /* 0x000fe20003f66270 */
[----:B------:R-:W-:-:S04]  /*5ee0*/  IMAD.MOV.U32 R3, RZ, RZ, R7 ;  /* 0x000000ffff037224 */ /* 0x000fc800078e0007 */
[----:B------:R-:W-:-:S05]  /*5ef0*/  @!P0 IMAD.MOV R3, RZ, RZ, -R3 ;  /* 0x000000ffff038224 */ /* 0x000fca00078e0a03 */
[----:B------:R0:W-:Y:S02]  /*5f00*/  STL [R1+0x160], R3 ;  /* 0x0001600301007387 */ /* 0x0001e40000100800 */
[----:B0-----:R-:W-:-:S04]  /*5f10*/  IMAD.MOV.U32 R3, RZ, RZ, R48 ;  /* 0x000000ffff037224 */ /* 0x001fc800078e0030 */
[----:B------:R-:W-:-:S05]  /*5f20*/  @!P2 IMAD.MOV R3, RZ, RZ, -R3 ;  /* 0x000000ffff03a224 */ /* 0x000fca00078e0a03 */
[----:B------:R0:W-:Y:S04]  /*5f30*/  STL [R1+0x14c], R3 ;  /* 0x00014c0301007387 */ /* 0x0001e80000100800 */
[----:B0-----:R-:W3:Y:S04]  /*5f40*/  LDL.LU R3, [R1+0xdc] ;  /* 0x0000dc0001037983 */ /* 0x001ee80000300800 */
[----:B------:R-:W3:Y:S04]  /*5f50*/  LDL.LU R61, [R1+0xe0] ;  /* 0x0000e000013d7983 */ /* 0x000ee80000300800 */
[----:B------:R-:W3:Y:S01]  /*5f60*/  LDL.LU R51, [R1+0xe4] ;  /* 0x0000e40001337983 */ /* 0x000ee20000300800 */
[----:B------:R-:W-:-:S02]  /*5f70*/  ISETP.GE.AND P4, PT, R52, RZ, PT ;  /* 0x000000ff3400720c */ /* 0x000fc40003f86270 */
[----:B------:R-:W-:-:S11]  /*5f80*/  ISETP.GT.U32.AND P1, PT, R0, R10, PT ;  /* 0x0000000a0000720c */ /* 0x000fd60003f24070 */
[----:B------:R-:W-:Y:S02]  /*5f90*/  @!P4 IMAD.MOV R6, RZ, RZ, -R6 ;  /* 0x000000ffff06c224 */ /* 0x000fe400078e0a06 */
[----:B------:R-:W-:-:S03]  /*5fa0*/  @!P1 IMAD.IADD R10, R10, 0x1, -R0 ;  /* 0x000000010a0a9824 */ /* 0x000fc600078e0a00 */
[----:B------:R0:W-:Y:S04]  /*5fb0*/  STL [R1+0x154], R6 ;  /* 0x0001540601007387 */ /* 0x0001e80000100800 */
[----:B------:R-:W3:Y:S01]  /*5fc0*/  LDL.LU R52, [R1+0xe8] ;  /* 0x0000e80001347983 */ /* 0x000ee20000300800 */
[----:B------:R-:W-:Y:S01]  /*5fd0*/  IABS R5, R54 ;  /* 0x0000003600057213 */ /* 0x000fe20000000000 */
[----:B------:R-:W-:Y:S01]  /*5fe0*/  IMAD.HI.U32 R44, R8, R9, RZ ;  /* 0x00000009082c7227 */ /* 0x000fe200078e00ff */
[----:B------:R-:W-:-:S03]  /*5ff0*/  ISETP.GT.U32.AND P0, PT, R0, R10, PT ;  /* 0x0000000a0000720c */ /* 0x000fc60003f04070 */
[----:B------:R-:W-:-:S04]  /*6000*/  IMAD.HI.U32 R2, R8, R5, RZ ;  /* 0x0000000508027227 */ /* 0x000fc800078e00ff */
[----:B------:R-:W-:Y:S01]  /*6010*/  IMAD.MOV R44, RZ, RZ, -R44 ;  /* 0x000000ffff2c7224 */ /* 0x000fe200078e0a2c */
[C---:B------:R-:W-:Y:S01]  /*6020*/  ISETP.GT.U32.AND P1, PT, R0.reuse, R46, PT ;  /* 0x0000002e0000720c */ /* 0x040fe20003f24070 */
[----:B------:R-:W-:Y:S02]  /*6030*/  IMAD.MOV R2, RZ, RZ, -R2 ;  /* 0x000000ffff027224 */ /* 0x000fe400078e0a02 */
[C---:B------:R-:W-:Y:S02]  /*6040*/  IMAD R44, R0.reuse, R44, R9 ;  /* 0x0000002c002c7224 */ /* 0x040fe400078e0209 */
[----:B------:R-:W-:Y:S02]  /*6050*/  IMAD R9, R0, R2, R5 ;  /* 0x0000000200097224 */ /* 0x000fe400078e0205 */
[----:B------:R-:W-:Y:S01]  /*6060*/  @!P0 IMAD.IADD R10, R10, 0x1, -R0 ;  /* 0x000000010a0a8824 */ /* 0x000fe200078e0a00 */
[----:B------:R-:W-:Y:S02]  /*6070*/  ISETP.GT.U32.AND P2, PT, R0, R44, PT ;  /* 0x0000002c0000720c */ /* 0x000fe40003f44070 */
[----:B------:R-:W-:-:S03]  /*6080*/  ISETP.GE.AND P5, PT, R53, RZ, PT ;  /* 0x000000ff3500720c */ /* 0x000fc60003fa6270 */
[----:B------:R-:W-:-:S04]  /*6090*/  @!P1 IMAD.IADD R46, R46, 0x1, -R0 ;  /* 0x000000012e2e9824 */ /* 0x000fc800078e0a00 */
[----:B------:R-:W-:-:S04]  /*60a0*/  IMAD.MOV.U32 R11, RZ, RZ, R46 ;  /* 0x000000ffff0b7224 */ /* 0x000fc800078e002e */
[----:B------:R-:W-:Y:S02]  /*60b0*/  @!P2 IMAD.IADD R44, R44, 0x1, -R0 ;  /* 0x000000012c2ca824 */ /* 0x000fe400078e0a00 */
[----:B------:R-:W-:-:S03]  /*60c0*/  @!P5 IMAD.MOV R11, RZ, RZ, -R11 ;  /* 0x000000ffff0bd224 */ /* 0x000fc600078e0a0b */
[----:B------:R-:W-:Y:S02]  /*60d0*/  ISETP.GT.U32.AND P5, PT, R0, R44, PT ;  /* 0x0000002c0000720c */ /* 0x000fe40003fa4070 */
[----:B--2---:R-:W-:Y:S02]  /*60e0*/  IABS R5, R57 ;  /* 0x0000003900057213 */ /* 0x004fe40000000000 */
[----:B------:R-:W-:Y:S02]  /*60f0*/  ISETP.GE.AND P0, PT, R57, RZ, PT ;  /* 0x000000ff3900720c */ /* 0x000fe40003f06270 */
[----:B------:R-:W2:Y:S01]  /*6100*/  LDL.LU R57, [R1+0xec] ;  /* 0x0000ec0001397983 */ /* 0x000ea20000300800 */
[----:B------:R-:W-:Y:S01]  /*6110*/  IMAD.HI.U32 R2, R8, R5, RZ ;  /* 0x0000000508027227 */ /* 0x000fe200078e00ff */
[----:B------:R-:W-:-:S03]  /*6120*/  ISETP.GT.U32.AND P1, PT, R0, R9, PT ;  /* 0x000000090000720c */ /* 0x000fc60003f24070 */
[----:B------:R-:W-:Y:S01]  /*6130*/  IMAD.MOV R7, RZ, RZ, -R2 ;  /* 0x000000ffff077224 */ /* 0x000fe200078e0a02 */
[----:B----4-:R-:W-:-:S03]  /*6140*/  IABS R4, R55 ;  /* 0x0000003700047213 */ /* 0x010fc60000000000 */
[----:B------:R-:W-:Y:S02]  /*6150*/  IMAD R5, R0, R7, R5 ;  /* 0x0000000700057224 */ /* 0x000fe400078e0205 */
[----:B0-----:R-:W-:-:S04]  /*6160*/  IMAD.HI.U32 R6, R8, R4, RZ ;  /* 0x0000000408067227 */ /* 0x001fc800078e00ff */
[----:B------:R-:W-:Y:S02]  /*6170*/  IMAD.MOV R2, RZ, RZ, -R6 ;  /* 0x000000ffff027224 */ /* 0x000fe400078e0a06 */
[--C-:B------:R-:W-:Y:S01]  /*6180*/  @!P5 IMAD.IADD R44, R44, 0x1, -R0.reuse ;  /* 0x000000012c2cd824 */ /* 0x100fe200078e0a00 */
[----:B------:R-:W-:Y:S01]  /*6190*/  ISETP.GT.U32.AND P5, PT, R0, R5, PT ;  /* 0x000000050000720c */ /* 0x000fe20003fa4070 */
[----:B------:R-:W-:Y:S01]  /*61a0*/  @!P1 IMAD.IADD R9, R9, 0x1, -R0 ;  /* 0x0000000109099824 */ /* 0x000fe200078e0a00 */
[----:B------:R-:W-:Y:S01]  /*61b0*/  STL [R1+0x15c], R11 ;  /* 0x00015c0b01007387 */ /* 0x000fe20000100800 */
[----:B-----5:R-:W-:-:S03]  /*61c0*/  IABS R6, R60 ;  /* 0x0000003c00067213 */ /* 0x020fc60000000000 */
[----:B------:R-:W4:Y:S02]  /*61d0*/  LDL.LU R53, [R1+0xf0] ;  /* 0x0000f00001357983 */ /* 0x000f240000300800 */
[----:B------:R-:W-:-:S04]  /*61e0*/  IMAD.HI.U32 R45, R8, R6, RZ ;  /* 0x00000006082d7227 */ /* 0x000fc800078e00ff */
[----:B------:R-:W-:Y:S01]  /*61f0*/  IMAD.MOV R45, RZ, RZ, -R45 ;  /* 0x000000ffff2d7224 */ /* 0x000fe200078e0a2d */
[----:B------:R-:W-:-:S03]  /*6200*/  ISETP.GT.U32.AND P1, PT, R0, R9, PT ;  /* 0x000000090000720c */ /* 0x000fc60003f24070 */
[C---:B------:R-:W-:Y:S01]  /*6210*/  IMAD R6, R0.reuse, R45, R6 ;  /* 0x0000002d00067224 */ /* 0x040fe200078e0206 */
[----:B------:R-:W-:Y:S01]  /*6220*/  ISETP.GE.AND P2, PT, R55, RZ, PT ;  /* 0x000000ff3700720c */ /* 0x000fe20003f46270 */
[----:B------:R-:W-:Y:S01]  /*6230*/  @!P5 IMAD.IADD R5, R5, 0x1, -R0 ;  /* 0x000000010505d824 */ /* 0x000fe200078e0a00 */
[----:B------:R-:W5:Y:S02]  /*6240*/  LDL.LU R55, [R1+0xf8] ;  /* 0x0000f80001377983 */ /* 0x000f640000300800 */
[C---:B------:R-:W-:Y:S01]  /*6250*/  ISETP.GT.U32.AND P5, PT, R0.reuse, R6, PT ;  /* 0x000000060000720c */ /* 0x040fe20003fa4070 */
[C---:B------:R-:W-:Y:S02]  /*6260*/  IMAD R4, R0.reuse, R2, R4 ;  /* 0x0000000200047224 */ /* 0x040fe400078e0204 */
[----:B------:R-:W-:Y:S02]  /*6270*/  @!P6 IMAD.MOV R10, RZ, RZ, -R10 ;  /* 0x000000ffff0ae224 */ /* 0x000fe400078e0a0a */
[----:B------:R-:W-:Y:S01]  /*6280*/  @!P1 IMAD.IADD R9, R9, 0x1, -R0 ;  /* 0x0000000109099824 */ /* 0x000fe200078e0a00 */
[----:B------:R-:W-:-:S02]  /*6290*/  ISETP.GT.U32.AND P1, PT, R0, R4, PT ;  /* 0x000000040000720c */ /* 0x000fc40003f24070 */
[----:B------:R0:W-:Y:S05]  /*62a0*/  STL [R1+0x130], R10 ;  /* 0x0001300a01007387 */ /* 0x0001ea0000100800 */
[----:B------:R-:W-:Y:S02]  /*62b0*/  @!P5 IMAD.IADD R6, R6, 0x1, -R0 ;  /* 0x000000010606d824 */ /* 0x000fe400078e0a00 */
[----:B0-----:R-:W-:-:S04]  /*62c0*/  IMAD.MOV.U32 R10, RZ, RZ, R44 ;  /* 0x000000ffff0a7224 */ /* 0x001fc800078e002c */
[----:B------:R-:W-:Y:S01]  /*62d0*/  @!P3 IMAD.MOV R10, RZ, RZ, -R10 ;  /* 0x000000ffff0ab224 */ /* 0x000fe200078e0a0a */
[----:B------:R-:W-:Y:S01]  /*62e0*/  ISETP.GT.U32.AND P3, PT, R0, R6, PT ;  /* 0x000000060000720c */ /* 0x000fe20003f64070 */
[----:B------:R-:W-:-:S05]  /*62f0*/  @!P1 IMAD.IADD R4, R4, 0x1, -R0 ;  /* 0x0000000104049824 */ /* 0x000fca00078e0a00 */
[C---:B------:R-:W-:Y:S02]  /*6300*/  ISETP.GT.U32.AND P5, PT, R0.reuse, R4, PT ;  /* 0x000000040000720c */ /* 0x040fe40003fa4070 */
[----:B------:R-:W-:-:S05]  /*6310*/  ISETP.GT.U32.AND P6, PT, R0, R5, PT ;  /* 0x000000050000720c */ /* 0x000fca0003fc4070 */
[--C-:B------:R-:W-:Y:S01]  /*6320*/  @!P3 IMAD.IADD R6, R6, 0x1, -R0.reuse ;  /* 0x000000010606b824 */ /* 0x100fe200078e0a00 */
[----:B------:R-:W-:Y:S02]  /*6330*/  ISETP.GE.AND P4, PT, R54, RZ, PT ;  /* 0x000000ff3600720c */ /* 0x000fe40003f86270 */
[----:B------:R-:W4:Y:S03]  /*6340*/  LDL.LU R54, [R1+0x100] ;  /* 0x0001000001367983 */ /* 0x000f260000300800 */
[--C-:B------:R-:W-:Y:S02]  /*6350*/  @!P5 IMAD.IADD R4, R4, 0x1, -R0.reuse ;  /* 0x000000010404d824 */ /* 0x100fe400078e0a00 */
[----:B------:R-:W-:Y:S01]  /*6360*/  @!P6 IMAD.IADD R5, R5, 0x1, -R0 ;  /* 0x000000010505e824 */ /* 0x000fe200078e0a00 */
[----:B------:R-:W-:Y:S03]  /*6370*/  STL [R1+0x13c], R10 ;  /* 0x00013c0a01007387 */ /* 0x000fe60000100800 */
[----:B------:R-:W-:-:S02]  /*6380*/  @!P0 IMAD.MOV R5, RZ, RZ, -R5 ;  /* 0x000000ffff058224 */ /* 0x000fc400078e0a05 */
[----:B------:R-:W-:-:S05]  /*6390*/  @!P4 IMAD.MOV R9, RZ, RZ, -R9 ;  /* 0x000000ffff09c224 */ /* 0x000fca00078e0a09 */
[----:B------:R-:W-:Y:S01]  /*63a0*/  STL [R1+0x124], R9 ;  /* 0x0001240901007387 */ /* 0x000fe20000100800 */
[----:B---3--:R-:W-:-:S05]  /*63b0*/  IABS R2, R51 ;  /* 0x0000003300027213 */ /* 0x008fca0000000000 */
[----:B------:R-:W-:-:S04]  /*63c0*/  IMAD.HI.U32 R45, R8, R2, RZ ;  /* 0x00000002082d7227 */ /* 0x000fc800078e00ff */
[----:B------:R-:W-:-:S04]  /*63d0*/  IMAD.MOV R45, RZ, RZ, -R45 ;  /* 0x000000ffff2d7224 */ /* 0x000fc800078e0a2d */
[----:B------:R-:W-:-:S05]  /*63e0*/  IMAD R2, R0, R45, R2 ;  /* 0x0000002d00027224 */ /* 0x000fca00078e0202 */
[----:B------:R-:W-:Y:S02]  /*63f0*/  ISETP.GT.U32.AND P3, PT, R0, R2, PT ;  /* 0x000000020000720c */ /* 0x000fe40003f64070 */
[----:B------:R-:W-:-:S11]  /*6400*/  IABS R46, R3 ;  /* 0x00000003002e7213 */ /* 0x000fd60000000000 */
[----:B------:R-:W-:Y:S01]  /*6410*/  @!P3 IMAD.IADD R2, R2, 0x1, -R0 ;  /* 0x000000010202b824 */ /* 0x000fe200078e0a00 */
[----:B------:R-:W-:Y:S01]  /*6420*/  ISETP.GE.AND P3, PT, R3, RZ, PT ;  /* 0x000000ff0300720c */ /* 0x000fe20003f66270 */
[----:B------:R-:W-:-:S04]  /*6430*/  IMAD.MOV.U32 R3, RZ, RZ, R4 ;  /* 0x000000ffff037224 */ /* 0x000fc800078e0004 */
[----:B------:R-:W-:-:S05]  /*6440*/  @!P2 IMAD.MOV R3, RZ, RZ, -R3 ;  /* 0x000000ffff03a224 */ /* 0x000fca00078e0a03 */
[----:B------:R0:W-:Y:S04]  /*6450*/  STL [R1+0x118], R3 ;  /* 0x0001180301007387 */ /* 0x0001e80000100800 */
[----:B------:R1:W-:Y:S04]  /*6460*/  STL [R1+0x11c], R5 ;  /* 0x00011c0501007387 */ /* 0x0003e80000100800 */
[----:B0-----:R-:W3:Y:S01]  /*6470*/  LDL.LU R3, [R1+0x108] ;  /* 0x0001080001037983 */ /* 0x001ee20000300800 */
[----:B------:R-:W-:-:S05]  /*6480*/  IABS R7, R56 ;  /* 0x0000003800077213 */ /* 0x000fca0000000000 */
[----:B------:R-:W-:-:S04]  /*6490*/  IMAD.HI.U32 R49, R8, R7, RZ ;  /* 0x0000000708317227 */ /* 0x000fc800078e00ff */
[----:B------:R-:W-:-:S04]  /*64a0*/  IMAD.MOV R49, RZ, RZ, -R49 ;  /* 0x000000ffff317224 */ /* 0x000fc800078e0a31 */
[----:B------:R-:W-:Y:S01]  /*64b0*/  IMAD R7, R0, R49, R7 ;  /* 0x0000003100077224 */ /* 0x000fe200078e0207 */
[----:B------:R-:W-:Y:S01]  /*64c0*/  IABS R11, R61 ;  /* 0x0000003d000b7213 */ /* 0x000fe20000000000 */
[----:B------:R-:W-:-:S03]  /*64d0*/  IMAD.HI.U32 R48, R8, R46, RZ ;  /* 0x0000002e08307227 */ /* 0x000fc600078e00ff */
[----:B------:R-:W-:Y:S01]  /*64e0*/  ISETP.GT.U32.AND P1, PT, R0, R7, PT ;  /* 0x000000070000720c */ /* 0x000fe20003f24070 */
[----:B------:R-:W-:Y:S02]  /*64f0*/  IMAD.MOV R48, RZ, RZ, -R48 ;  /* 0x000000ffff307224 */ /* 0x000fe400078e0a30 */
[----:B------:R-:W-:Y:S01]  /*6500*/  IMAD.HI.U32 R47, R8, R11, RZ ;  /* 0x0000000b082f7227 */ /* 0x000fe200078e00ff */
[----:B------:R-:W-:-:S03]  /*6510*/  IABS R45, R52 ;  /* 0x00000034002d7213 */ /* 0x000fc60000000000 */
[----:B------:R-:W-:Y:S02]  /*6520*/  IMAD R46, R0, R48, R46 ;  /* 0x00000030002e7224 */ /* 0x000fe400078e022e */
[----:B------:R-:W-:-:S03]  /*6530*/  IMAD.MOV R47, RZ, RZ, -R47 ;  /* 0x000000ffff2f7224 */ /* 0x000fc600078e0a2f */
[C---:B------:R-:W-:Y:S01]  /*6540*/  ISETP.GT.U32.AND P6, PT, R0.reuse, R46, PT ;  /* 0x0000002e0000720c */ /* 0x040fe20003fc4070 */
[----:B------:R-:W-:Y:S02]  /*6550*/  IMAD R11, R0, R47, R11 ;  /* 0x0000002f000b7224 */ /* 0x000fe400078e020b */
[----:B------:R-:W-:Y:S02]  /*6560*/  @!P1 IMAD.IADD R7, R7, 0x1, -R0 ;  /* 0x0000000107079824 */ /* 0x000fe400078e0a00 */
[----:B------:R-:W-:Y:S01]  /*6570*/  IMAD.HI.U32 R47, R8, R45, RZ ;  /* 0x0000002d082f7227 */ /* 0x000fe200078e00ff */
[C---:B------:R-:W-:Y:S02]  /*6580*/  ISETP.GT.U32.AND P5, PT, R0.reuse, R11, PT ;  /* 0x0000000b0000720c */ /* 0x040fe40003fa4070 */
[----:B------:R-:W-:Y:S01]  /*6590*/  ISETP.GT.U32.AND P1, PT, R0, R7, PT ;  /* 0x000000070000720c */ /* 0x000fe20003f24070 */
[----:B------:R-:W-:-:S04]  /*65a0*/  IMAD.MOV R47, RZ, RZ, -R47 ;  /* 0x000000ffff2f7224 */ /* 0x000fc800078e0a2f */
[----:B------:R-:W-:Y:S02]  /*65b0*/  IMAD R45, R0, R47, R45 ;  /* 0x0000002f002d7224 */ /* 0x000fe400078e022d */
[--C-:B------:R-:W-:Y:S01]  /*65c0*/  @!P6 IMAD.IADD R46, R46, 0x1, -R0.reuse ;  /* 0x000000012e2ee824 */ /* 0x100fe200078e0a00 */
[----:B--2---:R-:W-:Y:S02]  /*65d0*/  IABS R48, R57 ;  /* 0x0000003900307213 */ /* 0x004fe40000000000 */
[C---:B------:R-:W-:Y:S01]  /*65e0*/  ISETP.GT.U32.AND P6, PT, R0.reuse, R45, PT ;  /* 0x0000002d0000720c */ /* 0x040fe20003fc4070 */
[--C-:B------:R-:W-:Y:S01]  /*65f0*/  @!P5 IMAD.IADD R11, R11, 0x1, -R0.reuse ;  /* 0x000000010b0bd824 */ /* 0x100fe200078e0a00 */
[----:B------:R-:W-:Y:S01]  /*6600*/  ISETP.GT.U32.AND P4, PT, R0, R46, PT ;  /* 0x0000002e0000720c */ /* 0x000fe20003f84070 */
[----:B------:R-:W-:Y:S01]  /*6610*/  @!P1 IMAD.IADD R7, R7, 0x1, -R0 ;  /* 0x0000000107079824 */ /* 0x000fe200078e0a00 */
[----:B------:R-:W-:Y:S01]  /*6620*/  ISETP.GE.AND P1, PT, R60, RZ, PT ;  /* 0x000000ff3c00720c */ /* 0x000fe20003f26270 */
[----:B------:R-:W-:Y:S01]  /*6630*/  IMAD.HI.U32 R47, R8, R48, RZ ;  /* 0x00000030082f7227 */ /* 0x000fe200078e00ff */
[----:B------:R-:W-:-:S02]  /*6640*/  ISETP.GE.AND P5, PT, R56, RZ, PT ;  /* 0x000000ff3800720c */ /* 0x000fc40003fa6270 */
[C---:B------:R-:W-:Y:S01]  /*6650*/  ISETP.GT.U32.AND P0, PT, R0.reuse, R11, PT ;  /* 0x0000000b0000720c */ /* 0x040fe20003f04070 */
[----:B------:R-:W-:Y:S01]  /*6660*/  IMAD.MOV R47, RZ, RZ, -R47 ;  /* 0x000000ffff2f7224 */ /* 0x000fe200078e0a2f */
[----:B------:R-:W2:Y:S01]  /*6670*/  LDL.LU R56, [R1+0x10c] ;  /* 0x00010c0001387983 */ /* 0x000ea20000300800 */
[----:B-1----:R-:W-:Y:S02]  /*6680*/  IMAD.MOV.U32 R5, RZ, RZ, R6 ;  /* 0x000000ffff057224 */ /* 0x002fe400078e0006 */
[----:B------:R-:W-:Y:S01]  /*6690*/  @!P6 IMAD.IADD R45, R45, 0x1, -R0 ;  /* 0x000000012d2de824 */ /* 0x000fe200078e0a00 */
[C---:B------:R-:W-:Y:S01]  /*66a0*/  ISETP.GT.U32.AND P6, PT, R0.reuse, R2, PT ;  /* 0x000000020000720c */ /* 0x040fe20003fc4070 */
[----:B------:R-:W-:Y:S02]  /*66b0*/  IMAD R47, R0, R47, R48 ;  /* 0x0000002f002f7224 */ /* 0x000fe400078e0230 */
[----:B------:R-:W-:Y:S02]  /*66c0*/  IMAD.MOV.U32 R4, RZ, RZ, R7 ;  /* 0x000000ffff047224 */ /* 0x000fe400078e0007 */
[----:B------:R-:W-:Y:S01]  /*66d0*/  @!P4 IMAD.IADD R46, R46, 0x1, -R0 ;  /* 0x000000012e2ec824 */ /* 0x000fe200078e0a00 */
[----:B------:R-:W-:Y:S01]  /*66e0*/  ISETP.GE.AND P4, PT, R61, RZ, PT ;  /* 0x000000ff3d00720c */ /* 0x000fe20003f86270 */
[----:B------:R-:W-:Y:S01]  /*66f0*/  @!P1 IMAD.MOV R5, RZ, RZ, -R5 ;  /* 0x000000ffff059224 */ /* 0x000fe200078e0a05 */
[----:B------:R-:W-:Y:S01]  /*6700*/  ISETP.GT.U32.AND P1, PT, R0, R47, PT ;  /* 0x0000002f0000720c */ /* 0x000fe20003f24070 */
[----:B------:R-:W-:-:S02]  /*6710*/  @!P5 IMAD.MOV R4, RZ, RZ, -R4 ;  /* 0x000000ffff04d224 */ /* 0x000fc400078e0a04 */
[----:B------:R-:W-:Y:S01]  /*6720*/  @!P0 IMAD.IADD R11, R11, 0x1, -R0 ;  /* 0x000000010b0b8824 */ /* 0x000fe200078e0a00 */
[----:B------:R-:W-:Y:S01]  /*6730*/  STL [R1+0x114], R5 ;  /* 0x0001140501007387 */ /* 0x000fe20000100800 */
[----:B------:R-:W-:Y:S02]  /*6740*/  IMAD.MOV.U32 R6, RZ, RZ, R46 ;  /* 0x000000ffff067224 */ /* 0x000fe400078e002e */
[----:B------:R-:W-:Y:S01]  /*6750*/  @!P6 IMAD.IADD R2, R2, 0x1, -R0 ;  /* 0x000000010202e824 */ /* 0x000fe200078e0a00 */
[----:B------:R0:W-:Y:S01]  /*6760*/  STL [R1+0x110], R4 ;  /* 0x0001100401007387 */ /* 0x0001e20000100800 */
[----:B------:R-:W-:Y:S01]  /*6770*/  ISETP.GE.AND P6, PT, R51, RZ, PT ;  /* 0x000000ff3300720c */ /* 0x000fe20003fc6270 */
[----:B------:R-:W-:-:S03]  /*6780*/  @!P3 IMAD.MOV R6, RZ, RZ, -R6 ;  /* 0x000000ffff06b224 */ /* 0x000fc600078e0a06 */
[----:B------:R-:W-:Y:S02]  /*6790*/  @!P1 IMAD.IADD R47, R47, 0x1, -R0 ;  /* 0x000000012f2f9824 */ /* 0x000fe400078e0a00 */
[----:B0-----:R-:W-:Y:S01]  /*67a0*/  IMAD.MOV.U32 R4, RZ, RZ, R11 ;  /* 0x000000ffff047224 */ /* 0x001fe200078e000b */
[----:B------:R-:W-:Y:S02]  /*67b0*/  ISETP.GE.AND P1, PT, R57, RZ, PT ;  /* 0x000000ff3900720c */ /* 0x000fe40003f26270 */
[----:B------:R-:W2:Y:S01]  /*67c0*/  LDL.LU R57, [R1+0x120] ;  /* 0x0001200001397983 */ /* 0x000ea20000300800 */
[----:B------:R-:W-:-:S03]  /*67d0*/  @!P4 IMAD.MOV R4, RZ, RZ, -R4 ;  /* 0x000000ffff04c224 */ /* 0x000fc600078e0a04 */
[----:B------:R-:W-:Y:S04]  /*67e0*/  STL [R1+0x104], R6 ;  /* 0x0001040601007387 */ /* 0x000fe80000100800 */
[----:B------:R0:W-:Y:S01]  /*67f0*/  STL [R1+0xfc], R4 ;  /* 0x0000fc0401007387 */ /* 0x0001e20000100800 */
[----:B-----5:R-:W-:Y:S01]  /*6800*/  IABS R10, R55 ;  /* 0x00000037000a7213 */ /* 0x020fe20000000000 */
[----:B0-----:R-:W-:-:S04]  /*6810*/  IMAD.MOV.U32 R4, RZ, RZ, R2 ;  /* 0x000000ffff047224 */ /* 0x001fc800078e0002 */
[----:B------:R-:W-:Y:S01]  /*6820*/  @!P6 IMAD.MOV R4, RZ, RZ, -R4 ;  /* 0x000000ffff04e224 */ /* 0x000fe200078e0a04 */
[----:B------:R-:W-:-:S04]  /*6830*/  ISETP.GE.AND P6, PT, R55, RZ, PT ;  /* 0x000000ff3700720c */ /* 0x000fc80003fc6270 */
[----:B------:R-:W-:Y:S04]  /*6840*/  STL [R1+0xf4], R4 ;  /* 0x0000f40401007387 */ /* 0x000fe80000100800 */
[----:B------:R-:W5:Y:S01]  /*6850*/  LDL.LU R55, [R1+0x128] ;  /* 0x0001280001377983 */ /* 0x000f620000300800 */
[----:B----4-:R-:W-:-:S05]  /*6860*/  IABS R44, R53 ;  /* 0x00000035002c7213 */ /* 0x010fca0000000000 */
[----:B------:R-:W-:-:S04]  /*6870*/  IMAD.HI.U32 R50, R8, R44, RZ ;  /* 0x0000002c08327227 */ /* 0x000fc800078e00ff */
[----:B------:R-:W-:-:S04]  /*6880*/  IMAD.MOV R50, RZ, RZ, -R50 ;  /* 0x000000ffff327224 */ /* 0x000fc800078e0a32 */
[C---:B------:R-:W-:Y:S01]  /*6890*/  IMAD R44, R0.reuse, R50, R44 ;  /* 0x00000032002c7224 */ /* 0x040fe200078e022c */
[----:B------:R-:W-:-:S04]  /*68a0*/  ISETP.GT.U32.AND P2, PT, R0, R45, PT ;  /* 0x0000002d0000720c */ /* 0x000fc80003f44070 */
[----:B------:R-:W-:-:S09]  /*68b0*/  ISETP.GT.U32.AND P5, PT, R0, R44, PT ;  /* 0x0000002c0000720c */ /* 0x000fd20003fa4070 */
[----:B------:R-:W-:Y:S01]  /*68c0*/  @!P2 IMAD.IADD R45, R45, 0x1, -R0 ;  /* 0x000000012d2da824 */ /* 0x000fe200078e0a00 */
[----:B------:R-:W-:-:S03]  /*68d0*/  ISETP.GE.AND P2, PT, R52, RZ, PT ;  /* 0x000000ff3400720c */ /* 0x000fc60003f46270 */
[----:B------:R-:W-:-:S05]  /*68e0*/  @!P5 IMAD.IADD R44, R44, 0x1, -R0 ;  /* 0x000000012c2cd824 */ /* 0x000fca00078e0a00 */
[----:B------:R-:W-:Y:S01]  /*68f0*/  ISETP.GT.U32.AND P3, PT, R0, R44, PT ;  /* 0x0000002c0000720c */ /* 0x000fe20003f64070 */
[----:B------:R-:W-:-:S04]  /*6900*/  IMAD.MOV.U32 R6, RZ, RZ, R45 ;  /* 0x000000ffff067224 */ /* 0x000fc800078e002d */
[----:B------:R-:W-:Y:S01]  /*6910*/  @!P2 IMAD.MOV R6, RZ, RZ, -R6 ;  /* 0x000000ffff06a224 */ /* 0x000fe200078e0a06 */
[----:B------:R-:W-:-:S04]  /*6920*/  ISETP.GE.AND P5, PT, R53, RZ, PT ;  /* 0x000000ff3500720c */ /* 0x000fc80003fa6270 */
[----:B------:R-:W-:Y:S03]  /*6930*/  STL [R1+0xf0], R6 ;  /* 0x0000f00601007387 */ /* 0x000fe60000100800 */
[----:B------:R-:W-:Y:S01]  /*6940*/  @!P3 IMAD.IADD R44, R44, 0x1, -R0 ;  /* 0x000000012c2cb824 */ /* 0x000fe200078e0a00 */
[----:B------:R-:W4:Y:S01]  /*6950*/  LDL.LU R53, [R1+0x12c] ;  /* 0x00012c0001357983 */ /* 0x000f220000300800 */
[----:B---3--:R-:W-:Y:S02]  /*6960*/  IABS R2, R3 ;  /* 0x0000000300027213 */ /* 0x008fe40000000000 */
[----:B------:R-:W-:Y:S02]  /*6970*/  ISETP.GE.AND P3, PT, R3, RZ, PT ;  /* 0x000000ff0300720c */ /* 0x000fe40003f66270 */
[----:B------:R-:W3:Y:S01]  /*6980*/  LDL.LU R3, [R1+0x134] ;  /* 0x0001340001037983 */ /* 0x000ee20000300800 */
[----:B------:R-:W-:-:S04]  /*6990*/  IMAD.HI.U32 R49, R8, R10, RZ ;  /* 0x0000000a08317227 */ /* 0x000fc800078e00ff */
[----:B------:R-:W-:-:S04]  /*69a0*/  IMAD.MOV R49, RZ, RZ, -R49 ;  /* 0x000000ffff317224 */ /* 0x000fc800078e0a31 */
[----:B------:R-:W-:-:S05]  /*69b0*/  IMAD R10, R0, R49, R10 ;  /* 0x00000031000a7224 */ /* 0x000fca00078e020a */
[----:B------:R-:W-:-:S13]  /*69c0*/  ISETP.GT.U32.AND P0, PT, R0, R10, PT ;  /* 0x0000000a0000720c */ /* 0x000fda0003f04070 */
[----:B------:R-:W-:Y:S01]  /*69d0*/  @!P0 IMAD.IADD R10, R10, 0x1, -R0 ;  /* 0x000000010a0a8824 */ /* 0x000fe200078e0a00 */
[----:B------:R-:W-:-:S04]  /*69e0*/  ISETP.GT.U32.AND P0, PT, R0, R47, PT ;  /* 0x0000002f0000720c */ /* 0x000fc80003f04070 */
[----:B------:R-:W-:-:S09]  /*69f0*/  ISETP.GT.U32.AND P4, PT, R0, R10, PT ;  /* 0x0000000a0000720c */ /* 0x000fd20003f84070 */
[----:B------:R-:W-:-:S04]  /*6a00*/  @!P0 IMAD.IADD R47, R47, 0x1, -R0 ;  /* 0x000000012f2f8824 */ /* 0x000fc800078e0a00 */
[----:B------:R-:W-:-:S04]  /*6a10*/  IMAD.MOV.U32 R11, RZ, RZ, R47 ;  /* 0x000000ffff0b7224 */ /* 0x000fc800078e002f */
[----:B------:R-:W-:Y:S01]  /*6a20*/  @!P1 IMAD.MOV R11, RZ, RZ, -R11 ;  /* 0x000000ffff0b9224 */ /* 0x000fe200078e0a0b */
[----:B------:R-:W-:-:S04]  /*6a30*/  IABS R48, R54 ;  /* 0x0000003600307213 */ /* 0x000fc80000000000 */
[----:B------:R0:W-:Y:S01]  /*6a40*/  STL [R1+0xa0], R11 ;  /* 0x0000a00b01007387 */ /* 0x0001e20000100800 */
[----:B------:R-:W-:Y:S01]  /*6a50*/  ISETP.GE.AND P0, PT, R54, RZ, PT ;  /* 0x000000ff3600720c */ /* 0x000fe20003f06270 */
[----:B------:R-:W-:Y:S02]  /*6a60*/  IMAD.HI.U32 R5, R8, R48, RZ ;  /* 0x0000003008057227 */ /* 0x000fe400078e00ff */
[----:B------:R-:W4:Y:S02]  /*6a70*/  LDL.LU R54, [R1+0x138] ;  /* 0x0001380001367983 */ /* 0x000f240000300800 */
[----:B0-----:R-:W-:-:S04]  /*6a80*/  IMAD.MOV.U32 R11, RZ, RZ, R44 ;  /* 0x000000ffff0b7224 */ /* 0x001fc800078e002c */
[----:B------:R-:W-:Y:S01]  /*6a90*/  @!P5 IMAD.MOV R11, RZ, RZ, -R11 ;  /* 0x000000ffff0bd224 */ /* 0x000fe200078e0a0b */
[----:B--2---:R-:W-:Y:S01]  /*6aa0*/  IABS R4, R56 ;  /* 0x0000003800047213 */ /* 0x004fe20000000000 */
[----:B------:R-:W-:Y:S01]  /*6ab0*/  @!P4 IMAD.IADD R10, R10, 0x1, -R0 ;  /* 0x000000010a0ac824 */ /* 0x000fe200078e0a00 */
[----:B------:R-:W-:Y:S01]  /*6ac0*/  ISETP.GE.AND P4, PT, R56, RZ, PT ;  /* 0x000000ff3800720c */ /* 0x000fe20003f86270 */
[----:B------:R-:W-:Y:S01]  /*6ad0*/  IMAD.MOV R5, RZ, RZ, -R5 ;  /* 0x000000ffff057224 */ /* 0x000fe200078e0a05 */
[----:B------:R0:W-:Y:S04]  /*6ae0*/  STL [R1+0xbc], R11 ;  /* 0x0000bc0b01007387 */ /* 0x0001e80000100800 */
[----:B------:R-:W2:Y:S01]  /*6af0*/  LDL.LU R56, [R1+0x140] ;  /* 0x0001400001387983 */ /* 0x000ea20000300800 */
[----:B------:R-:W-:-:S05]  /*6b00*/  IMAD R5, R0, R5, R48 ;  /* 0x0000000500057224 */ /* 0x000fca00078e0230 */
[----:B------:R-:W-:Y:S01]  /*6b10*/  ISETP.GT.U32.AND P2, PT, R0, R5, PT ;  /* 0x000000050000720c */ /* 0x000fe20003f44070 */
[----:B------:R-:W-:-:S04]  /*6b20*/  IMAD.HI.U32 R7, R8, R4, RZ ;  /* 0x0000000408077227 */ /* 0x000fc800078e00ff */
[----:B------:R-:W-:Y:S02]  /*6b30*/  IMAD.MOV R7, RZ, RZ, -R7 ;  /* 0x000000ffff077224 */ /* 0x000fe400078e0a07 */
[----:B------:R-:W-:Y:S02]  /*6b40*/  @!P6 IMAD.MOV R10, RZ, RZ, -R10 ;  /* 0x000000ffff0ae224 */ /* 0x000fe400078e0a0a */
[----:B------:R-:W-:-:S04]  /*6b50*/  IMAD R4, R0, R7, R4 ;  /* 0x0000000700047224 */ /* 0x000fc800078e0204 */
[----:B------:R-:W-:Y:S01]  /*6b60*/  @!P2 IMAD.IADD R5, R5, 0x1, -R0 ;  /* 0x000000010505a824 */ /* 0x000fe200078e0a00 */
[----:B------:R-:W-:Y:S01]  /*6b70*/  STL [R1+0xc0], R10 ;  /* 0x0000c00a01007387 */ /* 0x000fe20000100800 */
[----:B------:R-:W-:-:S03]  /*6b80*/  IMAD.HI.U32 R9, R8, R2, RZ ;  /* 0x0000000208097227 */ /* 0x000fc600078e00ff */
[C---:B------:R-:W-:Y:S01]  /*6b90*/  ISETP.GT.U32.AND P2, PT, R0.reuse, R5, PT ;  /* 0x000000050000720c */ /* 0x040fe20003f44070 */
[----:B------:R-:W-:Y:S01]  /*6ba0*/  IMAD.MOV R9, RZ, RZ, -R9 ;  /* 0x000000ffff097224 */ /* 0x000fe200078e0a09 */
[----:B------:R-:W-:Y:S02]  /*6bb0*/  IABS R6, R57 ;  /* 0x0000003900067213 */ /* 0x000fe40000000000 */
[----:B------:R-:W-:Y:S01]  /*6bc0*/  ISETP.GE.AND P1, PT, R57, RZ, PT ;  /* 0x000000ff3900720c */ /* 0x000fe20003f26270 */
[----:B------:R-:W-:Y:S01]  /*6bd0*/  IMAD R2, R0, R9, R2 ;  /* 0x0000000900027224 */ /* 0x000fe200078e0202 */
[----:B-----5:R-:W-:Y:S02]  /*6be0*/  ISETP.GE.AND P6, PT, R55, RZ, PT ;  /* 0x000000ff3700720c */ /* 0x020fe40003fc6270 */
[----:B------:R-:W-:Y:S02]  /*6bf0*/  IABS R7, R55 ;  /* 0x0000003700077213 */ /* 0x000fe40000000000 */
[----:B------:R-:W5:Y:S04]  /*6c00*/  LDL.LU R55, [R1+0x144] ;  /* 0x0001440001377983 */ /* 0x000f680000300800 */
[----:B------:R-:W5:Y:S04]  /*6c10*/  LDL.LU R51, [R1+0x148] ;  /* 0x0001480001337983 */ /* 0x000f680000300800 */
[----:B------:R-:W5:Y:S01]  /*6c20*/  LDL.LU R57, [R1+0x150] ;  /* 0x0001500001397983 */ /* 0x000f620000300800 */
[----:B------:R-:W-:Y:S01]  /*6c30*/  IMAD.HI.U32 R9, R8, R6, RZ ;  /* 0x0000000608097227 */ /* 0x000fe200078e00ff */
[----:B------:R-:W-:-:S03]  /*6c40*/  ISETP.GT.U32.AND P5, PT, R0, R2, PT ;  /* 0x000000020000720c */ /* 0x000fc60003fa4070 */
[----:B------:R-:W-:Y:S01]  /*6c50*/  @!P2 IMAD.IADD R5, R5, 0x1, -R0 ;  /* 0x000000010505a824 */ /* 0x000fe200078e0a00 */
[C---:B------:R-:W-:Y:S01]  /*6c60*/  ISETP.GT.U32.AND P2, PT, R0.reuse, R4, PT ;  /* 0x000000040000720c */ /* 0x040fe20003f44070 */
[----:B------:R-:W-:Y:S02]  /*6c70*/  IMAD.MOV R9, RZ, RZ, -R9 ;  /* 0x000000ffff097224 */ /* 0x000fe400078e0a09 */
[----:B0-----:R-:W-:Y:S02]  /*6c80*/  IMAD.MOV.U32 R11, RZ, RZ, R5 ;  /* 0x000000ffff0b7224 */ /* 0x001fe400078e0005 */
[----:B------:R-:W-:Y:S02]  /*6c90*/  IMAD R6, R0, R9, R6 ;  /* 0x0000000900067224 */ /* 0x000fe400078e0206 */
[----:B------:R-:W-:Y:S02]  /*6ca0*/  @!P0 IMAD.MOV R11, RZ, RZ, -R11 ;  /* 0x000000ffff0b8224 */ /* 0x000fe400078e0a0b */
[----:B------:R-:W-:Y:S01]  /*6cb0*/  @!P5 IMAD.IADD R2, R2, 0x1, -R0 ;  /* 0x000000010202d824 */ /* 0x000fe200078e0a00 */
[----:B------:R-:W-:-:S03]  /*6cc0*/  ISETP.GT.U32.AND P0, PT, R0, R6, PT ;  /* 0x000000060000720c */ /* 0x000fc60003f04070 */
[----:B------:R-:W-:Y:S01]  /*6cd0*/  @!P2 IMAD.IADD R4, R4, 0x1, -R0 ;  /* 0x000000010404a824 */ /* 0x000fe200078e0a00 */
[----:B------:R-:W-:-:S04]  /*6ce0*/  ISETP.GT.U32.AND P5, PT, R0, R2, PT ;  /* 0x000000020000720c */ /* 0x000fc80003fa4070 */
[----:B------:R-:W-:-:S05]  /*6cf0*/  ISETP.GT.U32.AND P2, PT, R0, R4, PT ;  /* 0x000000040000720c */ /* 0x000fca0003f44070 */
[----:B------:R-:W-:-:S04]  /*6d00*/  @!P0 IMAD.IADD R6, R6, 0x1, -R0 ;  /* 0x0000000106068824 */ /* 0x000fc800078e0a00 */
[----:B------:R-:W-:Y:S01]  /*6d10*/  @!P5 IMAD.IADD R2, R2, 0x1, -R0 ;  /* 0x000000010202d824 */ /* 0x000fe200078e0a00 */
[----:B------:R-:W-:-:S03]  /*6d20*/  ISETP.GT.U32.AND P0, PT, R0, R6, PT ;  /* 0x000000060000720c */ /* 0x000fc60003f04070 */
[----:B------:R-:W-:Y:S01]  /*6d30*/  @!P2 IMAD.IADD R4, R4, 0x1, -R0 ;  /* 0x000000010404a824 */ /* 0x000fe200078e0a00 */
[----:B------:R0:W-:Y:S01]  /*6d40*/  STL [R1+0xc4], R11 ;  /* 0x0000c40b01007387 */ /* 0x0001e20000100800 */
[----:B------:R-:W-:-:S03]  /*6d50*/  IMAD.MOV.U32 R12, RZ, RZ, R2 ;  /* 0x000000ffff0c7224 */ /* 0x000fc600078e0002 */
[----:B------:R-:W5:Y:S01]  /*6d60*/  LDL.LU R52, [R1+0x158] ;  /* 0x0001580001347983 */ /* 0x000f620000300800 */
[----:B------:R-:W-:Y:S02]  /*6d70*/  @!P3 IMAD.MOV R12, RZ, RZ, -R12 ;  /* 0x000000ffff0cb224 */ /* 0x000fe400078e0a0c */
[----:B0-----:R-:W-:-:S04]  /*6d80*/  IMAD.MOV.U32 R11, RZ, RZ, R4 ;  /* 0x000000ffff0b7224 */ /* 0x001fc800078e0004 */
[----:B------:R-:W-:Y:S01]  /*6d90*/  @!P4 IMAD.MOV R11, RZ, RZ, -R11 ;  /* 0x000000ffff0bc224 */ /* 0x000fe200078e0a0b */
[----:B------:R0:W-:Y:S01]  /*6da0*/  STL [R1+0xd0], R12 ;  /* 0x0000d00c01007387 */ /* 0x0001e20000100800 */
[----:B------:R-:W-:-:S03]  /*6db0*/  @!P0 IMAD.IADD R6, R6, 0x1, -R0 ;  /* 0x0000000106068824 */ /* 0x000fc600078e0a00 */
[----:B------:R-:W-:Y:S01]  /*6dc0*/  STL [R1+0xd4], R11 ;  /* 0x0000d40b01007387 */ /* 0x000fe20000100800 */
[----:B---3--:R-:W-:Y:S02]  /*6dd0*/  IABS R45, R3 ;  /* 0x00000003002d7213 */ /* 0x008fe40000000000 */
[----:B------:R-:W-:Y:S02]  /*6de0*/  ISETP.GE.AND P0, PT, R3, RZ, PT ;  /* 0x000000ff0300720c */ /* 0x000fe40003f06270 */
[----:B------:R-:W3:Y:S01]  /*6df0*/  LDL.LU R3, [R1+0x168] ;  /* 0x0001680001037983 */ /* 0x000ee20000300800 */
[----:B------:R-:W-:-:S04]  /*6e00*/  IMAD.HI.U32 R10, R8, R7, RZ ;  /* 0x00000007080a7227 */ /* 0x000fc800078e00ff */
[----:B------:R-:W-:-:S04]  /*6e10*/  IMAD.MOV R10, RZ, RZ, -R10 ;  /* 0x000000ffff0a7224 */ /* 0x000fc800078e0a0a */
[----:B------:R-:W-:-:S05]  /*6e20*/  IMAD R7, R0, R10, R7 ;  /* 0x0000000a00077224 */ /* 0x000fca00078e0207 */
[----:B------:R-:W-:Y:S02]  /*6e30*/  ISETP.GT.U32.AND P5, PT, R0, R7, PT ;  /* 0x000000070000720c */ /* 0x000fe40003fa4070 */
[----:B----4-:R-:W-:Y:S01]  /*6e40*/  IABS R44, R53 ;  /* 0x00000035002c7213 */ /* 0x010fe20000000000 */
[----:B------:R-:W-:-:S04]  /*6e50*/  IMAD.HI.U32 R5, R8, R45, RZ ;  /* 0x0000002d08057227 */ /* 0x000fc800078e00ff */
[----:B------:R-:W-:-:S04]  /*6e60*/  IMAD.HI.U32 R9, R8, R44, RZ ;  /* 0x0000002c08097227 */ /* 0x000fc800078e00ff */
[----:B------:R-:W-:Y:S02]  /*6e70*/  IMAD.MOV R9, RZ, RZ, -R9 ;  /* 0x000000ffff097224 */ /* 0x000fe400078e0a09 */
[----:B------:R-:W-:Y:S02]  /*6e80*/  @!P5 IMAD.IADD R7, R7, 0x1, -R0 ;  /* 0x000000010707d824 */ /* 0x000fe400078e0a00 */
[C---:B------:R-:W-:Y:S02]  /*6e90*/  IMAD R44, R0.reuse, R9, R44 ;  /* 0x00000009002c7224 */ /* 0x040fe400078e022c */
[----:B------:R-:W-:Y:S01]  /*6ea0*/  IMAD.MOV R5, RZ, RZ, -R5 ;  /* 0x000000ffff057224 */ /* 0x000fe200078e0a05 */
[C---:B------:R-:W-:Y:S02]  /*6eb0*/  ISETP.GT.U32.AND P4, PT, R0.reuse, R7, PT ;  /* 0x000000070000720c */ /* 0x040fe40003f84070 */
[C---:B------:R-:W-:Y:S01]  /*6ec0*/  ISETP.GT.U32.AND P2, PT, R0.reuse, R44, PT ;  /* 0x0000002c0000720c */ /* 0x040fe20003f44070 */
[----:B------:R-:W-:-:S02]  /*6ed0*/  IMAD R45, R0, R5, R45 ;  /* 0x00000005002d7224 */ /* 0x000fc400078e022d */
[----:B------:R-:W-:-:S03]  /*6ee0*/  @!P1 IMAD.MOV R6, RZ, RZ, -R6 ;  /* 0x000000ffff069224 */ /* 0x000fc600078e0a06 */
[----:B------:R-:W-:Y:S02]  /*6ef0*/  ISETP.GT.U32.AND P3, PT, R0, R45, PT ;  /* 0x0000002d0000720c */ /* 0x000fe40003f64070 */
[----:B------:R-:W-:Y:S03]  /*6f00*/  STL [R1+0xd8], R6 ;  /* 0x0000d80601007387 */ /* 0x000fe60000100800 */
[--C-:B------:R-:W-:Y:S02]  /*6f10*/  @!P4 IMAD.IADD R7, R7, 0x1, -R0.reuse ;  /* 0x000000010707c824 */ /* 0x100fe400078e0a00 */
[----:B------:R-:W-:Y:S01]  /*6f20*/  @!P2 IMAD.IADD R44, R44, 0x1, -R0 ;  /* 0x000000012c2ca824 */ /* 0x000fe200078e0a00 */
[----:B------:R-:W-:Y:S02]  /*6f30*/  IABS R46, R54 ;  /* 0x00000036002e7213 */ /* 0x000fe40000000000 */
[----:B------:R-:W-:-:S02]  /*6f40*/  ISETP.GE.AND P4, PT, R54, RZ, PT ;  /* 0x000000ff3600720c */ /* 0x000fc40003f86270 */
[----:B------:R-:W4:Y:S01]  /*6f50*/  LDL.LU R54, [R1+0x16c] ;  /* 0x00016c0001367983 */ /* 0x000f220000300800 */
[----:B------:R-:W-:-:S04]  /*6f60*/  IMAD.HI.U32 R9, R8, R46, RZ ;  /* 0x0000002e08097227 */ /* 0x000fc800078e00ff */
[----:B------:R-:W-:Y:S01]  /*6f70*/  @!P3 IMAD.IADD R45, R45, 0x1, -R0 ;  /* 0x000000012d2db824 */ /* 0x000fe200078e0a00 */
[----:B------:R-:W-:Y:S01]  /*6f80*/  ISETP.GT.U32.AND P3, PT, R0, R44, PT ;  /* 0x0000002c0000720c */ /* 0x000fe20003f64070 */
[----:B------:R-:W-:Y:S01]  /*6f90*/  IMAD.MOV R9, RZ, RZ, -R9 ;  /* 0x000000ffff097224 */ /* 0x000fe200078e0a09 */
[----:B--2---:R-:W-:-:S03]  /*6fa0*/  IABS R5, R56 ;  /* 0x0000003800057213 */ /* 0x004fc60000000000 */
[----:B------:R-:W-:Y:S02]  /*6fb0*/  IMAD R46, R0, R9, R46 ;  /* 0x00000009002e7224 */ /* 0x000fe400078e022e */
[----:B------:R-:W-:-:S04]  /*6fc0*/  IMAD.HI.U32 R4, R8, R5, RZ ;  /* 0x0000000508047227 */ /* 0x000fc800078e00ff */
[----:B------:R-:W-:Y:S01]  /*6fd0*/  IMAD.MOV R4, RZ, RZ, -R4 ;  /* 0x000000ffff047224 */ /* 0x000fe200078e0a04 */
[----:B------:R-:W-:-:S03]  /*6fe0*/  ISETP.GT.U32.AND P2, PT, R0, R46, PT ;  /* 0x0000002e0000720c */ /* 0x000fc60003f44070 */
[C---:B------:R-:W-:Y:S01]  /*6ff0*/  IMAD R5, R0.reuse, R4, R5 ;  /* 0x0000000400057224 */ /* 0x040fe200078e0205 */
[----:B------:R-:W-:Y:S01]  /*7000*/  ISETP.GT.U32.AND P1, PT, R0, R45, PT ;  /* 0x0000002d0000720c */ /* 0x000fe20003f24070 */
[----:B------:R-:W-:-:S03]  /*7010*/  @!P3 IMAD.IADD R44, R44, 0x1, -R0 ;  /* 0x000000012c2cb824 */ /* 0x000fc600078e0a00 */
[----:B------:R-:W-:-:S05]  /*7020*/  ISETP.GT.U32.AND P3, PT, R0, R5, PT ;  /* 0x000000050000720c */ /* 0x000fca0003f64070 */
[----:B------:R-:W-:-:S04]  /*7030*/  @!P2 IMAD.IADD R46, R46, 0x1, -R0 ;  /* 0x000000012e2ea824 */ /* 0x000fc800078e0a00 */
[--C-:B------:R-:W-:Y:S01]  /*7040*/  @!P1 IMAD.IADD R45, R45, 0x1, -R0.reuse ;  /* 0x000000012d2d9824 */ /* 0x100fe200078e0a00 */
[----:B------:R-:W-:Y:S02]  /*7050*/  ISETP.GE.AND P1, PT, R56, RZ, PT ;  /* 0x000000ff3800720c */ /* 0x000fe40003f26270 */
[----:B------:R-:W-:Y:S01]  /*7060*/  ISETP.GT.U32.AND P2, PT, R0, R46, PT ;  /* 0x0000002e0000720c */ /* 0x000fe20003f44070 */
[----:B------:R-:W-:Y:S01]  /*7070*/  @!P3 IMAD.IADD R5, R5, 0x1, -R0 ;  /* 0x000000010505b824 */ /* 0x000fe200078e0a00 */
[----:B------:R-:W2:Y:S01]  /*7080*/  LDL.LU R56, [R1+0x178] ;  /* 0x0001780001387983 */ /* 0x000ea20000300800 */
[----:B-----5:R-:W-:Y:S02]  /*7090*/  IABS R2, R55 ;  /* 0x0000003700027213 */ /* 0x020fe40000000000 */
[----:B------:R-:W-:Y:S02]  /*70a0*/  ISETP.GE.AND P3, PT, R55, RZ, PT ;  /* 0x000000ff3700720c */ /* 0x000fe40003f66270 */
[----:B------:R-:W5:Y:S01]  /*70b0*/  LDL.LU R55, [R1+0x17c] ;  /* 0x00017c0001377983 */ /* 0x000f620000300800 */
[----:B------:R-:W-:Y:S01]  /*70c0*/  IMAD.HI.U32 R9, R8, R2, RZ ;  /* 0x0000000208097227 */ /* 0x000fe200078e00ff */
[----:B------:R-:W-:-:S03]  /*70d0*/  IABS R4, R57 ;  /* 0x0000003900047213 */ /* 0x000fc60000000000 */
[----:B------:R-:W-:-:S04]  /*70e0*/  IMAD.MOV R9, RZ, RZ, -R9 ;  /* 0x000000ffff097224 */ /* 0x000fc800078e0a09 */
[----:B------:R-:W-:Y:S02]  /*70f0*/  IMAD R2, R0, R9, R2 ;  /* 0x0000000900027224 */ /* 0x000fe400078e0202 */
[----:B------:R-:W-:-:S04]  /*7100*/  IMAD.HI.U32 R49, R8, R4, RZ ;  /* 0x0000000408317227 */ /* 0x000fc800078e00ff */
[----:B------:R-:W-:Y:S01]  /*7110*/  @!P2 IMAD.IADD R46, R46, 0x1, -R0 ;  /* 0x000000012e2ea824 */ /* 0x000fe200078e0a00 */
[C---:B------:R-:W-:Y:S01]  /*7120*/  ISETP.GT.U32.AND P2, PT, R0.reuse, R2, PT ;  /* 0x000000020000720c */ /* 0x040fe20003f44070 */
[----:B------:R-:W-:Y:S02]  /*7130*/  IMAD.MOV R49, RZ, RZ, -R49 ;  /* 0x000000ffff317224 */ /* 0x000fe400078e0a31 */
[----:B0-----:R-:W-:Y:S02]  /*7140*/  IMAD.MOV.U32 R12, RZ, RZ, R7 ;  /* 0x000000ffff0c7224 */ /* 0x001fe400078e0007 */
[C---:B------:R-:W-:Y:S02]  /*7150*/  IMAD R4, R0.reuse, R49, R4 ;  /* 0x0000003100047224 */ /* 0x040fe400078e0204 */
[----:B------:R-:W-:Y:S01]  /*7160*/  @!P6 IMAD.MOV R12, RZ, RZ, -R12 ;  /* 0x000000ffff0ce224 */ /* 0x000fe200078e0a0c */
[C---:B------:R-:W-:Y:S01]  /*7170*/  ISETP.GT.U32.AND P6, PT, R0.reuse, R5, PT ;  /* 0x000000050000720c */ /* 0x040fe20003fc4070 */
[----:B------:R-:W-:Y:S01]  /*7180*/  @!P0 IMAD.MOV R45, RZ, RZ, -R45 ;  /* 0x000000ffff2d8224 */ /* 0x000fe200078e0a2d */
[----:B------:R-:W-:-:S03]  /*7190*/  ISETP.GT.U32.AND P0, PT, R0, R4, PT ;  /* 0x000000040000720c */ /* 0x000fc60003f04070 */
[----:B------:R-:W-:Y:S01]  /*71a0*/  @!P2 IMAD.IADD R2, R2, 0x1, -R0 ;  /* 0x000000010202a824 */ /* 0x000fe200078e0a00 */
[----:B------:R-:W-:Y:S02]  /*71b0*/  ISETP.GE.AND P5, PT, R53, RZ, PT ;  /* 0x000000ff3500720c */ /* 0x000fe40003fa6270 */
[----:B------:R-:W5:Y:S02]  /*71c0*/  LDL.LU R53, [R1+0x180] ;  /* 0x0001800001357983 */ /* 0x000f640000300800 */
[----:B------:R-:W-:-:S03]  /*71d0*/  ISETP.GT.U32.AND P2, PT, R0, R2, PT ;  /* 0x000000020000720c */ /* 0x000fc60003f44070 */
[--C-:B------:R-:W-:Y:S01]  /*71e0*/  @!P6 IMAD.IADD R5, R5, 0x1, -R0.reuse ;  /* 0x000000010505e824 */ /* 0x100fe200078e0a00 */
[----:B------:R0:W-:Y:S01]  /*71f0*/  STL [R1+0xac], R12 ;  /* 0x0000ac0c01007387 */ /* 0x0001e20000100800 */
[----:B------:R-:W-:Y:S02]  /*7200*/  @!P0 IMAD.IADD R4, R4, 0x1, -R0 ;  /* 0x0000000104048824 */ /* 0x000fe400078e0a00 */
[----:B0-----:R-:W-:-:S04]  /*7210*/  IMAD.MOV.U32 R12, RZ, RZ, R5 ;  /* 0x000000ffff0c7224 */ /* 0x001fc800078e0005 */
[----:B------:R-:W-:Y:S01]  /*7220*/  @!P1 IMAD.MOV R12, RZ, RZ, -R12 ;  /* 0x000000ffff0c9224 */ /* 0x000fe200078e0a0c */
[----:B------:R-:W-:Y:S01]  /*7230*/  ISETP.GT.U32.AND P1, PT, R0, R4, PT ;  /* 0x000000040000720c */ /* 0x000fe20003f24070 */
[----:B------:R-:W-:Y:S01]  /*7240*/  @!P2 IMAD.IADD R2, R2, 0x1, -R0 ;  /* 0x000000010202a824 */ /* 0x000fe200078e0a00 */
[----:B------:R-:W-:Y:S02]  /*7250*/  ISETP.GE.AND P2, PT, R57, RZ, PT ;  /* 0x000000ff3900720c */ /* 0x000fe40003f46270 */
[----:B------:R-:W5:Y:S01]  /*7260*/  LDL.LU R57, [R1+0x184] ;  /* 0x0001840001397983 */ /* 0x000f620000300800 */
[----:B------:R-:W-:-:S03]  /*7270*/  @!P3 IMAD.MOV R2, RZ, RZ, -R2 ;  /* 0x000000ffff02b224 */ /* 0x000fc600078e0a02 */
[----:B------:R0:W-:Y:S04]  /*7280*/  STL [R1+0x80], R12 ;  /* 0x0000800c01007387 */ /* 0x0001e80000100800 */
[----:B------:R-:W-:Y:S01]  /*7290*/  STL [R1+0x88], R2 ;  /* 0x0000880201007387 */ /* 0x000fe20000100800 */
[----:B------:R-:W-:Y:S01]  /*72a0*/  @!P1 IMAD.IADD R4, R4, 0x1, -R0 ;  /* 0x0000000104049824 */ /* 0x000fe200078e0a00 */
[----:B---3--:R-:W-:Y:S02]  /*72b0*/  IABS R9, R3 ;  /* 0x0000000300097213 */ /* 0x008fe40000000000 */
[----:B------:R-:W-:Y:S02]  /*72c0*/  ISETP.GE.AND P1, PT, R3, RZ, PT ;  /* 0x000000ff0300720c */ /* 0x000fe40003f26270 */
[----:B------:R-:W3:Y:S01]  /*72d0*/  LDL.LU R3, [R1+0x18c] ;  /* 0x00018c0001037983 */ /* 0x000ee20000300800 */
[----:B------:R-:W-:-:S05]  /*72e0*/  IABS R47, R51 ;  /* 0x00000033002f7213 */ /* 0x000fca0000000000 */
[----:B------:R-:W-:-:S04]  /*72f0*/  IMAD.HI.U32 R6, R8, R47, RZ ;  /* 0x0000002f08067227 */ /* 0x000fc800078e00ff */
[----:B------:R-:W-:-:S04]  /*7300*/  IMAD.MOV R6, RZ, RZ, -R6 ;  /* 0x000000ffff067224 */ /* 0x000fc800078e0a06 */
[----:B------:R-:W-:Y:S02]  /*7310*/  IMAD R47, R0, R6, R47 ;  /* 0x00000006002f7224 */ /* 0x000fe400078e022f */
[----:B------:R-:W-:Y:S02]  /*7320*/  @!P5 IMAD.MOV R44, RZ, RZ, -R44 ;  /* 0x000000ffff2cd224 */ /* 0x000fe400078e0a2c */
[----:B------:R-:W-:Y:S01]  /*7330*/  IMAD.HI.U32 R6, R8, R9, RZ ;  /* 0x0000000908067227 */ /* 0x000fe200078e00ff */
[----:B------:R-:W-:-:S03]  /*7340*/  ISETP.GT.U32.AND P5, PT, R0, R47, PT ;  /* 0x0000002f0000720c */ /* 0x000fc60003fa4070 */
[----:B------:R-:W-:-:S04]  /*7350*/  IMAD.MOV R6, RZ, RZ, -R6 ;  /* 0x000000ffff067224 */ /* 0x000fc800078e0a06 */
[----:B------:R-:W-:Y:S01]  /*7360*/  IMAD R9, R0, R6, R9 ;  /* 0x0000000600097224 */ /* 0x000fe200078e0209 */
[----:B------:R-:W-:-:S05]  /*7370*/  IABS R10, R52 ;  /* 0x00000034000a7213 */ /* 0x000fca0000000000 */
[----:B------:R-:W-:Y:S01]  /*7380*/  @!P5 IMAD.IADD R47, R47, 0x1, -R0 ;  /* 0x000000012f2fd824 */ /* 0x000fe200078e0a00 */
[----:B------:R-:W-:Y:S01]  /*7390*/  ISETP.GT.U32.AND P5, PT, R0, R9, PT ;  /* 0x000000090000720c */ /* 0x000fe20003fa4070 */
[----:B------:R-:W-:-:S04]  /*73a0*/  IMAD.HI.U32 R48, R8, R10, RZ ;  /* 0x0000000a08307227 */ /* 0x000fc800078e00ff */
[----:B------:R-:W-:-:S04]  /*73b0*/  IMAD.MOV R48, RZ, RZ, -R48 ;  /* 0x000000ffff307224 */ /* 0x000fc800078e0a30 */
[----:B------:R-:W-:-:S04]  /*73c0*/  IMAD R10, R0, R48, R10 ;  /* 0x00000030000a7224 */ /* 0x000fc800078e020a */
[----:B------:R-:W-:Y:S01]  /*73d0*/  @!P5 IMAD.IADD R9, R9, 0x1, -R0 ;  /* 0x000000010909d824 */ /* 0x000fe200078e0a00 */
[----:B------:R-:W-:-:S04]  /*73e0*/  ISETP.GT.U32.AND P6, PT, R0, R10, PT ;  /* 0x0000000a0000720c */ /* 0x000fc80003fc4070 */
[----:B------:R-:W-:Y:S02]  /*73f0*/  ISETP.GT.U32.AND P3, PT, R0, R9, PT ;  /* 0x000000090000720c */ /* 0x000fe40003f64070 */
[----:B----4-:R-:W-:-:S05]  /*7400*/  IABS R11, R54 ;  /* 0x00000036000b7213 */ /* 0x010fca0000000000 */
[----:B------:R-:W-:Y:S02]  /*7410*/  IMAD.MOV.U32 R7, RZ, RZ, R11 ;  /* 0x000000ffff077224 */ /* 0x000fe400078e000b */
[----:B------:R-:W-:-:S04]  /*7420*/  @!P6 IMAD.IADD R10, R10, 0x1, -R0 ;  /* 0x000000010a0ae824 */ /* 0x000fc800078e0a00 */
[----:B------:R-:W-:Y:S01]  /*7430*/  @!P3 IMAD.IADD R9, R9, 0x1, -R0 ;  /* 0x000000010909b824 */ /* 0x000fe200078e0a00 */
[----:B------:R-:W-:Y:S02]  /*7440*/  ISETP.GE.AND P3, PT, R54, RZ, PT ;  /* 0x000000ff3600720c */ /* 0x000fe40003f66270 */
[----:B------:R-:W4:Y:S01]  /*7450*/  LDL.LU R54, [R1+0x19c] ;  /* 0x00019c0001367983 */ /* 0x000f220000300800 */
[----:B------:R-:W-:Y:S01]  /*7460*/  ISETP.GT.U32.AND P6, PT, R0, R47, PT ;  /* 0x0000002f0000720c */ /* 0x000fe20003fc4070 */
[----:B------:R-:W-:-:S04]  /*7470*/  IMAD.HI.U32 R11, R8, R7, RZ ;  /* 0x00000007080b7227 */ /* 0x000fc800078e00ff */
[----:B------:R-:W-:Y:S01]  /*7480*/  IMAD.MOV R11, RZ, RZ, -R11 ;  /* 0x000000ffff0b7224 */ /* 0x000fe200078e0a0b */
[----:B------:R-:W-:-:S03]  /*7490*/  ISETP.GT.U32.AND P5, PT, R0, R10, PT ;  /* 0x0000000a0000720c */ /* 0x000fc60003fa4070 */
[----:B------:R-:W-:Y:S01]  /*74a0*/  IMAD R7, R0, R11, R7 ;  /* 0x0000000b00077224 */ /* 0x000fe200078e0207 */
[----:B------:R-:W-:-:S03]  /*74b0*/  ISETP.GE.AND P0, PT, R52, RZ, PT ;  /* 0x000000ff3400720c */ /* 0x000fc60003f06270 */
[----:B------:R-:W-:Y:S01]  /*74c0*/  @!P6 IMAD.IADD R47, R47, 0x1, -R0 ;  /* 0x000000012f2fe824 */ /* 0x000fe200078e0a00 */
[----:B------:R-:W-:Y:S01]  /*74d0*/  ISETP.GT.U32.AND P6, PT, R0, R7, PT ;  /* 0x000000070000720c */ /* 0x000fe20003fc4070 */
[----:B0-----:R-:W-:-:S04]  /*74e0*/  IMAD.MOV.U32 R12, RZ, RZ, R4 ;  /* 0x000000ffff0c7224 */ /* 0x001fc800078e0004 */
[----:B------:R-:W-:Y:S02]  /*74f0*/  @!P5 IMAD.IADD R10, R10, 0x1, -R0 ;  /* 0x000000010a0ad824 */ /* 0x000fe400078e0a00 */
[----:B------:R-:W-:Y:S02]  /*7500*/  @!P2 IMAD.MOV R12, RZ, RZ, -R12 ;  /* 0x000000ffff0ca224 */ /* 0x000fe400078e0a0c */
[----:B------:R-:W-:Y:S02]  /*7510*/  @!P0 IMAD.MOV R10, RZ, RZ, -R10 ;  /* 0x000000ffff0a8224 */ /* 0x000fe400078e0a0a */
[----:B------:R-:W-:Y:S02]  /*7520*/  @!P1 IMAD.MOV R9, RZ, RZ, -R9 ;  /* 0x000000ffff099224 */ /* 0x000fe400078e0a09 */
[----:B------:R-:W-:Y:S01]  /*7530*/  @!P6 IMAD.IADD R7, R7, 0x1, -R0 ;  /* 0x000000010707e824 */ /* 0x000fe200078e0a00 */
[----:B--2---:R-:W-:Y:S02]  /*7540*/  IABS R6, R56 ;  /* 0x0000003800067213 */ /* 0x004fe40000000000 */
[----:B------:R-:W-:-:S02]  /*7550*/  ISETP.GE.AND P6, PT, R56, RZ, PT ;  /* 0x000000ff3800720c */ /* 0x000fc40003fc6270 */
[----:B------:R-:W2:Y:S04]  /*7560*/  LDL.LU R56, [R1+0x1a0] ;  /* 0x0001a00001387983 */ /* 0x000ea80000300800 */
[----:B------:R-:W-:Y:S01]  /*7570*/  STL [R1+0x38], R12 ;  /* 0x0000380c01007387 */ /* 0x000fe20000100800 */
[----:B------:R-:W-:Y:S01]  /*7580*/  IMAD.HI.U32 R5, R8, R6, RZ ;  /* 0x0000000608057227 */ /* 0x000fe200078e00ff */
[----:B-----5:R-:W-:Y:S02]  /*7590*/  IABS R48, R55 ;  /* 0x0000003700307213 */ /* 0x020fe40000000000 */
[----:B------:R-:W-:Y:S02]  /*75a0*/  ISETP.GE.AND P0, PT, R55, RZ, PT ;  /* 0x000000ff3700720c */ /* 0x000fe40003f06270 */
[----:B------:R-:W5:Y:S04]  /*75b0*/  LDL.LU R55, [R1+0x1a4] ;  /* 0x0001a40001377983 */ /* 0x000f680000300800 */
[----:B------:R-:W-:Y:S04]  /*75c0*/  STL [R1+0x3c], R10 ;  /* 0x00003c0a01007387 */ /* 0x000fe80000100800 */
[----:B------:R0:W-:Y:S04]  /*75d0*/  STL [R1+0x48], R9 ;  /* 0x0000480901007387 */ /* 0x0001e80000100800 */
[----:B------:R-:W2:Y:S01]  /*75e0*/  LDL.LU R61, [R1+0x1b0] ;  /* 0x0001b000013d7983 */ /* 0x000ea20000300800 */
[----:B------:R-:W-:-:S02]  /*75f0*/  IMAD.MOV R5, RZ, RZ, -R5 ;  /* 0x000000ffff057224 */ /* 0x000fc400078e0a05 */
[----:B------:R-:W-:Y:S01]  /*7600*/  @!P4 IMAD.MOV R46, RZ, RZ, -R46 ;  /* 0x000000ffff2ec224 */ /* 0x000fe200078e0a2e */
[----:B------:R-:W-:Y:S01]  /*7610*/  ISETP.GE.AND P4, PT, R51, RZ, PT ;  /* 0x000000ff3300720c */ /* 0x000fe20003f86270 */
[----:B------:R-:W-:-:S05]  /*7620*/  IMAD R6, R0, R5, R6 ;  /* 0x0000000500067224 */ /* 0x000fca00078e0206 */
[----:B------:R-:W-:Y:S01]  /*7630*/  ISETP.GT.U32.AND P5, PT, R0, R6, PT ;  /* 0x000000060000720c */ /* 0x000fe20003fa4070 */
[----:B------:R-:W-:-:S06]  /*7640*/  IMAD.HI.U32 R49, R8, R48, RZ ;  /* 0x0000003008317227 */ /* 0x000fcc00078e00ff */
[----:B------:R-:W-:Y:S01]  /*7650*/  @!P4 IMAD.MOV R47, RZ, RZ, -R47 ;  /* 0x000000ffff2fc224 */ /* 0x000fe200078e0a2f */
[----:B------:R-:W-:Y:S01]  /*7660*/  ISETP.GT.U32.AND P4, PT, R0, R7, PT ;  /* 0x000000070000720c */ /* 0x000fe20003f84070 */
[----:B------:R-:W-:-:S04]  /*7670*/  IMAD.MOV R49, RZ, RZ, -R49 ;  /* 0x000000ffff317224 */ /* 0x000fc800078e0a31 */
[----:B------:R-:W-:Y:S02]  /*7680*/  @!P5 IMAD.IADD R6, R6, 0x1, -R0 ;  /* 0x000000010606d824 */ /* 0x000fe400078e0a00 */
[----:B------:R-:W-:-:S03]  /*7690*/  IMAD R48, R0, R49, R48 ;  /* 0x0000003100307224 */ /* 0x000fc600078e0230 */
[C---:B------:R-:W-:Y:S02]  /*76a0*/  ISETP.GT.U32.AND P2, PT, R0.reuse, R6, PT ;  /* 0x000000060000720c */ /* 0x040fe40003f44070 */
[----:B------:R-:W-:Y:S01]  /*76b0*/  ISETP.GT.U32.AND P5, PT, R0, R48, PT ;  /* 0x000000300000720c */ /* 0x000fe20003fa4070 */
[----:B------:R-:W-:-:S04]  /*76c0*/  @!P4 IMAD.IADD R7, R7, 0x1, -R0 ;  /* 0x000000010707c824 */ /* 0x000fc800078e0a00 */
[----:B0-----:R-:W-:-:S04]  /*76d0*/  IMAD.MOV.U32 R9, RZ, RZ, R7 ;  /* 0x000000ffff097224 */ /* 0x001fc800078e0007 */
[----:B------:R-:W-:Y:S02]  /*76e0*/  @!P3 IMAD.MOV R9, RZ, RZ, -R9 ;  /* 0x000000ffff09b224 */ /* 0x000fe400078e0a09 */
[--C-:B------:R-:W-:Y:S01]  /*76f0*/  @!P2 IMAD.IADD R6, R6, 0x1, -R0.reuse ;  /* 0x000000010606a824 */ /* 0x100fe200078e0a00 */
[----:B------:R-:W-:Y:S01]  /*7700*/  IABS R5, R57 ;  /* 0x0000003900057213 */ /* 0x000fe20000000000 */
[----:B------:R-:W-:Y:S01]  /*7710*/  @!P5 IMAD.IADD R48, R48, 0x1, -R0 ;  /* 0x000000013030d824 */ /* 0x000fe200078e0a00 */
[----:B------:R-:W-:Y:S01]  /*7720*/  ISETP.GE.AND P5, PT, R57, RZ, PT ;  /* 0x000000ff3900720c */ /* 0x000fe20003fa6270 */
[----:B------:R-:W-:Y:S01]  /*7730*/  STL [R1+0x58], R9 ;  /* 0x0000580901007387 */ /* 0x000fe20000100800 */
[----:B------:R-:W-:-:S03]  /*7740*/  @!P6 IMAD.MOV R6, RZ, RZ, -R6 ;  /* 0x000000ffff06e224 */ /* 0x000fc600078e0a06 */
[----:B------:R-:W5:Y:S01]  /*7750*/  LDL.LU R57, [R1+0x1b4] ;  /* 0x0001b40001397983 */ /* 0x000f620000300800 */
[----:B---3--:R-:W-:Y:S02]  /*7760*/  IABS R49, R3 ;  /* 0x0000000300317213 */ /* 0x008fe40000000000 */
[----:B------:R-:W-:Y:S02]  /*7770*/  ISETP.GE.AND P6, PT, R3, RZ, PT ;  /* 0x000000ff0300720c */ /* 0x000fe40003fc6270 */
[----:B------:R-:W3:Y:S01]  /*7780*/  LDL.LU R3, [R1+0x1b8] ;  /* 0x0001b80001037983 */ /* 0x000ee20000300800 */
[----:B------:R-:W-:-:S05]  /*7790*/  IABS R2, R53 ;  /* 0x0000003500027213 */ /* 0x000fca0000000000 */
[----:B------:R-:W-:-:S04]  /*77a0*/  IMAD.HI.U32 R11, R8, R2, RZ ;  /* 0x00000002080b7227 */ /* 0x000fc800078e00ff */
[----:B------:R-:W-:-:S04]  /*77b0*/  IMAD.MOV R11, RZ, RZ, -R11 ;  /* 0x000000ffff0b7224 */ /* 0x000fc800078e0a0b */
[----:B------:R-:W-:Y:S02]  /*77c0*/  IMAD R2, R0, R11, R2 ;  /* 0x0000000b00027224 */ /* 0x000fe400078e0202 */
[----:B------:R-:W-:-:S04]  /*77d0*/  IMAD.HI.U32 R11, R8, R5, RZ ;  /* 0x00000005080b7227 */ /* 0x000fc800078e00ff */
[----:B------:R-:W-:-:S04]  /*77e0*/  IMAD.MOV R4, RZ, RZ, -R11 ;  /* 0x000000ffff047224 */ /* 0x000fc800078e0a0b */
[C---:B------:R-:W-:Y:S01]  /*77f0*/  IMAD R5, R0.reuse, R4, R5 ;  /* 0x0000000400057224 */ /* 0x040fe200078e0205 */
[----:B------:R-:W-:-:S04]  /*7800*/  ISETP.GT.U32.AND P1, PT, R0, R2, PT ;  /* 0x000000020000720c */ /* 0x000fc80003f24070 */
[----:B------:R-:W-:Y:S01]  /*7810*/  ISETP.GT.U32.AND P2, PT, R0, R5, PT ;  /* 0x000000050000720c */ /* 0x000fe20003f44070 */
[----:B------:R0:W-:Y:S04]  /*7820*/  STL [R1+0x50], R6 ;  /* 0x0000500601007387 */ /* 0x0001e80000100800 */
[----:B------:R-:W5:Y:S04]  /*7830*/  LDL.LU R22, [R1+0x1bc] ;  /* 0x0001bc0001167983 */ /* 0x000f680000300800 */
[--C-:B------:R-:W-:Y:S01]  /*7840*/  @!P1 IMAD.IADD R2, R2, 0x1, -R0.reuse ;  /* 0x0000000102029824 */ /* 0x100fe200078e0a00 */
[----:B------:R-:W-:Y:S01]  /*7850*/  ISETP.GT.U32.AND P3, PT, R0, R48, PT ;  /* 0x000000300000720c */ /* 0x000fe20003f64070 */
[----:B------:R-:W-:Y:S01]  /*7860*/  IMAD.HI.U32 R7, R8, R49, RZ ;  /* 0x0000003108077227 */ /* 0x000fe200078e00ff */
[----:B------:R-:W-:Y:S01]  /*7870*/  ISETP.GE.AND P4, PT, R53, RZ, PT ;  /* 0x000000ff3500720c */ /* 0x000fe20003f86270 */
[----:B------:R-:W5:Y:S02]  /*7880*/  LDL.LU R20, [R1+0x1c0] ;  /* 0x0001c00001147983 */ /* 0x000f640000300800 */
[----:B------:R-:W-:Y:S01]  /*7890*/  @!P2 IMAD.IADD R5, R5, 0x1, -R0 ;  /* 0x000000010505a824 */ /* 0x000fe200078e0a00 */
[----:B------:R-:W-:-:S04]  /*78a0*/  ISETP.GT.U32.AND P1, PT, R0, R2, PT ;  /* 0x000000020000720c */ /* 0x000fc80003f24070 */
[----:B------:R-:W-:Y:S01]  /*78b0*/  ISETP.GT.U32.AND P2, PT, R0, R5, PT ;  /* 0x000000050000720c */ /* 0x000fe20003f44070 */
[----:B------:R-:W-:Y:S01]  /*78c0*/  IMAD.MOV R7, RZ, RZ, -R7 ;  /* 0x000000ffff077224 */ /* 0x000fe200078e0a07 */
[----:B----4-:R-:W-:-:S05]  /*78d0*/  IABS R4, R54 ;  /* 0x0000003600047213 */ /* 0x010fca0000000000 */
[----:B0-----:R-:W-:-:S04]  /*78e0*/  IMAD.HI.U32 R6, R8, R4, RZ ;  /* 0x0000000408067227 */ /* 0x001fc800078e00ff */
[----:B------:R-:W-:-:S04]  /*78f0*/  IMAD.MOV R6, RZ, RZ, -R6 ;  /* 0x000000ffff067224 */ /* 0x000fc800078e0a06 */
[----:B------:R-:W-:Y:S02]  /*7900*/  IMAD R4, R0, R6, R4 ;  /* 0x0000000600047224 */ /* 0x000fe400078e0204 */
[--C-:B------:R-:W-:Y:S02]  /*7910*/  @!P1 IMAD.IADD R2, R2, 0x1, -R0.reuse ;  /* 0x0000000102029824 */ /* 0x100fe400078e0a00 */
[C---:B------:R-:W-:Y:S02]  /*7920*/  IMAD R49, R0.reuse, R7, R49 ;  /* 0x0000000700317224 */ /* 0x040fe400078e0231 */
[----:B------:R-:W-:Y:S01]  /*7930*/  @!P2 IMAD.IADD R5, R5, 0x1, -R0 ;  /* 0x000000010505a824 */ /* 0x000fe200078e0a00 */
[----:B------:R-:W-:Y:S01]  /*7940*/  ISETP.GT.U32.AND P2, PT, R0, R4, PT ;  /* 0x000000040000720c */ /* 0x000fe20003f44070 */
[----:B------:R-:W-:Y:S02]  /*7950*/  IMAD.MOV.U32 R10, RZ, RZ, R2 ;  /* 0x000000ffff0a7224 */ /* 0x000fe400078e0002 */
[----:B------:R-:W-:Y:S01]  /*7960*/  @!P3 IMAD.IADD R48, R48, 0x1, -R0 ;  /* 0x000000013030b824 */ /* 0x000fe200078e0a00 */
[----:B------:R-:W-:Y:S01]  /*7970*/  ISETP.GT.U32.AND P3, PT, R0, R49, PT ;  /* 0x000000310000720c */ /* 0x000fe20003f64070 */
[----:B------:R-:W-:-:S02]  /*7980*/  @!P4 IMAD.MOV R10, RZ, RZ, -R10 ;  /* 0x000000ffff0ac224 */ /* 0x000fc400078e0a0a */
[----:B------:R-:W-:-:S03]  /*7990*/  @!P5 IMAD.MOV R5, RZ, RZ, -R5 ;  /* 0x000000ffff05d224 */ /* 0x000fc600078e0a05 */
[----:B------:R-:W-:Y:S03]  /*79a0*/  STL [R1+0x30], R10 ;  /* 0x0000300a01007387 */ /* 0x000fe60000100800 */
[--C-:B------:R-:W-:Y:S01]  /*79b0*/  @!P2 IMAD.IADD R4, R4, 0x1, -R0.reuse ;  /* 0x000000010404a824 */ /* 0x100fe200078e0a00 */
[----:B------:R-:W-:Y:S04]  /*79c0*/  STL [R1+0x34], R5 ;  /* 0x0000340501007387 */ /* 0x000fe80000100800 */
[----:B------:R-:W4:Y:S01]  /*79d0*/  LDL.LU R19, [R1+0x1c4] ;  /* 0x0001c40001137983 */ /* 0x000f220000300800 */
[----:B------:R-:W-:Y:S02]  /*79e0*/  @!P3 IMAD.IADD R49, R49, 0x1, -R0 ;  /* 0x000000013131b824 */ /* 0x000fe400078e0a00 */
[----:B------:R-:W-:Y:S01]  /*79f0*/  @!P0 IMAD.MOV R48, RZ, RZ, -R48 ;  /* 0x000000ffff308224 */ /* 0x000fe200078e0a30 */
[----:B------:R-:W4:Y:S01]  /*7a00*/  LDL.LU R18, [R1+0x1c8] ;  /* 0x0001c80001127983 */ /* 0x000f220000300800 */
[----:B------:R-:W-:-:S03]  /*7a10*/  ISETP.GT.U32.AND P0, PT, R0, R4, PT ;  /* 0x000000040000720c */ /* 0x000fc60003f04070 */
[----:B------:R-:W4:Y:S01]  /*7a20*/  LDL.LU R17, [R1+0x1d0] ;  /* 0x0001d00001117983 */ /* 0x000f220000300800 */
[----:B------:R-:W-:Y:S02]  /*7a30*/  ISETP.GE.AND P1, PT, R54, RZ, PT ;  /* 0x000000ff3600720c */ /* 0x000fe40003f26270 */
[----:B------:R-:W-:Y:S01]  /*7a40*/  ISETP.GT.U32.AND P2, PT, R0, R49, PT ;  /* 0x000000310000720c */ /* 0x000fe20003f44070 */
[----:B------:R-:W4:Y:S01]  /*7a50*/  LDL.LU R16, [R1+0x1d4] ;  /* 0x0001d40001107983 */ /* 0x000f220000300800 */
[----:B--2---:R-:W-:-:S05]  /*7a60*/  IABS R52, R61 ;  /* 0x0000003d00347213 */ /* 0x004fca0000000000 */
[----:B------:R-:W-:-:S04]  /*7a70*/  IMAD.HI.U32 R6, R8, R52, RZ ;  /* 0x0000003408067227 */ /* 0x000fc800078e00ff */
[----:B------:R-:W-:Y:S02]  /*7a80*/  IMAD.MOV R6, RZ, RZ, -R6 ;  /* 0x000000ffff067224 */ /* 0x000fe400078e0a06 */
[----:B------:R-:W-:Y:S02]  /*7a90*/  @!P0 IMAD.IADD R4, R4, 0x1, -R0 ;  /* 0x0000000104048824 */ /* 0x000fe400078e0a00 */
[C---:B------:R-:W-:Y:S02]  /*7aa0*/  IMAD R52, R0.reuse, R6, R52 ;  /* 0x0000000600347224 */ /* 0x040fe400078e0234 */
[----:B------:R-:W-:Y:S02]  /*7ab0*/  @!P2 IMAD.IADD R49, R49, 0x1, -R0 ;  /* 0x000000013131a824 */ /* 0x000fe400078e0a00 */
[----:B------:R-:W-:Y:S01]  /*7ac0*/  @!P1 IMAD.MOV R4, RZ, RZ, -R4 ;  /* 0x000000ffff049224 */ /* 0x000fe200078e0a04 */
[----:B------:R-:W-:-:S04]  /*7ad0*/  ISETP.GT.U32.AND P2, PT, R0, R52, PT ;  /* 0x000000340000720c */ /* 0x000fc80003f44070 */
[----:B------:R0:W-:Y:S01]  /*7ae0*/  STL [R1+0x2c], R4 ;  /* 0x00002c0401007387 */ /* 0x0001e20000100800 */
[----:B------:R-:W-:-:S03]  /*7af0*/  ISETP.GE.AND P1, PT, R61, RZ, PT ;  /* 0x000000ff3d00720c */ /* 0x000fc60003f26270 */
[----:B------:R-:W2:Y:S04]  /*7b00*/  LDL.LU R15, [R1+0x1d8] ;  /* 0x0001d800010f7983 */ /* 0x000ea80000300800 */
[----:B------:R-:W2:Y:S04]  /*7b10*/  LDL.LU R14, [R1+0x1e4] ;  /* 0x0001e400010e7983 */ /* 0x000ea80000300800 */
[----:B------:R-:W2:Y:S01]  /*7b20*/  LDL.LU R61, [R1+0x1f0] ;  /* 0x0001f000013d7983 */ /* 0x000ea20000300800 */
[----:B------:R-:W-:Y:S02]  /*7b30*/  @!P2 IMAD.IADD R52, R52, 0x1, -R0 ;  /* 0x000000013434a824 */ /* 0x000fe400078e0a00 */
[----:B------:R-:W-:Y:S01]  /*7b40*/  @!P6 IMAD.MOV R49, RZ, RZ, -R49 ;  /* 0x000000ffff31e224 */ /* 0x000fe200078e0a31 */
[----:B------:R-:W2:Y:S02]  /*7b50*/  LDL.LU R13, [R1+0x1f4] ;  /* 0x0001f400010d7983 */ /* 0x000ea40000300800 */
[----:B------:R-:W-:-:S02]  /*7b60*/  ISETP.GT.U32.AND P6, PT, R0, R52, PT ;  /* 0x000000340000720c */ /* 0x000fc40003fc4070 */
[----:B------:R-:W2:Y:S04]  /*7b70*/  LDL.LU R12, [R1+0x1f8] ;  /* 0x0001f800010c7983 */ /* 0x000ea80000300800 */
[----:B------:R-:W2:Y:S04]  /*7b80*/  LDL.LU R60, [R1+0x1fc] ;  /* 0x0001fc00013c7983 */ /* 0x000ea80000300800 */
[----:B------:R-:W2:Y:S03]  /*7b90*/  LDL.LU R21, [R1+0x200] ;  /* 0x0002000001157983 */ /* 0x000ea60000300800 */
[----:B------:R-:W-:Y:S01]  /*7ba0*/  @!P6 IMAD.IADD R52, R52, 0x1, -R0 ;  /* 0x000000013434e824 */ /* 0x000fe200078e0a00 */
[----:B---3--:R-:W-:-:S02]  /*7bb0*/  IABS R54, R3 ;  /* 0x0000000300367213 */ /* 0x008fc40000000000 */
[----:B------:R-:W-:Y:S02]  /*7bc0*/  ISETP.GE.AND P6, PT, R3, RZ, PT ;  /* 0x000000ff0300720c */ /* 0x000fe40003fc6270 */
[----:B------:R-:W3:Y:S01]  /*7bd0*/  LDL.LU R3, [R1+0x204] ;  /* 0x0002040001037983 */ /* 0x000ee20000300800 */
[----:B------:R-:W-:-:S05]  /*7be0*/  IABS R50, R56 ;  /* 0x0000003800327213 */ /* 0x000fca0000000000 */
[----:B------:R-:W-:Y:S01]  /*7bf0*/  IMAD.HI.U32 R9, R8, R50, RZ ;  /* 0x0000003208097227 */ /* 0x000fe200078e00ff */
[----:B-----5:R-:W-:-:S03]  /*7c00*/  IABS R51, R55 ;  /* 0x0000003700337213 */ /* 0x020fc60000000000 */
[----:B------:R-:W-:Y:S01]  /*7c10*/  IMAD.MOV R9, RZ, RZ, -R9 ;  /* 0x000000ffff097224 */ /* 0x000fe200078e0a09 */
[----:B------:R-:W-:Y:S01]  /*7c20*/  IABS R53, R57 ;  /* 0x0000003900357213 */ /* 0x000fe20000000000 */
[----:B------:R-:W-:-:S04]  /*7c30*/  IMAD.HI.U32 R7, R8, R51, RZ ;  /* 0x0000003308077227 */ /* 0x000fc800078e00ff */
[----:B------:R-:W-:Y:S02]  /*7c40*/  IMAD R50, R0, R9, R50 ;  /* 0x0000000900327224 */ /* 0x000fe400078e0232 */
[----:B------:R-:W-:Y:S02]  /*7c50*/  IMAD.MOV R7, RZ, RZ, -R7 ;  /* 0x000000ffff077224 */ /* 0x000fe400078e0a07 */
[----:B------:R-:W-:Y:S01]  /*7c60*/  IMAD.HI.U32 R2, R8, R53, RZ ;  /* 0x0000003508027227 */ /* 0x000fe200078e00ff */
[----:B------:R-:W-:-:S03]  /*7c70*/  ISETP.GT.U32.AND P4, PT, R0, R50, PT ;  /* 0x000000320000720c */ /* 0x000fc60003f84070 */
[----:B------:R-:W-:Y:S02]  /*7c80*/  IMAD R51, R0, R7, R51 ;  /* 0x0000000700337224 */ /* 0x000fe400078e0233 */
[----:B------:R-:W-:-:S03]  /*7c90*/  IMAD.MOV R2, RZ, RZ, -R2 ;  /* 0x000000ffff027224 */ /* 0x000fc600078e0a02 */
[C---:B------:R-:W-:Y:S01]  /*7ca0*/  ISETP.GT.U32.AND P5, PT, R0.reuse, R51, PT ;  /* 0x000000330000720c */ /* 0x040fe20003fa4070 */
[----:B------:R-:W-:-:S04]  /*7cb0*/  IMAD R53, R0, R2, R53 ;  /* 0x0000000200357224 */ /* 0x000fc800078e0235 */
[----:B------:R-:W-:Y:S01]  /*7cc0*/  @!P4 IMAD.IADD R50, R50, 0x1, -R0 ;  /* 0x000000013232c824 */ /* 0x000fe200078e0a00 */
[----:B------:R-:W-:Y:S02]  /*7cd0*/  ISETP.GT.U32.AND P4, PT, R0, R53, PT ;  /* 0x000000350000720c */ /* 0x000fe40003f84070 */
[----:B------:R-:W-:-:S05]  /*7ce0*/  ISETP.GE.AND P0, PT, R55, RZ, PT ;  /* 0x000000ff3700720c */ /* 0x000fca0003f06270 */
[----:B------:R-:W-:Y:S01]  /*7cf0*/  @!P5 IMAD.IADD R51, R51, 0x1, -R0 ;  /* 0x000000013333d824 */ /* 0x000fe200078e0a00 */
[----:B------:R-:W-:Y:S01]  /*7d00*/  IABS R55, R22 ;  /* 0x0000001600377213 */ /* 0x000fe20000000000 */
[----:B------:R-:W-:-:S03]  /*7d10*/  IMAD.HI.U32 R2, R8, R54, RZ ;  /* 0x0000003608027227 */ /* 0x000fc600078e00ff */
[----:B------:R-:W-:Y:S01]  /*7d20*/  ISETP.GT.U32.AND P2, PT, R0, R51, PT ;  /* 0x000000330000720c */ /* 0x000fe20003f44070 */
[----:B------:R-:W-:Y:S02]  /*7d30*/  @!P4 IMAD.IADD R53, R53, 0x1, -R0 ;  /* 0x000000013535c824 */ /* 0x000fe400078e0a00 */
[----:B------:R-:W-:Y:S02]  /*7d40*/  IMAD.MOV R2, RZ, RZ, -R2 ;  /* 0x000000ffff027224 */ /* 0x000fe400078e0a02 */
[----:B0-----:R-:W-:Y:S01]  /*7d50*/  IMAD.HI.U32 R4, R8, R55, RZ ;  /* 0x0000003708047227 */ /* 0x001fe200078e00ff */
[----:B------:R-:W-:-:S03]  /*7d60*/  ISETP.GT.U32.AND P4, PT, R0, R53, PT ;  /* 0x000000350000720c */ /* 0x000fc60003f84070 */
[C---:B------:R-:W-:Y:S02]  /*7d70*/  IMAD R54, R0.reuse, R2, R54 ;  /* 0x0000000200367224 */ /* 0x040fe400078e0236 */
[----:B------:R-:W-:Y:S01]  /*7d80*/  IMAD.MOV R4, RZ, RZ, -R4 ;  /* 0x000000ffff047224 */ /* 0x000fe200078e0a04 */
[C---:B------:R-:W-:Y:S01]  /*7d90*/  ISETP.GT.U32.AND P5, PT, R0.reuse, R50, PT ;  /* 0x000000320000720c */ /* 0x040fe20003fa4070 */
[----:B------:R-:W-:Y:S01]  /*7da0*/  @!P2 IMAD.IADD R51, R51, 0x1, -R0 ;  /* 0x000000013333a824 */ /* 0x000fe200078e0a00 */
[C---:B------:R-:W-:Y:S01]  /*7db0*/  ISETP.GT.U32.AND P2, PT, R0.reuse, R54, PT ;  /* 0x000000360000720c */ /* 0x040fe20003f44070 */
[----:B------:R-:W-:Y:S01]  /*7dc0*/  IMAD R55, R0, R4, R55 ;  /* 0x0000000400377224 */ /* 0x000fe200078e0237 */
[----:B------:R-:W-:-:S03]  /*7dd0*/  ISETP.GE.AND P3, PT, R56, RZ, PT ;  /* 0x000000ff3800720c */ /* 0x000fc60003f66270 */
[----:B------:R-:W-:Y:S01]  /*7de0*/  @!P4 IMAD.IADD R53, R53, 0x1, -R0 ;  /* 0x000000013535c824 */ /* 0x000fe200078e0a00 */
[----:B------:R-:W-:Y:S02]  /*7df0*/  ISETP.GT.U32.AND P4, PT, R0, R55, PT ;  /* 0x000000370000720c */ /* 0x000fe40003f84070 */
[----:B------:R-:W-:-:S03]  /*7e00*/  IABS R56, R20 ;  /* 0x0000001400387213 */ /* 0x000fc60000000000 */
[----:B------:R-:W-:Y:S02]  /*7e10*/  @!P5 IMAD.IADD R50, R50, 0x1, -R0 ;  /* 0x000000013232d824 */ /* 0x000fe400078e0a00 */
[----:B------:R-:W-:Y:S01]  /*7e20*/  IMAD.HI.U32 R2, R8, R56, RZ ;  /* 0x0000003808027227 */ /* 0x000fe200078e00ff */
[----:B------:R-:W-:-:S03]  /*7e30*/  ISETP.GE.AND P5, PT, R57, RZ, PT ;  /* 0x000000ff3900720c */ /* 0x000fc60003fa6270 */
[----:B------:R-:W-:Y:S02]  /*7e40*/  @!P2 IMAD.IADD R54, R54, 0x1, -R0 ;  /* 0x000000013636a824 */ /* 0x000fe400078e0a00 */
[----:B------:R-:W-:Y:S02]  /*7e50*/  IMAD.MOV R2, RZ, RZ, -R2 ;  /* 0x000000ffff027224 */ /* 0x000fe400078e0a02 */
[----:B------:R-:W-:Y:S01]  /*7e60*/  @!P4 IMAD.IADD R55, R55, 0x1, -R0 ;  /* 0x000000013737c824 */ /* 0x000fe200078e0a00 */
[C---:B------:R-:W-:Y:S01]  /*7e70*/  ISETP.GT.U32.AND P4, PT, R0.reuse, R54, PT ;  /* 0x000000360000720c */ /* 0x040fe20003f84070 */
[----:B------:R-:W-:Y:S01]  /*7e80*/  IMAD R56, R0, R2, R56 ;  /* 0x0000000200387224 */ /* 0x000fe200078e0238 */
[----:B----4-:R-:W-:-:S05]  /*7e90*/  IABS R57, R19 ;  /* 0x0000001300397213 */ /* 0x010fca0000000000 */
[----:B------:R-:W-:Y:S01]  /*7ea0*/  IMAD.HI.U32 R2, R8, R57, RZ ;  /* 0x0000003908027227 */ /* 0x000fe200078e00ff */
[----:B------:R-:W-:-:S03]  /*7eb0*/  IABS R59, R17 ;  /* 0x00000011003b7213 */ /* 0x000fc60000000000 */
[----:B------:R-:W-:Y:S01]  /*7ec0*/  IMAD.MOV R2, RZ, RZ, -R2 ;  /* 0x000000ffff027224 */ /* 0x000fe200078e0a02 */
[----:B------:R-:W-:Y:S02]  /*7ed0*/  ISETP.GT.U32.AND P2, PT, R0, R56, PT ;  /* 0x000000380000720c */ /* 0x000fe40003f44070 */
[----:B------:R-:W-:Y:S01]  /*7ee0*/  IABS R6, R16 ;  /* 0x0000001000067213 */ /* 0x000fe20000000000 */
[----:B------:R-:W-:Y:S01]  /*7ef0*/  IMAD.HI.U32 R5, R8, R59, RZ ;  /* 0x0000003b08057227 */ /* 0x000fe200078e00ff */
[----:B------:R-:W-:-:S03]  /*7f00*/  IABS R58, R18 ;  /* 0x00000012003a7213 */ /* 0x000fc60000000000 */
[----:B------:R-:W-:Y:S02]  /*7f10*/  IMAD R57, R0, R2, R57 ;  /* 0x0000000200397224 */ /* 0x000fe400078e0239 */
[----:B------:R-:W-:Y:S02]  /*7f20*/  IMAD.MOV R5, RZ, RZ, -R5 ;  /* 0x000000ffff057224 */ /* 0x000fe400078e0a05 */
[----:B------:R-:W-:Y:S02]  /*7f30*/  IMAD.MOV.U32 R2, RZ, RZ, R6 ;  /* 0x000000ffff027224 */ /* 0x000fe400078e0006 */
[----:B------:R-:W-:Y:S01]  /*7f40*/  @!P4 IMAD.IADD R54, R54, 0x1, -R0 ;  /* 0x000000013636c824 */ /* 0x000fe200078e0a00 */
[C---:B------:R-:W-:Y:S01]  /*7f50*/  ISETP.GT.U32.AND P4, PT, R0.reuse, R57, PT ;  /* 0x000000390000720c */ /* 0x040fe20003f84070 */
[----:B------:R-:W-:Y:S02]  /*7f60*/  IMAD R59, R0, R5, R59 ;  /* 0x00000005003b7224 */ /* 0x000fe400078e023b */
[----:B------:R-:W-:-:S04]  /*7f70*/  IMAD.HI.U32 R4, R8, R58, RZ ;  /* 0x0000003a08047227 */ /* 0x000fc800078e00ff */
[----:B------:R-:W-:-:S04]  /*7f80*/  IMAD.HI.U32 R5, R8, R2, RZ ;  /* 0x0000000208057227 */ /* 0x000fc800078e00ff */
[----:B------:R-:W-:Y:S01]  /*7f90*/  @!P3 IMAD.MOV R50, RZ, RZ, -R50 ;  /* 0x000000ffff32b224 */ /* 0x000fe200078e0a32 */
[----:B------:R-:W-:Y:S01]  /*7fa0*/  ISETP.GT.U32.AND P3, PT, R0, R55, PT ;  /* 0x000000370000720c */ /* 0x000fe20003f64070 */
[----:B------:R-:W-:Y:S02]  /*7fb0*/  @!P2 IMAD.IADD R56, R56, 0x1, -R0 ;  /* 0x000000013838a824 */ /* 0x000fe400078e0a00 */
[----:B------:R-:W-:Y:S02]  /*7fc0*/  IMAD.MOV R4, RZ, RZ, -R4 ;  /* 0x000000ffff047224 */ /* 0x000fe400078e0a04 */
[----:B------:R-:W-:Y:S01]  /*7fd0*/  IMAD.MOV R7, RZ, RZ, -R5 ;  /* 0x000000ffff077224 */ /* 0x000fe200078e0a05 */
[C---:B------:R-:W-:Y:S01]  /*7fe0*/  ISETP.GT.U32.AND P2, PT, R0.reuse, R56, PT ;  /* 0x000000380000720c */ /* 0x040fe20003f44070 */
[C---:B------:R-:W-:Y:S02]  /*7ff0*/  IMAD R58, R0.reuse, R4, R58 ;  /* 0x00000004003a7224 */ /* 0x040fe400078e023a */
[----:B------:R-:W-:-:S02]  /*8000*/  IMAD R2, R0, R7, R2 ;  /* 0x0000000700027224 */ /* 0x000fc400078e0202 */
[----:B------:R-:W-:-:S03]  /*8010*/  @!P4 IMAD.IADD R57, R57, 0x1, -R0 ;  /* 0x000000013939c824 */ /* 0x000fc600078e0a00 */
[----:B------:R-:W-:Y:S02]  /*8020*/  ISETP.GT.U32.AND P4, PT, R0, R2, PT ;  /* 0x000000020000720c */ /* 0x000fe40003f84070 */
[----:B--2---:R-:W-:Y:S02]  /*8030*/  IABS R4, R15 ;  /* 0x0000000f00047213 */ /* 0x004fe40000000000 */
[----:B------:R-:W-:-:S03]  /*8040*/  IABS R6, R14 ;  /* 0x0000000e00067213 */ /* 0x000fc60000000000 */
[----:B------:R-:W-:Y:S01]  /*8050*/  IMAD.HI.U32 R7, R8, R4, RZ ;  /* 0x0000000408077227 */ /* 0x000fe200078e00ff */
[----:B------:R-:W-:-:S03]  /*8060*/  IABS R9, R61 ;  /* 0x0000003d00097213 */ /* 0x000fc60000000000 */
[----:B------:R-:W-:Y:S02]  /*8070*/  IMAD.MOV.U32 R5, RZ, RZ, R6 ;  /* 0x000000ffff057224 */ /* 0x000fe400078e0006 */
[--C-:B------:R-:W-:Y:S01]  /*8080*/  @!P3 IMAD.IADD R55, R55, 0x1, -R0.reuse ;  /* 0x000000013737b824 */ /* 0x100fe200078e0a00 */
[----:B------:R-:W-:Y:S01]  /*8090*/  ISETP.GT.U32.AND P3, PT, R0, R58, PT ;  /* 0x0000003a0000720c */ /* 0x000fe20003f64070 */
[----:B------:R-:W-:Y:S02]  /*80a0*/  IMAD.MOV.U32 R6, RZ, RZ, R9 ;  /* 0x000000ffff067224 */ /* 0x000fe400078e0009 */
[----:B------:R-:W-:Y:S02]  /*80b0*/  IMAD.MOV R7, RZ, RZ, -R7 ;  /* 0x000000ffff077224 */ /* 0x000fe400078e0a07 */
[----:B------:R-:W-:Y:S01]  /*80c0*/  @!P2 IMAD.IADD R56, R56, 0x1, -R0 ;  /* 0x000000013838a824 */ /* 0x000fe200078e0a00 */
[----:B------:R-:W-:Y:S01]  /*80d0*/  ISETP.GT.U32.AND P2, PT, R0, R59, PT ;  /* 0x0000003b0000720c */ /* 0x000fe20003f44070 */
[----:B------:R-:W-:-:S04]  /*80e0*/  IMAD.HI.U32 R10, R8, R6, RZ ;  /* 0x00000006080a7227 */ /* 0x000fc800078e00ff */
[----:B------:R-:W-:Y:S02]  /*80f0*/  IMAD R4, R0, R7, R4 ;  /* 0x0000000700047224 */ /* 0x000fe400078e0204 */
[----:B------:R-:W-:Y:S02]  /*8100*/  IMAD.MOV R10, RZ, RZ, -R10 ;  /* 0x000000ffff0a7224 */ /* 0x000fe400078e0a0a */
[----:B------:R-:W-:Y:S01]  /*8110*/  @!P4 IMAD.IADD R2, R2, 0x1, -R0 ;  /* 0x000000010202c824 */ /* 0x000fe200078e0a00 */
[----:B------:R-:W-:Y:S01]  /*8120*/  ISETP.GT.U32.AND P4, PT, R0, R4, PT ;  /* 0x000000040000720c */ /* 0x000fe20003f84070 */
[----:B------:R-:W-:Y:S01]  /*8130*/  IMAD.HI.U32 R9, R8, R5, RZ ;  /* 0x0000000508097227 */ /* 0x000fe200078e00ff */
[----:B------:R-:W-:-:S03]  /*8140*/  IABS R7, R13 ;  /* 0x0000000d00077213 */ /* 0x000fc60000000000 */
[----:B------:R-:W-:Y:S01]  /*8150*/  IMAD R6, R0, R10, R6 ;  /* 0x0000000a00067224 */ /* 0x000fe200078e0206 */
[----:B------:R-:W-:Y:S01]  /*8160*/  IABS R10, R12 ;  /* 0x0000000c000a7213 */ /* 0x000fe20000000000 */
[----:B------:R-:W-:Y:S01]  /*8170*/  @!P3 IMAD.IADD R58, R58, 0x1, -R0 ;  /* 0x000000013a3ab824 */ /* 0x000fe200078e0a00 */
[----:B------:R-:W-:Y:S01]  /*8180*/  IABS R11, R21 ;  /* 0x00000015000b7213 */ /* 0x000fe20000000000 */
[----:B------:R-:W-:Y:S01]  /*8190*/  IMAD.MOV R9, RZ, RZ, -R9 ;  /* 0x000000ffff097224 */ /* 0x000fe200078e0a09 */
[----:B------:R-:W-:Y:S01]  /*81a0*/  ISETP.GE.AND P3, PT, R22, RZ, PT ;  /* 0x000000ff1600720c */ /* 0x000fe20003f66270 */
[----:B------:R-:W-:-:S04]  /*81b0*/  IMAD.HI.U32 R22, R8, R7, RZ ;  /* 0x0000000708167227 */ /* 0x000fc800078e00ff */
[----:B------:R-:W-:Y:S01]  /*81c0*/  @!P5 IMAD.MOV R53, RZ, RZ, -R53 ;  /* 0x000000ffff35d224 */ /* 0x000fe200078e0a35 */
[----:B------:R-:W-:Y:S01]  /*81d0*/  ISETP.GT.U32.AND P5, PT, R0, R2, PT ;  /* 0x000000020000720c */ /* 0x000fe20003fa4070 */
[----:B------:R-:W-:Y:S01]  /*81e0*/  @!P2 IMAD.IADD R59, R59, 0x1, -R0 ;  /* 0x000000013b3ba824 */ /* 0x000fe200078e0a00 */
[----:B------:R-:W-:Y:S01]  /*81f0*/  ISETP.GE.AND P2, PT, R20, RZ, PT ;  /* 0x000000ff1400720c */ /* 0x000fe20003f46270 */
[----:B------:R-:W-:-:S04]  /*8200*/  IMAD.HI.U32 R25, R8, R10, RZ ;  /* 0x0000000a08197227 */ /* 0x000fc800078e00ff */
[----:B------:R-:W-:Y:S01]  /*8210*/  IMAD R5, R0, R9, R5 ;  /* 0x0000000900057224 */ /* 0x000fe200078e0205 */
[----:B------:R-:W-:Y:S01]  /*8220*/  IABS R9, R60 ;  /* 0x0000003c00097213 */ /* 0x000fe20000000000 */
[----:B------:R-:W-:-:S04]  /*8230*/  IMAD.HI.U32 R23, R8, R11, RZ ;  /* 0x0000000b08177227 */ /* 0x000fc800078e00ff */
[----:B------:R-:W-:Y:S02]  /*8240*/  IMAD.MOV R22, RZ, RZ, -R22 ;  /* 0x000000ffff167224 */ /* 0x000fe400078e0a16 */
[----:B------:R-:W-:Y:S02]  /*8250*/  IMAD.MOV R25, RZ, RZ, -R25 ;  /* 0x000000ffff197224 */ /* 0x000fe400078e0a19 */
[----:B------:R-:W-:Y:S01]  /*8260*/  @!P4 IMAD.IADD R4, R4, 0x1, -R0 ;  /* 0x000000010404c824 */ /* 0x000fe200078e0a00 */
[C---:B------:R-:W-:Y:S01]  /*8270*/  ISETP.GT.U32.AND P4, PT, R0.reuse, R5, PT ;  /* 0x000000050000720c */ /* 0x040fe20003f84070 */
[----:B------:R-:W-:Y:S02]  /*8280*/  IMAD.MOV R23, RZ, RZ, -R23 ;  /* 0x000000ffff177224 */ /* 0x000fe400078e0a17 */
[----:B------:R-:W-:Y:S02]  /*8290*/  IMAD R7, R0, R22, R7 ;  /* 0x0000001600077224 */ /* 0x000fe400078e0207 */
[----:B------:R-:W-:-:S04]  /*82a0*/  IMAD.HI.U32 R24, R8, R9, RZ ;  /* 0x0000000908187227 */ /* 0x000fc800078e00ff */
[----:B------:R-:W-:-:S04]  /*82b0*/  @!P5 IMAD.IADD R2, R2, 0x1, -R0 ;  /* 0x000000010202d824 */ /* 0x000fc800078e0a00 */
[----:B------:R-:W-:Y:S02]  /*82c0*/  @!P4 IMAD.IADD R5, R5, 0x1, -R0 ;  /* 0x000000010505c824 */ /* 0x000fe400078e0a00 */
[----:B------:R-:W-:Y:S01]  /*82d0*/  @!P0 IMAD.MOV R51, RZ, RZ, -R51 ;  /* 0x000000ffff338224 */ /* 0x000fe200078e0a33 */
[C---:B------:R-:W-:Y:S01]  /*82e0*/  ISETP.GT.U32.AND P0, PT, R0.reuse, R57, PT ;  /* 0x000000390000720c */ /* 0x040fe20003f04070 */
[----:B------:R-:W-:Y:S01]  /*82f0*/  @!P6 IMAD.MOV R54, RZ, RZ, -R54 ;  /* 0x000000ffff36e224 */ /* 0x000fe200078e0a36 */
[C---:B------:R-:W-:Y:S01]  /*8300*/  ISETP.GT.U32.AND P6, PT, R0.reuse, R5, PT ;  /* 0x000000050000720c */ /* 0x040fe20003fc4070 */
[----:B------:R-:W-:Y:S01]  /*8310*/  @!P1 IMAD.MOV R52, RZ, RZ, -R52 ;  /* 0x000000ffff349224 */ /* 0x000fe200078e0a34 */
[C---:B------:R-:W-:Y:S02]  /*8320*/  ISETP.GT.U32.AND P1, PT, R0.reuse, R58, PT ;  /* 0x0000003a0000720c */ /* 0x040fe40003f24070 */
[----:B------:R-:W-:Y:S01]  /*8330*/  ISETP.GT.U32.AND P4, PT, R0, R59, PT ;  /* 0x0000003b0000720c */ /* 0x000fe20003f84070 */
[----:B------:R-:W-:-:S02]  /*8340*/  IMAD.MOV R24, RZ, RZ, -R24 ;  /* 0x000000ffff187224 */ /* 0x000fc400078e0a18 */
[----:B------:R-:W-:Y:S01]  /*8350*/  @!P3 IMAD.MOV R55, RZ, RZ, -R55 ;  /* 0x000000ffff37b224 */ /* 0x000fe200078e0a37 */
[C---:B------:R-:W-:Y:S01]  /*8360*/  ISETP.GT.U32.AND P3, PT, R0.reuse, R4, PT ;  /* 0x000000040000720c */ /* 0x040fe20003f64070 */
[C---:B------:R-:W-:Y:S02]  /*8370*/  IMAD R9, R0.reuse, R24, R9 ;  /* 0x0000001800097224 */ /* 0x040fe400078e0209 */
[----:B------:R-:W-:Y:S01]  /*8380*/  @!P2 IMAD.MOV R56, RZ, RZ, -R56 ;  /* 0x000000ffff38a224 */ /* 0x000fe200078e0a38 */
[C---:B------:R-:W-:Y:S01]  /*8390*/  ISETP.GT.U32.AND P2, PT, R0.reuse, R6, PT ;  /* 0x000000060000720c */ /* 0x040fe20003f44070 */
[--C-:B------:R-:W-:Y:S01]  /*83a0*/  @!P0 IMAD.IADD R57, R57, 0x1, -R0.reuse ;  /* 0x0000000139398824 */ /* 0x100fe200078e0a00 */
[----:B------:R-:W-:Y:S01]  /*83b0*/  ISETP.GT.U32.AND P0, PT, R0, R7, PT ;  /* 0x000000070000720c */ /* 0x000fe20003f04070 */
[--C-:B------:R-:W-:Y:S02]  /*83c0*/  @!P6 IMAD.IADD R5, R5, 0x1, -R0.reuse ;  /* 0x000000010505e824 */ /* 0x100fe400078e0a00 */
[----:B------:R-:W-:-:S02]  /*83d0*/  @!P1 IMAD.IADD R58, R58, 0x1, -R0 ;  /* 0x000000013a3a9824 */ /* 0x000fc400078e0a00 */
[--C-:B------:R-:W-:Y:S01]  /*83e0*/  @!P4 IMAD.IADD R59, R59, 0x1, -R0.reuse ;  /* 0x000000013b3bc824 */ /* 0x100fe200078e0a00 */
[----:B------:R-:W-:Y:S01]  /*83f0*/  ISETP.GT.U32.AND P4, PT, R0, R9, PT ;  /* 0x000000090000720c */ /* 0x000fe20003f84070 */
[----:B------:R-:W-:Y:S01]  /*8400*/  @!P3 IMAD.IADD R4, R4, 0x1, -R0 ;  /* 0x000000010404b824 */ /* 0x000fe200078e0a00 */
[----:B---3--:R-:W-:-:S05]  /*8410*/  IABS R20, R3 ;  /* 0x0000000300147213 */ /* 0x008fca0000000000 */
[----:B------:R-:W-:-:S04]  /*8420*/  IMAD.HI.U32 R22, R8, R20, RZ ;  /* 0x0000001408167227 */ /* 0x000fc800078e00ff */
[C---:B------:R-:W-:Y:S02]  /*8430*/  IMAD R8, R0.reuse, R25, R10 ;  /* 0x0000001900087224 */ /* 0x040fe400078e020a */
[----:B------:R-:W-:Y:S01]  /*8440*/  IMAD R10, R0, R23, R11 ;  /* 0x00000017000a7224 */ /* 0x000fe200078e020b */
[----:B------:R-:W-:Y:S01]  /*8450*/  ISETP.GE.AND P3, PT, R19, RZ, PT ;  /* 0x000000ff1300720c */ /* 0x000fe20003f66270 */
[--C-:B------:R-:W-:Y:S01]  /*8460*/  @!P2 IMAD.IADD R6, R6, 0x1, -R0.reuse ;  /* 0x000000010606a824 */ /* 0x100fe200078e0a00 */
[----:B------:R-:W2:Y:S02]  /*8470*/  LDL.LU R25, [R1+0x2884] ;  /* 0x0028840001197983 */ /* 0x000ea40000300800 */
[C---:B------:R-:W-:Y:S01]  /*8480*/  ISETP.GT.U32.AND P5, PT, R0.reuse, R10, PT ;  /* 0x0000000a0000720c */ /* 0x040fe20003fa4070 */
[--C-:B------:R-:W-:Y:S01]  /*8490*/  @!P0 IMAD.IADD R7, R7, 0x1, -R0.reuse ;  /* 0x0000000107078824 */ /* 0x100fe200078e0a00 */
[----:B------:R-:W-:Y:S01]  /*84a0*/  ISETP.GT.U32.AND P1, PT, R0, R8, PT ;  /* 0x000000080000720c */ /* 0x000fe20003f24070 */
[--C-:B------:R-:W-:Y:S01]  /*84b0*/  @!P4 IMAD.IADD R9, R9, 0x1, -R0.reuse ;  /* 0x000000010909c824 */ /* 0x100fe200078e0a00 */
[----:B------:R-:W-:Y:S01]  /*84c0*/  ISETP.GE.AND P2, PT, R18, RZ, PT ;  /* 0x000000ff1200720c */ /* 0x000fe20003f46270 */
[----:B------:R-:W0:Y:S01]  /*84d0*/  LDC R19, c[0x0][0x23c] ;  /* 0x00008f00ff137b82 */ /* 0x000e220000000800 */
[----:B------:R-:W3:Y:S07]  /*84e0*/  LDL.LU R24, [R1+0x2880] ;  /* 0x0028800001187983 */ /* 0x000eee0000300800 */
[--C-:B------:R-:W-:Y:S01]  /*84f0*/  @!P5 IMAD.IADD R10, R10, 0x1, -R0.reuse ;  /* 0x000000010a0ad824 */ /* 0x100fe200078e0a00 */
[----:B------:R-:W-:Y:S01]  /*8500*/  ISETP.GE.AND P5, PT, R14, RZ, PT ;  /* 0x000000ff0e00720c */ /* 0x000fe20003fa6270 */
[----:B------:R-:W-:Y:S01]  /*8510*/  @!P1 IMAD.IADD R8, R8, 0x1, -R0 ;  /* 0x0000000108089824 */ /* 0x000fe200078e0a00 */
[----:B------:R-:W-:-:S02]  /*8520*/  ISETP.GE.AND P0, PT, R17, RZ, PT ;  /* 0x000000ff1100720c */ /* 0x000fc40003f06270 */
[----:B------:R-:W-:Y:S01]  /*8530*/  ISETP.GE.AND P4, PT, R15, RZ, PT ;  /* 0x000000ff0f00720c */ /* 0x000fe20003f86270 */
[----:B------:R-:W-:Y:S01]  /*8540*/  @!P3 IMAD.MOV R57, RZ, RZ, -R57 ;  /* 0x000000ffff39b224 */ /* 0x000fe200078e0a39 */
[----:B------:R-:W4:Y:S07]  /*8550*/  LDL.LU R23, [R1+0x287c] ;  /* 0x00287c0001177983 */ /* 0x000f2e0000300800 */
[----:B------:R-:W-:Y:S01]  /*8560*/  @!P5 IMAD.MOV R5, RZ, RZ, -R5 ;  /* 0x000000ffff05d224 */ /* 0x000fe200078e0a05 */
[----:B------:R-:W-:-:S02]  /*8570*/  ISETP.GE.AND P5, PT, R61, RZ, PT ;  /* 0x000000ff3d00720c */ /* 0x000fc40003fa6270 */
[----:B------:R-:W1:Y:S01]  /*8580*/  S2R R61, SR_TID.X ;  /* 0x00000000003d7919 */ /* 0x000e620000002100 */
[----:B------:R-:W-:Y:S01]  /*8590*/  ISETP.GE.AND P1, PT, R16, RZ, PT ;  /* 0x000000ff1000720c */ /* 0x000fe20003f26270 */
[----:B------:R-:W-:Y:S01]  /*85a0*/  @!P2 IMAD.MOV R58, RZ, RZ, -R58 ;  /* 0x000000ffff3aa224 */ /* 0x000fe200078e0a3a */
[C---:B------:R-:W-:Y:S01]  /*85b0*/  ISETP.GT.U32.AND P3, PT, R0.reuse, R6, PT ;  /* 0x000000060000720c */ /* 0x040fe20003f64070 */
[----:B------:R-:W-:Y:S01]  /*85c0*/  @!P0 IMAD.MOV R59, RZ, RZ, -R59 ;  /* 0x000000ffff3b8224 */ /* 0x000fe200078e0a3b */
[C---:B------:R-:W-:Y:S02]  /*85d0*/  ISETP.GT.U32.AND P2, PT, R0.reuse, R7, PT ;  /* 0x000000070000720c */ /* 0x040fe40003f44070 */
[C---:B------:R-:W-:Y:S01]  /*85e0*/  ISETP.GT.U32.AND P0, PT, R0.reuse, R8, PT ;  /* 0x000000080000720c */ /* 0x040fe20003f04070 */
[----:B------:R-:W-:Y:S01]  /*85f0*/  @!P4 IMAD.MOV R4, RZ, RZ, -R4 ;  /* 0x000000ffff04c224 */ /* 0x000fe200078e0a04 */
[----:B------:R-:W-:-:S05]  /*8600*/  ISETP.GT.U32.AND P4, PT, R0, R10, PT ;  /* 0x0000000a0000720c */ /* 0x000fca0003f84070 */
[----:B------:R-:W-:Y:S01]  /*8610*/  @!P1 IMAD.MOV R2, RZ, RZ, -R2 ;  /* 0x000000ffff029224 */ /* 0x000fe200078e0a02 */
[----:B------:R-:W-:Y:S01]  /*8620*/  ISETP.GT.U32.AND P1, PT, R0, R9, PT ;  /* 0x000000090000720c */ /* 0x000fe20003f24070 */
[----:B------:R-:W-:Y:S02]  /*8630*/  IMAD.MOV R11, RZ, RZ, -R22 ;  /* 0x000000ffff0b7224 */ /* 0x000fe400078e0a16 */
[----:B------:R-:W5:Y:S01]  /*8640*/  LDL.LU R22, [R1+0x2878] ;  /* 0x0028780001167983 */ /* 0x000f620000300800 */
[----:B------:R-:W-:-:S03]  /*8650*/  @!P3 IMAD.IADD R6, R6, 0x1, -R0 ;  /* 0x000000010606b824 */ /* 0x000fc600078e0a00 */
[----:B------:R-:W2:Y:S01]  /*8660*/  LDL.LU R18, [R1+0x90] ;  /* 0x0000900001127983 */ /* 0x000ea20000300800 */
[----:B------:R-:W-:-:S03]  /*8670*/  ISETP.GE.AND P3, PT, R13, RZ, PT ;  /* 0x000000ff0d00720c */ /* 0x000fc60003f66270 */
[----:B------:R-:W3:Y:S01]  /*8680*/  LDL.LU R17, [R1+0x94] ;  /* 0x0000940001117983 */ /* 0x000ee20000300800 */
[----:B------:R-:W-:-:S03]  /*8690*/  @!P2 IMAD.IADD R7, R7, 0x1, -R0 ;  /* 0x000000010707a824 */ /* 0x000fc600078e0a00 */
[----:B------:R-:W4:Y:S01]  /*86a0*/  LDL.LU R16, [R1+0x8c] ;  /* 0x00008c0001107983 */ /* 0x000f220000300800 */
[----:B-1----:R-:W-:-:S03]  /*86b0*/  LOP3.LUT R61, R61, 0x1f, RZ, 0xc0, !PT ;  /* 0x0000001f3d3d7812 */ /* 0x002fc600078ec0ff */
[----:B------:R-:W5:Y:S01]  /*86c0*/  LDL.LU R15, [R1+0x4c] ;  /* 0x00004c00010f7983 */ /* 0x000f620000300800 */
[----:B------:R-:W-:Y:S01]  /*86d0*/  ISETP.GE.AND P2, PT, R12, RZ, PT ;  /* 0x000000ff0c00720c */ /* 0x000fe20003f46270 */
[----:B------:R-:W-:Y:S02]  /*86e0*/  @!P0 IMAD.IADD R8, R8, 0x1, -R0 ;  /* 0x0000000108088824 */ /* 0x000fe400078e0a00 */
[----:B------:R-:W5:Y:S01]  /*86f0*/  LDL.LU R14, [R1+0x40] ;  /* 0x00004000010e7983 */ /* 0x000f620000300800 */
[----:B------:R-:W-:Y:S01]  /*8700*/  IMAD R11, R0, R11, R20 ;  /* 0x0000000b000b7224 */ /* 0x000fe200078e0214 */
[----:B------:R-:W-:Y:S02]  /*8710*/  ISETP.GE.AND P0, PT, R60, RZ, PT ;  /* 0x000000ff3c00720c */ /* 0x000fe40003f06270 */
[----:B------:R-:W5:Y:S01]  /*8720*/  LDL.LU R13, [R1+0x10] ;  /* 0x00001000010d7983 */ /* 0x000f620000300800 */
[----:B0-----:R-:W-:Y:S02]  /*8730*/  IMAD R20, R61, R19, RZ ;  /* 0x000000133d147224 */ /* 0x001fe400078e02ff */
[--C-:B------:R-:W-:Y:S01]  /*8740*/  @!P1 IMAD.IADD R9, R9, 0x1, -R0.reuse ;  /* 0x0000000109099824 */ /* 0x100fe200078e0a00 */
[----:B------:R-:W5:Y:S01]  /*8750*/  LDL.LU R12, [R1+0xc] ;  /* 0x00000c00010c7983 */ /* 0x000f620000300800 */
[----:B------:R-:W-:Y:S01]  /*8760*/  ISETP.GE.AND P1, PT, R21, RZ, PT ;  /* 0x000000ff1500720c */ /* 0x000fe20003f26270 */
[----:B------:R-:W-:-:S02]  /*8770*/  @!P4 IMAD.IADD R10, R10, 0x1, -R0 ;  /* 0x000000010a0ac824 */ /* 0x000fc400078e0a00 */
[----:B------:R-:W5:Y:S01]  /*8780*/  LDL.LU R60, [R1+0x8] ;  /* 0x00000800013c7983 */ /* 0x000f620000300800 */
[----:B------:R-:W-:-:S03]  /*8790*/  ISETP.GE.AND P4, PT, R3, RZ, PT ;  /* 0x000000ff0300720c */ /* 0x000fc60003f86270 */
[----:B------:R-:W5:Y:S04]  /*87a0*/  LDL.LU R61, [R1+0x4] ;  /* 0x00000400013d7983 */ /* 0x000f680000300800 */
[----:B------:R-:W5:Y:S04]  /*87b0*/  LDL.LU R21, [R1+0x2874] ;  /* 0x0028740001157983 */ /* 0x000f680000300800 */
[----:B------:R-:W2:Y:S01]  /*87c0*/  LDL.LU R3, [R1+0x2870] ;  /* 0x0028700001037983 */ /* 0x000ea20000300800 */
[----:B------:R-:W-:-:S13]  /*87d0*/  ISETP.GT.U32.AND P6, PT, R0, R11, PT ;  /* 0x0000000b0000720c */ /* 0x000fda0003fc4070 */
[----:B------:R-:W-:-:S05]  /*87e0*/  @!P6 IMAD.IADD R11, R11, 0x1, -R0 ;  /* 0x000000010b0be824 */ /* 0x000fca00078e0a00 */
[----:B------:R-:W-:Y:S01]  /*87f0*/  ISETP.GT.U32.AND P6, PT, R0, R11, PT ;  /* 0x0000000b0000720c */ /* 0x000fe20003fc4070 */
[----:B------:R-:W-:-:S04]  /*8800*/  IMAD R20, R19, 0x20, R20 ;  /* 0x0000002013147824 */ /* 0x000fc800078e0214 */
[----:B------:R-:W-:-:S08]  /*8810*/  IMAD R19, R19, 0x20, R20 ;  /* 0x0000002013137824 */ /* 0x000fd000078e0214 */
[----:B------:R-:W-:Y:S02]  /*8820*/  @!P6 IMAD.IADD R11, R11, 0x1, -R0 ;  /* 0x000000010b0be824 */ /* 0x000fe400078e0a00 */
[----:B------:R-:W5:Y:S04]  /*8830*/  LDL.LU R0, [R1] ;  /* 0x0000000001007983 */ /* 0x000f680000300800 */
[----:B------:R-:W5:Y:S04]  /*8840*/  LDL.LU R20, [R1+0x286c] ;  /* 0x00286c0001147983 */ /* 0x000f680000300800 */
[----:B------:R-:W5:Y:S01]  /*8850*/  LDL.LU R19, [R1+0x2868] ;  /* 0x0028680001137983 */ /* 0x000f620000300800 */
[----:B--2---:R-:W-:-:S02]  /*8860*/  ISETP.NE.AND P6, PT, R3, RZ, PT ;  /* 0x000000ff0300720c */ /* 0x004fc40003fc5270 */
[----:B------:R-:W-:-:S04]  /*8870*/  LOP3.LUT R3, RZ, R3, RZ, 0x33, !PT ;  /* 0x00000003ff037212 */ /* 0x000fc800078e33ff */
[C---:B------:R-:W-:Y:S02]  /*8880*/  SEL R18, R3.reuse, R18, !P6 ;  /* 0x0000001203127207 */ /* 0x040fe40007000000 */
[C---:B---3--:R-:W-:Y:S02]  /*8890*/  SEL R17, R3.reuse, R17, !P6 ;  /* 0x0000001103117207 */ /* 0x048fe40007000000 */
[C---:B----4-:R-:W-:Y:S01]  /*88a0*/  SEL R16, R3.reuse, R16, !P6 ;  /* 0x0000001003107207 */ /* 0x050fe20007000000 */
[----:B------:R0:W-:Y:S01]  /*88b0*/  STL [R1+0x1d4], R18 ;  /* 0x0001d41201007387 */ /* 0x0001e20000100800 */
[C---:B-----5:R-:W-:Y:S02]  /*88c0*/  SEL R15, R3.reuse, R15, !P6 ;  /* 0x0000000f030f7207 */ /* 0x060fe40007000000 */
[C---:B------:R-:W-:Y:S02]  /*88d0*/  SEL R14, R3.reuse, R14, !P6 ;  /* 0x0000000e030e7207 */ /* 0x040fe40007000000 */
[C---:B------:R-:W-:Y:S01]  /*88e0*/  SEL R13, R3.reuse, R13, !P6 ;  /* 0x0000000d030d7207 */ /* 0x040fe20007000000 */
[----:B0-----:R-:W2:Y:S04]  /*88f0*/  LDL.LU R18, [R1+0x2864] ;  /* 0x0028640001127983 */ /* 0x001ea80000300800 */
[----:B------:R0:W-:Y:S01]  /*8900*/  STL [R1+0x1e4], R17 ;  /* 0x0001e41101007387 */ /* 0x0001e20000100800 */
[----:B------:R-:W-:-:S02]  /*8910*/  SEL R12, R3, R12, !P6 ;  /* 0x0000000c030c7207 */ /* 0x000fc40007000000 */
[C---:B------:R-:W-:Y:S01]  /*8920*/  SEL R60, R3.reuse, R60, !P6 ;  /* 0x0000003c033c7207 */ /* 0x040fe20007000000 */
[----:B0-----:R-:W3:Y:S04]  /*8930*/  LDL.LU R17, [R1+0x2860] ;  /* 0x0028600001117983 */ /* 0x001ee80000300800 */
[----:B------:R0:W-:Y:S01]  /*8940*/  STL [R1+0x1d8], R16 ;  /* 0x0001d81001007387 */ /* 0x0001e20000100800 */
[----:B------:R-:W-:-:S03]  /*8950*/  SEL R61, R3, R61, !P6 ;  /* 0x0000003d033d7207 */ /* 0x000fc60007000000 */
[----:B0-----:R-:W4:Y:S04]  /*8960*/  LDL.LU R16, [R1+0x285c] ;  /* 0x00285c0001107983 */ /* 0x001f280000300800 */
[----:B------:R0:W-:Y:S04]  /*8970*/  STL [R1+0x1d0], R15 ;  /* 0x0001d00f01007387 */ /* 0x0001e80000100800 */
[----:B0-----:R-:W5:Y:S04]  /*8980*/  LDL.LU R15, [R1+0x2858] ;  /* 0x00285800010f7983 */ /* 0x001f680000300800 */
[----:B------:R0:W-:Y:S04]  /*8990*/  STL [R1+0x1c8], R14 ;  /* 0x0001c80e01007387 */ /* 0x0001e80000100800 */
[----:B0-----:R-:W2:Y:S04]  /*89a0*/  LDL.LU R14, [R1+0x2854] ;  /* 0x00285400010e7983 */ /* 0x001ea80000300800 */
[----:B------:R0:W-:Y:S04]  /*89b0*/  STL [R1+0x1c4], R13 ;  /* 0x0001c40d01007387 */ /* 0x0001e80000100800 */
[----:B0-----:R-:W3:Y:S04]  /*89c0*/  LDL.LU R13, [R1+0x2850] ;  /* 0x00285000010d7983 */ /* 0x001ee80000300800 */
[----:B------:R0:W-:Y:S04]  /*89d0*/  STL [R1+0x1c0], R12 ;  /* 0x0001c00c01007387 */ /* 0x0001e80000100800 */
[----:B0-----:R-:W4:Y:S04]  /*89e0*/  LDL.LU R12, [R1+0x284c] ;  /* 0x00284c00010c7983 */ /* 0x001f280000300800 */
[----:B------:R0:W-:Y:S04]  /*89f0*/  STL [R1+0x1bc], R60 ;  /* 0x0001bc3c01007387 */ /* 0x0001e80000100800 */
[----:B0-----:R-:W5:Y:S04]  /*8a00*/  LDL.LU R60, [R1+0x2848] ;  /* 0x00284800013c7983 */ /* 0x001f680000300800 */
[----:B------:R0:W-:Y:S04]  /*8a10*/  STL [R1+0x1b8], R61 ;  /* 0x0001b83d01007387 */ /* 0x0001e80000100800 */
[----:B0-----:R-:W2:Y:S01]  /*8a20*/  LDL.LU R61, [R1+0x2844] ;  /* 0x00284400013d7983 */ /* 0x001ea20000300800 */
[----:B------:R-:W-:-:S05]  /*8a30*/  SEL R0, R3, R0, !P6 ;  /* 0x0000000003007207 */ /* 0x000fca0007000000 */
[----:B------:R5:W-:Y:S01]  /*8a40*/  STL [R1+0x1b4], R0 ;  /* 0x0001b40001007387 */ /* 0x000be20000100800 */
[C---:B---3--:R-:W-:Y:S02]  /*8a50*/  SEL R13, R3.reuse, R13, !P6 ;  /* 0x0000000d030d7207 */ /* 0x048fe40007000000 */
[C---:B----4-:R-:W-:Y:S02]  /*8a60*/  SEL R12, R3.reuse, R12, !P6 ;  /* 0x0000000c030c7207 */ /* 0x050fe40007000000 */
[C---:B-----5:R-:W-:Y:S02]  /*8a70*/  SEL R0, R3.reuse, R60, !P6 ;  /* 0x0000003c03007207 */ /* 0x060fe40007000000 */
[----:B--2---:R-:W-:-:S05]  /*8a80*/  SEL R61, R3, R61, !P6 ;  /* 0x0000003d033d7207 */ /* 0x004fca0007000000 */
[----:B------:R-:W-:Y:S04]  /*8a90*/  STL [R1+0x1b0], R61 ;  /* 0x0001b03d01007387 */ /* 0x000fe80000100800 */
[----:B------:R0:W-:Y:S04]  /*8aa0*/  STL [R1+0x1a4], R0 ;  /* 0x0001a40001007387 */ /* 0x0001e80000100800 */
[----:B------:R1:W-:Y:S01]  /*8ab0*/  STL [R1+0x1a0], R12 ;  /* 0x0001a00c01007387 */ /* 0x0003e20000100800 */
[----:B0-----:R-:W-:-:S03]  /*8ac0*/  SEL R0, R3, R14, !P6 ;  /* 0x0000000e03007207 */ /* 0x001fc60007000000 */
[----:B------:R0:W-:Y:S01]  /*8ad0*/  STL [R1+0x19c], R13 ;  /* 0x00019c0d01007387 */ /* 0x0001e20000100800 */
[----:B-1----:R-:W-:-:S03]  /*8ae0*/  SEL R12, R3, R15, !P6 ;  /* 0x0000000f030c7207 */ /* 0x002fc60007000000 */
[----:B------:R1:W-:Y:S01]  /*8af0*/  STL [R1+0x18c], R0 ;  /* 0x00018c0001007387 */ /* 0x0003e20000100800 */
[----:B0-----:R-:W-:-:S03]  /*8b00*/  SEL R13, R3, R16, !P6 ;  /* 0x00000010030d7207 */ /* 0x001fc60007000000 */
[----:B------:R0:W-:Y:S01]  /*8b10*/  STL [R1+0x184], R12 ;  /* 0x0001840c01007387 */ /* 0x0001e20000100800 */
[----:B-1----:R-:W-:-:S03]  /*8b20*/  SEL R0, R3, R17, !P6 ;  /* 0x0000001103007207 */ /* 0x002fc60007000000 */
[----:B------:R1:W-:Y:S04]  /*8b30*/  STL [R1+0x180], R13 ;  /* 0x0001800d01007387 */ /* 0x0003e80000100800 */
[----:B------:R2:W-:Y:S01]  /*8b40*/  STL [R1+0x17c], R0 ;  /* 0x00017c0001007387 */ /* 0x0005e20000100800 */
[C---:B0-----:R-:W-:Y:S02]  /*8b50*/  SEL R12, R3.reuse, R18, !P6 ;  /* 0x00000012030c7207 */ /* 0x041fe40007000000 */
[----:B-1----:R-:W-:-:S03]  /*8b60*/  SEL R13, R3, R19, !P6 ;  /* 0x00000013030d7207 */ /* 0x002fc60007000000 */
[----:B------:R0:W-:Y:S01]  /*8b70*/  STL [R1+0x178], R12 ;  /* 0x0001780c01007387 */ /* 0x0001e20000100800 */
[----:B--2---:R-:W-:-:S03]  /*8b80*/  SEL R0, R3, R20, !P6 ;  /* 0x0000001403007207 */ /* 0x004fc60007000000 */
[----:B------:R1:W-:Y:S04]  /*8b90*/  STL [R1+0x16c], R13 ;  /* 0x00016c0d01007387 */ /* 0x0003e80000100800 */
[----:B------:R2:W-:Y:S01]  /*8ba0*/  STL [R1+0x168], R0 ;  /* 0x0001680001007387 */ /* 0x0005e20000100800 */
[C---:B0-----:R-:W-:Y:S02]  /*8bb0*/  SEL R12, R3.reuse, R21, !P6 ;  /* 0x00000015030c7207 */ /* 0x041fe40007000000 */
[----:B-1----:R-:W-:-:S03]  /*8bc0*/  SEL R13, R3, R22, !P6 ;  /* 0x00000016030d7207 */ /* 0x002fc60007000000 */
[----:B------:R0:W-:Y:S01]  /*8bd0*/  STL [R1+0x158], R12 ;  /* 0x0001580c01007387 */ /* 0x0001e20000100800 */
[----:B--2---:R-:W-:-:S03]  /*8be0*/  SEL R0, R3, R23, !P6 ;  /* 0x0000001703007207 */ /* 0x004fc60007000000 */
[----:B------:R-:W-:Y:S04]  /*8bf0*/  STL [R1+0x150], R13 ;  /* 0x0001500d01007387 */ /* 0x000fe80000100800 */
[----:B------:R-:W2:Y:S01]  /*8c00*/  LDL.LU R60, [R1+0x44] ;  /* 0x00004400013c7983 */ /* 0x000ea20000300800 */
[----:B0-----:R-:W-:-:S03]  /*8c10*/  SEL R12, R3, R24, !P6 ;  /* 0x00000018030c7207 */ /* 0x001fc60007000000 */
[----:B------:R0:W-:Y:S04]  /*8c20*/  STL [R1+0x148], R0 ;  /* 0x0001480001007387 */ /* 0x0001e80000100800 */
[----:B------:R1:W-:Y:S04]  /*8c30*/  STL [R1+0x144], R12 ;  /* 0x0001440c01007387 */ /* 0x0003e80000100800 */
[----:B------:R-:W3:Y:S01]  /*8c40*/  LDL.LU R16, [R1+0x68] ;  /* 0x0000680001107983 */ /* 0x000ee20000300800 */
[C---:B0-----:R-:W-:Y:S02]  /*8c50*/  SEL R0, R3.reuse, R25, !P6 ;  /* 0x0000001903007207 */ /* 0x041fe40007000000 */
[----:B-1----:R-:W-:-:S03]  /*8c60*/  SEL R12, R3, R26, !P6 ;  /* 0x0000001a030c7207 */ /* 0x002fc60007000000 */
[----:B------:R0:W-:Y:S04]  /*8c70*/  STL [R1+0x140], R0 ;  /* 0x0001400001007387 */ /* 0x0001e80000100800 */
[----:B------:R1:W-:Y:S04]  /*8c80*/  STL [R1+0x138], R12 ;  /* 0x0001380c01007387 */ /* 0x0003e80000100800 */
[----:B------:R-:W4:Y:S01]  /*8c90*/  LDL.LU R14, [R1+0x7c] ;  /* 0x00007c00010e7983 */ /* 0x000f220000300800 */
[C---:B0-----:R-:W-:Y:S02]  /*8ca0*/  SEL R0, R3.reuse, R27, !P6 ;  /* 0x0000001b03007207 */ /* 0x041fe40007000000 */
[----:B-1----:R-:W-:-:S03]  /*8cb0*/  SEL R12, R3, R28, !P6 ;  /* 0x0000001c030c7207 */ /* 0x002fc60007000000 */
[----:B------:R0:W-:Y:S04]  /*8cc0*/  STL [R1+0x134], R0 ;  /* 0x0001340001007387 */ /* 0x0001e80000100800 */
[----:B------:R-:W5:Y:S01]  /*8cd0*/  LDL.LU R13, [R1+0x84] ;  /* 0x00008400010d7983 */ /* 0x000f620000300800 */
[C---:B------:R-:W-:Y:S02]  /*8ce0*/  SEL R15, R3.reuse, R30, !P6 ;  /* 0x0000001e030f7207 */ /* 0x040fe40007000000 */
[C---:B0-----:R-:W-:Y:S01]  /*8cf0*/  SEL R0, R3.reuse, R29, !P6 ;  /* 0x0000001d03007207 */ /* 0x041fe20007000000 */
[----:B------:R0:W-:Y:S01]  /*8d00*/  STL [R1+0x12c], R12 ;  /* 0x00012c0c01007387 */ /* 0x0001e20000100800 */
[----:B------:R-:W-:-:S03]  /*8d10*/  SEL R17, R3, R31, !P6 ;  /* 0x0000001f03117207 */ /* 0x000fc60007000000 */
[----:B0-----:R-:W5:Y:S04]  /*8d20*/  LDL.LU R12, [R1+0x6c] ;  /* 0x00006c00010c7983 */ /* 0x001f680000300800 */
[----:B------:R0:W-:Y:S01]  /*8d30*/  STL [R1+0x128], R0 ;  /* 0x0001280001007387 */ /* 0x0001e20000100800 */
[----:B------:R-:W-:-:S03]  /*8d40*/  SEL R18, R3, R34, !P6 ;  /* 0x0000002203127207 */ /* 0x000fc60007000000 */
[----:B0-----:R-:W5:Y:S04]  /*8d50*/  LDL.LU R0, [R1+0x70] ;  /* 0x0000700001007983 */ /* 0x001f680000300800 */
[----:B------:R0:W-:Y:S04]  /*8d60*/  STL [R1+0x120], R15 ;  /* 0x0001200f01007387 */ /* 0x0001e80000100800 */
[----:B------:R1:W-:Y:S01]  /*8d70*/  STL [R1+0x10c], R17 ;  /* 0x00010c1101007387 */ /* 0x0003e20000100800 */
[C---:B0-----:R-:W-:Y:S02]  /*8d80*/  SEL R15, R3.reuse, R32, !P6 ;  /* 0x00000020030f7207 */ /* 0x041fe40007000000 */
[----:B-1----:R-:W-:-:S03]  /*8d90*/  SEL R17, R3, R33, !P6 ;  /* 0x0000002103117207 */ /* 0x002fc60007000000 */
[----:B------:R0:W-:Y:S01]  /*8da0*/  STL [R1+0x108], R15 ;  /* 0x0001080f01007387 */ /* 0x0001e20000100800 */
[----:B------:R-:W-:-:S03]  /*8db0*/  SEL R19, R3, R36, !P6 ;  /* 0x0000002403137207 */ /* 0x000fc60007000000 */
[----:B0-----:R-:W5:Y:S04]  /*8dc0*/  LDL.LU R15, [R1+0x74] ;  /* 0x00007400010f7983 */ /* 0x001f680000300800 */
[----:B------:R0:W-:Y:S01]  /*8dd0*/  STL [R1+0x100], R17 ;  /* 0x0001001101007387 */ /* 0x0001e20000100800 */
[----:B------:R-:W-:-:S03]  /*8de0*/  SEL R20, R3, R38, !P6 ;  /* 0x0000002603147207 */ /* 0x000fc60007000000 */
[----:B------:R1:W-:Y:S01]  /*8df0*/  STL [R1+0xf8], R18 ;  /* 0x0000f81201007387 */ /* 0x0003e20000100800 */
[C---:B0-----:R-:W-:Y:S02]  /*8e00*/  SEL R17, R3.reuse, R35, !P6 ;  /* 0x0000002303117207 */ /* 0x041fe40007000000 */
[C---:B------:R-:W-:Y:S02]  /*8e10*/  SEL R21, R3.reuse, R40, !P6 ;  /* 0x0000002803157207 */ /* 0x040fe40007000000 */
[C---:B------:R-:W-:Y:S01]  /*8e20*/  SEL R23, R3.reuse, R41, !P6 ;  /* 0x0000002903177207 */ /* 0x040fe20007000000 */
[----:B------:R0:W-:Y:S01]  /*8e30*/  STL [R1+0xec], R17 ;  /* 0x0000ec1101007387 */ /* 0x0001e20000100800 */
[C---:B-1----:R-:W-:Y:S01]  /*8e40*/  SEL R18, R3.reuse, R37, !P6 ;  /* 0x0000002503127207 */ /* 0x042fe20007000000 */
[----:B------:R-:W1:Y:S02]  /*8e50*/  LDC R35, c[0x0][0x23c] ;  /* 0x00008f00ff237b82 */ /* 0x000e640000000800 */
[----:B0-----:R-:W5:Y:S04]  /*8e60*/  LDL.LU R17, [R1+0x78] ;  /* 0x0000780001117983 */ /* 0x001f680000300800 */
[----:B------:R0:W-:Y:S04]  /*8e70*/  STL [R1+0xe8], R19 ;  /* 0x0000e81301007387 */ /* 0x0001e80000100800 */
[----:B------:R0:W-:Y:S04]  /*8e80*/  STL [R1+0xe0], R18 ;  /* 0x0000e01201007387 */ /* 0x0001e80000100800 */
[----:B0-----:R-:W5:Y:S04]  /*8e90*/  LDL.LU R19, [R1+0x1ec] ;  /* 0x0001ec0001137983 */ /* 0x001f680000300800 */
[----:B------:R0:W-:Y:S01]  /*8ea0*/  STL [R1+0xdc], R20 ;  /* 0x0000dc1401007387 */ /* 0x0001e20000100800 */
[----:B------:R-:W-:-:S03]  /*8eb0*/  SEL R18, R3, R39, !P6 ;  /* 0x0000002703127207 */ /* 0x000fc60007000000 */
[----:B0-----:R-:W5:Y:S04]  /*8ec0*/  LDL.LU R20, [R1+0x1e8] ;  /* 0x0001e80001147983 */ /* 0x001f680000300800 */
[----:B------:R0:W-:Y:S04]  /*8ed0*/  STL [R1+0xcc], R18 ;  /* 0x0000cc1201007387 */ /* 0x0001e80000100800 */
[----:B0-----:R-:W5:Y:S01]  /*8ee0*/  LDL.LU R18, [R1+0x1cc] ;  /* 0x0001cc0001127983 */ /* 0x001f620000300800 */
[----:B------:R-:W-:-:S03]  /*8ef0*/  SEL R22, R3, R43, !P6 ;  /* 0x0000002b03167207 */ /* 0x000fc60007000000 */
[----:B------:R0:W-:Y:S04]  /*8f00*/  STL [R1+0xc8], R21 ;  /* 0x0000c81501007387 */ /* 0x0001e80000100800 */
[----:B------:R-:W-:Y:S04]  /*8f10*/  STL [R1+0xb8], R23 ;  /* 0x0000b81701007387 */ /* 0x000fe80000100800 */
[----:B------:R-:W5:Y:S01]  /*8f20*/  LDL.LU R61, [R1+0x1dc] ;  /* 0x0001dc00013d7983 */ /* 0x000f620000300800 */
[----:B0-----:R-:W-:-:S05]  /*8f30*/  SEL R21, R3, R42, !P6 ;  /* 0x0000002a03157207 */ /* 0x001fca0007000000 */
[----:B------:R2:W-:Y:S04]  /*8f40*/  STL [R1+0xb0], R21 ;  /* 0x0000b01501007387 */ /* 0x0005e80000100800 */
[----:B------:R3:W-:Y:S04]  /*8f50*/  STL [R1+0xa8], R22 ;  /* 0x0000a81601007387 */ /* 0x0007e80000100800 */
[----:B------:R-:W5:Y:S01]  /*8f60*/  LDL.LU R28, [R1+0x1e0] ;  /* 0x0001e000011c7983 */ /* 0x000f620000300800 */
[----:B--2---:R-:W-:-:S03]  /*8f70*/  SEL R21, R3, R60, !P6 ;  /* 0x0000003c03157207 */ /* 0x004fc60007000000 */
[----:B------:R-:W2:Y:S04]  /*8f80*/  LDL.LU R60, [R1+0x64] ;  /* 0x00006400013c7983 */ /* 0x000ea80000300800 */
[----:B------:R4:W-:Y:S01]  /*8f90*/  STL [R1+0xa4], R21 ;  /* 0x0000a41501007387 */ /* 0x0009e20000100800 */
[----:B---3--:R-:W-:-:S03]  /*8fa0*/  SEL R22, R3, R16, !P6 ;  /* 0x0000001003167207 */ /* 0x008fc60007000000 */
[----:B------:R-:W3:Y:S04]  /*8fb0*/  LDL.LU R16, [R1+0x60] ;  /* 0x0000600001107983 */ /* 0x000ee80000300800 */
[----:B------:R5:W-:Y:S01]  /*8fc0*/  STL [R1+0x9c], R22 ;  /* 0x00009c1601007387 */ /* 0x000be20000100800 */
[----:B----4-:R-:W-:-:S03]  /*8fd0*/  SEL R21, R3, R14, !P6 ;  /* 0x0000000e03157207 */ /* 0x010fc60007000000 */
[----:B------:R-:W4:Y:S04]  /*8fe0*/  LDL.LU R14, [R1+0x5c] ;  /* 0x00005c00010e7983 */ /* 0x000f280000300800 */
[----:B------:R0:W-:Y:S01]  /*8ff0*/  STL [R1+0x98], R21 ;  /* 0x0000981501007387 */ /* 0x0001e20000100800 */
[----:B-----5:R-:W-:-:S03]  /*9000*/  SEL R22, R3, R13, !P6 ;  /* 0x0000000d03167207 */ /* 0x020fc60007000000 */
[----:B------:R-:W5:Y:S04]  /*9010*/  LDL.LU R13, [R1+0x54] ;  /* 0x00005400010d7983 */ /* 0x000f680000300800 */
[----:B------:R-:W-:Y:S04]  /*9020*/  STL [R1+0x94], R22 ;  /* 0x0000941601007387 */ /* 0x000fe80000100800 */
[----:B------:R-:W5:Y:S01]  /*9030*/  LDL.LU R27, [R1+0x1ac] ;  /* 0x0001ac00011b7983 */ /* 0x000f620000300800 */
[----:B0-----:R-:W-:-:S03]  /*9040*/  SEL R21, R3, R12, !P6 ;  /* 0x0000000c03157207 */ /* 0x001fc60007000000 */
[----:B------:R-:W5:Y:S04]  /*9050*/  LDL.LU R12, [R1+0x1a8] ;  /* 0x0001a800010c7983 */ /* 0x000f680000300800 */
[----:B------:R-:W-:Y:S04]  /*9060*/  STL [R1+0x90], R21 ;  /* 0x0000901501007387 */ /* 0x000fe80000100800 */
[----:B------:R-:W5:Y:S01]  /*9070*/  LDL.LU R26, [R1+0x198] ;  /* 0x00019800011a7983 */ /* 0x000f620000300800 */
[----:B------:R-:W-:-:S03]  /*9080*/  SEL R0, R3, R0, !P6 ;  /* 0x0000000003007207 */ /* 0x000fc60007000000 */
[----:B------:R-:W5:Y:S04]  /*9090*/  LDL.LU R25, [R1+0x194] ;  /* 0x0001940001197983 */ /* 0x000f680000300800 */
[----:B------:R0:W-:Y:S04]  /*90a0*/  STL [R1+0x8c], R0 ;  /* 0x00008c0001007387 */ /* 0x0001e80000100800 */
[----:B0-----:R-:W5:Y:S04]  /*90b0*/  LDL.LU R0, [R1+0x190] ;  /* 0x0001900001007983 */ /* 0x001f680000300800 */
[----:B------:R-:W5:Y:S04]  /*90c0*/  LDL.LU R24, [R1+0x188] ;  /* 0x0001880001187983 */ /* 0x000f680000300800 */
[----:B------:R-:W5:Y:S01]  /*90d0*/  LDL.LU R23, [R1+0x174] ;  /* 0x0001740001177983 */ /* 0x000f620000300800 */
[----:B------:R-:W-:-:S05]  /*90e0*/  SEL R15, R3, R15, !P6 ;  /* 0x0000000f030f7207 */ /* 0x000fca0007000000 */
[----:B------:R0:W-:Y:S04]  /*90f0*/  STL [R1+0x84], R15 ;  /* 0x0000840f01007387 */ /* 0x0001e80000100800 */
[----:B0-----:R-:W5:Y:S01]  /*9100*/  LDL.LU R15, [R1+0x170] ;  /* 0x00017000010f7983 */ /* 0x001f620000300800 */
[----:B------:R-:W-:-:S03]  /*9110*/  SEL R21, R3, R17, !P6 ;  /* 0x0000001103157207 */ /* 0x000fc60007000000 */
[----:B------:R-:W5:Y:S04]  /*9120*/  LDL.LU R17, [R1+0x164] ;  /* 0x0001640001117983 */ /* 0x000f680000300800 */
[----:B------:R0:W-:Y:S01]  /*9130*/  STL [R1+0x7c], R21 ;  /* 0x00007c1501007387 */ /* 0x0001e20000100800 */
[----:B------:R-:W-:-:S03]  /*9140*/  SEL R22, R3, R19, !P6 ;  /* 0x0000001303167207 */ /* 0x000fc60007000000 */
[----:B------:R-:W5:Y:S04]  /*9150*/  LDL.LU R19, [R1+0x160] ;  /* 0x0001600001137983 */ /* 0x000f680000300800 */
[----:B------:R1:W-:Y:S01]  /*9160*/  STL [R1+0x78], R22 ;  /* 0x0000781601007387 */ /* 0x0003e20000100800 */
[----:B0-----:R-:W-:-:S03]  /*9170*/  SEL R21, R3, R20, !P6 ;  /* 0x0000001403157207 */ /* 0x001fc60007000000 */
[----:B------:R-:W5:Y:S04]  /*9180*/  LDL.LU R20, [R1+0x14c] ;  /* 0x00014c0001147983 */ /* 0x000f680000300800 */
[----:B------:R0:W-:Y:S04]  /*9190*/  STL [R1+0x74], R21 ;  /* 0x0000741501007387 */ /* 0x0001e80000100800 */
[----:B-1----:R-:W5:Y:S01]  /*91a0*/  LDL.LU R22, [R1+0x154] ;  /* 0x0001540001167983 */ /* 0x002f620000300800 */
[----:B------:R-:W-:-:S03]  /*91b0*/  SEL R18, R3, R18, !P6 ;  /* 0x0000001203127207 */ /* 0x000fc60007000000 */
[----:B0-----:R-:W5:Y:S04]  /*91c0*/  LDL.LU R21, [R1+0x15c] ;  /* 0x00015c0001157983 */ /* 0x001f680000300800 */
[----:B------:R0:W-:Y:S04]  /*91d0*/  STL [R1+0x70], R18 ;  /* 0x0000701201007387 */ /* 0x0001e80000100800 */
[----:B0-----:R-:W5:Y:S01]  /*91e0*/  LDL.LU R18, [R1+0x130] ;  /* 0x0001300001127983 */ /* 0x001f620000300800 */
[----:B------:R-:W-:-:S03]  /*91f0*/  SEL R29, R3, R61, !P6 ;  /* 0x0000003d031d7207 */ /* 0x000fc60007000000 */
[----:B------:R-:W5:Y:S04]  /*9200*/  LDL.LU R61, [R1+0x13c] ;  /* 0x00013c00013d7983 */ /* 0x000f680000300800 */
[----:B------:R2:W-:Y:S01]  /*9210*/  STL [R1+0x6c], R29 ;  /* 0x00006c1d01007387 */ /* 0x0005e20000100800 */
[C---:B------:R-:W-:Y:S02]  /*9220*/  SEL R28, R3.reuse, R28, !P6 ;  /* 0x0000001c031c7207 */ /* 0x040fe40007000000 */
[C---:B--2---:R-:W-:Y:S02]  /*9230*/  SEL R29, R3.reuse, R60, !P6 ;  /* 0x0000003c031d7207 */ /* 0x044fe40007000000 */
[----:B------:R-:W2:Y:S04]  /*9240*/  LDL.LU R60, [R1+0x124] ;  /* 0x00012400013c7983 */ /* 0x000ea80000300800 */
[----:B------:R3:W-:Y:S04]  /*9250*/  STL [R1+0x68], R28 ;  /* 0x0000681c01007387 */ /* 0x0007e80000100800 */
[----:B------:R4:W-:Y:S01]  /*9260*/  STL [R1+0x64], R29 ;  /* 0x0000641d01007387 */ /* 0x0009e20000100800 */
[----:B---3--:R-:W-:-:S03]  /*9270*/  SEL R28, R3, R16, !P6 ;  /* 0x00000010031c7207 */ /* 0x008fc60007000000 */
[----:B------:R-:W3:Y:S04]  /*9280*/  LDL.LU R16, [R1+0x11c] ;  /* 0x00011c0001107983 */ /* 0x000ee80000300800 */
[----:B------:R5:W-:Y:S01]  /*9290*/  STL [R1+0x60], R28 ;  /* 0x0000601c01007387 */ /* 0x000be20000100800 */
[----:B----4-:R-:W-:-:S03]  /*92a0*/  SEL R29, R3, R14, !P6 ;  /* 0x0000000e031d7207 */ /* 0x010fc60007000000 */
[----:B------:R-:W4:Y:S04]  /*92b0*/  LDL.LU R14, [R1+0x118] ;  /* 0x00011800010e7983 */ /* 0x000f280000300800 */
[----:B------:R-:W-:Y:S01]  /*92c0*/  STL [R1+0x5c], R29 ;  /* 0x00005c1d01007387 */ /* 0x000fe20000100800 */
[----:B-----5:R-:W-:-:S03]  /*92d0*/  SEL R28, R3, R13, !P6 ;  /* 0x0000000d031c7207 */ /* 0x020fc60007000000 */
[----:B------:R-:W5:Y:S04]  /*92e0*/  LDL.LU R13, [R1+0x114] ;  /* 0x00011400010d7983 */ /* 0x000f680000300800 */
[----:B------:R0:W-:Y:S01]  /*92f0*/  STL [R1+0x54], R28 ;  /* 0x0000541c01007387 */ /* 0x0001e20000100800 */
[C---:B------:R-:W-:Y:S02]  /*9300*/  SEL R27, R3.reuse, R27, !P6 ;  /* 0x0000001b031b7207 */ /* 0x040fe40007000000 */
[C---:B0-----:R-:W-:Y:S02]  /*9310*/  SEL R28, R3.reuse, R12, !P6 ;  /* 0x0000000c031c7207 */ /* 0x041fe40007000000 */
[----:B------:R-:W5:Y:S04]  /*9320*/  LDL.LU R12, [R1+0x110] ;  /* 0x00011000010c7983 */ /* 0x000f680000300800 */
[----:B------:R0:W-:Y:S04]  /*9330*/  STL [R1+0x4c], R27 ;  /* 0x00004c1b01007387 */ /* 0x0001e80000100800 */
[----:B------:R-:W-:Y:S01]  /*9340*/  STL [R1+0x44], R28 ;  /* 0x0000441c01007387 */ /* 0x000fe20000100800 */
[----:B------:R-:W-:-:S02]  /*9350*/  SEL R25, R3, R25, !P6 ;  /* 0x0000001903197207 */ /* 0x000fc40007000000 */
[----:B0-----:R-:W-:-:S05]  /*9360*/  SEL R27, R3, R26, !P6 ;  /* 0x0000001a031b7207 */ /* 0x001fca0007000000 */
[----:B------:R-:W-:Y:S01]  /*9370*/  STL [R1+0x40], R27 ;  /* 0x0000401b01007387 */ /* 0x000fe20000100800 */
[----:B------:R-:W-:-:S03]  /*9380*/  SEL R26, R3, R0, !P6 ;  /* 0x00000000031a7207 */ /* 0x000fc60007000000 */
[----:B------:R-:W5:Y:S04]  /*9390*/  LDL.LU R0, [R1+0x104] ;  /* 0x0001040001007983 */ /* 0x000f680000300800 */
[----:B------:R0:W-:Y:S04]  /*93a0*/  STL [R1+0x28], R25 ;  /* 0x0000281901007387 */ /* 0x0001e80000100800 */
[----:B------:R-:W-:Y:S01]  /*93b0*/  STL [R1+0x24], R26 ;  /* 0x0000241a01007387 */ /* 0x000fe20000100800 */
[C---:B0-----:R-:W-:Y:S02]  /*93c0*/  SEL R25, R3.reuse, R24, !P6 ;  /* 0x0000001803197207 */ /* 0x041fe40007000000 */
[----:B------:R-:W-:-:S03]  /*93d0*/  SEL R24, R3, R23, !P6 ;  /* 0x0000001703187207 */ /* 0x000fc60007000000 */
[----:B------:R-:W-:Y:S01]  /*93e0*/  STL [R1+0x20], R25 ;  /* 0x0000201901007387 */ /* 0x000fe20000100800 */
[----:B------:R-:W-:-:S03]  /*93f0*/  SEL R23, R3, R15, !P6 ;  /* 0x0000000f03177207 */ /* 0x000fc60007000000 */
[----:B------:R-:W5:Y:S04]  /*9400*/  LDL.LU R15, [R1+0xfc] ;  /* 0x0000fc00010f7983 */ /* 0x000f680000300800 */
[----:B------:R0:W-:Y:S04]  /*9410*/  STL [R1+0x1c], R24 ;  /* 0x00001c1801007387 */ /* 0x0001e80000100800 */
[----:B------:R1:W-:Y:S01]  /*9420*/  STL [R1+0x18], R23 ;  /* 0x0000181701007387 */ /* 0x0003e20000100800 */
[----:B0-----:R-:W-:-:S03]  /*9430*/  SEL R24, R3, R17, !P6 ;  /* 0x0000001103187207 */ /* 0x001fc60007000000 */
[----:B------:R-:W5:Y:S04]  /*9440*/  LDL.LU R17, [R1+0xf4] ;  /* 0x0000f40001117983 */ /* 0x000f680000300800 */
[----:B------:R0:W-:Y:S01]  /*9450*/  STL [R1+0x14], R24 ;  /* 0x0000141801007387 */ /* 0x0001e20000100800 */
[----:B-1----:R-:W-:-:S03]  /*9460*/  SEL R23, R3, R19, !P6 ;  /* 0x0000001303177207 */ /* 0x002fc60007000000 */
[----:B------:R-:W5:Y:S04]  /*9470*/  LDL.LU R19, [R1+0xf0] ;  /* 0x0000f00001137983 */ /* 0x000f680000300800 */
[----:B------:R1:W-:Y:S01]  /*9480*/  STL [R1+0x10], R23 ;  /* 0x0000101701007387 */ /* 0x0003e20000100800 */
[----:B0-----:R-:W-:-:S03]  /*9490*/  SEL R24, R3, R20, !P6 ;  /* 0x0000001403187207 */ /* 0x001fc60007000000 */
[----:B------:R-:W5:Y:S01]  /*94a0*/  LDL.LU R20, [R1+0xa0] ;  /* 0x0000a00001147983 */ /* 0x000f620000300800 */
[----:B-1----:R-:W-:-:S03]  /*94b0*/  SEL R23, R3, R22, !P6 ;  /* 0x0000001603177207 */ /* 0x002fc60007000000 */
[----:B------:R-:W-:Y:S04]  /*94c0*/  STL [R1+0xc], R24 ;  /* 0x00000c1801007387 */ /* 0x000fe80000100800 */
[----:B------:R-:W-:Y:S01]  /*94d0*/  STL [R1+0x8], R23 ;  /* 0x0000081701007387 */ /* 0x000fe20000100800 */
[----:B------:R-:W-:-:S03]  /*94e0*/  SEL R22, R3, R21, !P6 ;  /* 0x0000001503167207 */ /* 0x000fc60007000000 */
[----:B------:R-:W5:Y:S04]  /*94f0*/  LDL.LU R21, [R1+0xbc] ;  /* 0x0000bc0001157983 */ /* 0x000f680000300800 */
[----:B------:R0:W-:Y:S01]  /*9500*/  STL [R1+0x4], R22 ;  /* 0x0000041601007387 */ /* 0x0001e20000100800 */
[----:B------:R-:W-:-:S05]  /*9510*/  SEL R18, R3, R18, !P6 ;  /* 0x0000001203127207 */ /* 0x000fca0007000000 */
[----:B------:R1:W-:Y:S04]  /*9520*/  STL [R1], R18 ;  /* 0x0000001201007387 */ /* 0x0003e80000100800 */
[----:B0-----:R-:W5:Y:S01]  /*9530*/  LDL.LU R22, [R1+0xc0] ;  /* 0x0000c00001167983 */ /* 0x001f620000300800 */
[----:B------:R-:W-:-:S05]  /*9540*/  SEL R61, R3, R61, !P6 ;  /* 0x0000003d033d7207 */ /* 0x000fca0007000000 */
[----:B------:R0:W-:Y:S01]  /*9550*/  STL [R1+0x27e4], R61 ;  /* 0x0027e43d01007387 */ /* 0x0001e20000100800 */
[----:B--2---:R-:W-:-:S05]  /*9560*/  SEL R60, R3, R60, !P6 ;  /* 0x0000003c033c7207 */ /* 0x004fca0007000000 */
[----:B------:R2:W-:Y:S01]  /*9570*/  STL [R1+0x27e8], R60 ;  /* 0x0027e83c01007387 */ /* 0x0005e20000100800 */
[----:B---3--:R-:W-:-:S05]  /*9580*/  SEL R43, R3, R16, !P6 ;  /* 0x00000010032b7207 */ /* 0x008fca0007000000 */
[----:B------:R-:W-:Y:S01]  /*9590*/  STL [R1+0x27ec], R43 ;  /* 0x0027ec2b01007387 */ /* 0x000fe20000100800 */
[----:B----4-:R-:W-:-:S05]  /*95a0*/  SEL R42, R3, R14, !P6 ;  /* 0x0000000e032a7207 */ /* 0x010fca0007000000 */
[----:B------:R-:W-:Y:S04]  /*95b0*/  STL [R1+0x27f0], R42 ;  /* 0x0027f02a01007387 */ /* 0x000fe80000100800 */
[----:B------:R-:W3:Y:S01]  /*95c0*/  LDL.LU R23, [R1+0xc4] ;  /* 0x0000c40001177983 */ /* 0x000ee20000300800 */
[----:B-----5:R-:W-:-:S05]  /*95d0*/  SEL R40, R3, R13, !P6 ;  /* 0x0000000d03287207 */ /* 0x020fca0007000000 */
[----:B------:R-:W-:Y:S04]  /*95e0*/  STL [R1+0x27f4], R40 ;  /* 0x0027f42801007387 */ /* 0x000fe80000100800 */
[----:B------:R-:W4:Y:S04]  /*95f0*/  LDL.LU R16, [R1+0xd0] ;  /* 0x0000d00001107983 */ /* 0x000f280000300800 */
[----:B------:R-:W5:Y:S01]  /*9600*/  LDL.LU R13, [R1+0xd4] ;  /* 0x0000d400010d7983 */ /* 0x000f620000300800 */
[----:B------:R-:W-:-:S05]  /*9610*/  SEL R12, R3, R12, !P6 ;  /* 0x0000000c030c7207 */ /* 0x000fca0007000000 */
[----:B------:R-:W-:Y:S04]  /*9620*/  STL [R1+0x27f8], R12 ;  /* 0x0027f80c01007387 */ /* 0x000fe80000100800 */
[----:B-1----:R-:W5:Y:S01]  /*9630*/  LDL.LU R18, [R1+0xd8] ;  /* 0x0000d80001127983 */ /* 0x002f620000300800 */
[----:B------:R-:W-:-:S03]  /*9640*/  SEL R14, R3, R0, !P6 ;  /* 0x00000000030e7207 */ /* 0x000fc60007000000 */
[----:B------:R-:W5:Y:S04]  /*9650*/  LDL.LU R0, [R1+0xac] ;  /* 0x0000ac0001007983 */ /* 0x000f680000300800 */
[----:B------:R-:W-:Y:S01]  /*9660*/  STL [R1+0x27fc], R14 ;  /* 0x0027fc0e01007387 */ /* 0x000fe20000100800 */
[----:B------:R-:W-:-:S05]  /*9670*/  SEL R15, R3, R15, !P6 ;  /* 0x0000000f030f7207 */ /* 0x000fca0007000000 */
[----:B------:R-:W-:Y:S01]  /*9680*/  STL [R1+0x2800], R15 ;  /* 0x0028000f01007387 */ /* 0x000fe20000100800 */
[----:B------:R-:W-:-:S05]  /*9690*/  SEL R17, R3, R17, !P6 ;  /* 0x0000001103117207 */ /* 0x000fca0007000000 */
[----:B------:R-:W-:Y:S01]  /*96a0*/  STL [R1+0x2804], R17 ;  /* 0x0028041101007387 */ /* 0x000fe20000100800 */
[----:B------:R-:W-:-:S05]  /*96b0*/  SEL R19, R3, R19, !P6 ;  /* 0x0000001303137207 */ /* 0x000fca0007000000 */
[----:B------:R-:W-:Y:S04]  /*96c0*/  STL [R1+0x2808], R19 ;  /* 0x0028081301007387 */ /* 0x000fe80000100800 */
[----:B------:R-:W5:Y:S04]  /*96d0*/  LDL.LU R24, [R1+0x80] ;  /* 0x0000800001187983 */ /* 0x000f680000300800 */
[----:B------:R-:W5:Y:S01]  /*96e0*/  LDL.LU R25, [R1+0x88] ;  /* 0x0000880001197983 */ /* 0x000f620000300800 */
[----:B------:R-:W-:-:S05]  /*96f0*/  SEL R20, R3, R20, !P6 ;  /* 0x0000001403147207 */ /* 0x000fca0007000000 */
[----:B------:R-:W-:Y:S01]  /*9700*/  STL [R1+0x280c], R20 ;  /* 0x00280c1401007387 */ /* 0x000fe20000100800 */
[----:B------:R-:W-:-:S05]  /*9710*/  SEL R21, R3, R21, !P6 ;  /* 0x0000001503157207 */ /* 0x000fca0007000000 */
[----:B------:R-:W-:Y:S04]  /*9720*/  STL [R1+0x2810], R21 ;  /* 0x0028101501007387 */ /* 0x000fe80000100800 */
[----:B------:R-:W5:Y:S04]  /*9730*/  LDL.LU R30, [R1+0x38] ;  /* 0x00003800011e7983 */ /* 0x000f680000300800 */
[----:B------:R-:W5:Y:S04]  /*9740*/  LDL.LU R26, [R1+0x3c] ;  /* 0x00003c00011a7983 */ /* 0x000f680000300800 */
[----:B------:R-:W5:Y:S01]  /*9750*/  LDL.LU R27, [R1+0x48] ;  /* 0x00004800011b7983 */ /* 0x000f620000300800 */
[----:B------:R-:W-:-:S03]  /*9760*/  SEL R22, R3, R22, !P6 ;  /* 0x0000001603167207 */ /* 0x000fc60007000000 */
[----:B------:R-:W5:Y:S04]  /*9770*/  LDL.LU R28, [R1+0x58] ;  /* 0x00005800011c7983 */ /* 0x000f680000300800 */
[----:B------:R-:W5:Y:S04]  /*9780*/  LDL.LU R29, [R1+0x50] ;  /* 0x00005000011d7983 */ /* 0x000f680000300800 */
[----:B------:R-:W5:Y:S04]  /*9790*/  LDL.LU R31, [R1+0x30] ;  /* 0x00003000011f7983 */ /* 0x000f680000300800 */
[----:B------:R-:W5:Y:S04]  /*97a0*/  LDL.LU R32, [R1+0x34] ;  /* 0x0000340001207983 */ /* 0x000f680000300800 */
[----:B------:R1:W-:Y:S04]  /*97b0*/  STL [R1+0x2814], R22 ;  /* 0x0028141601007387 */ /* 0x0003e80000100800 */
[----:B------:R-:W5:Y:S01]  /*97c0*/  LDL.LU R33, [R1+0x2c] ;  /* 0x00002c0001217983 */ /* 0x000f620000300800 */
[----:B------:R-:W0:Y:S01]  /*97d0*/  S2R R34, SR_TID.X ;  /* 0x0000000000227919 */ /* 0x000e220000002100 */
[----:B------:R-:W-:Y:S01]  /*97e0*/  @!P5 IMAD.MOV R6, RZ, RZ, -R6 ;  /* 0x000000ffff06d224 */ /* 0x000fe200078e0a06 */
[C---:B------:R-:W-:Y:S01]  /*97f0*/  SEL R44, R3.reuse, R44, !P6 ;  /* 0x0000002c032c7207 */ /* 0x040fe20007000000 */
[----:B------:R-:W-:Y:S01]  /*9800*/  @!P3 IMAD.MOV R7, RZ, RZ, -R7 ;  /* 0x000000ffff07b224 */ /* 0x000fe200078e0a07 */
[----:B------:R-:W-:Y:S01]  /*9810*/  SEL R45, R3, R45, !P6 ;  /* 0x0000002d032d7207 */ /* 0x000fe20007000000 */
[----:B------:R-:W-:-:S02]  /*9820*/  @!P2 IMAD.MOV R8, RZ, RZ, -R8 ;  /* 0x000000ffff08a224 */ /* 0x000fc400078e0a08 */
[----:B------:R-:W-:Y:S02]  /*9830*/  @!P0 IMAD.MOV R9, RZ, RZ, -R9 ;  /* 0x000000ffff098224 */ /* 0x000fe400078e0a09 */
[----:B------:R-:W-:Y:S02]  /*9840*/  @!P1 IMAD.MOV R10, RZ, RZ, -R10 ;  /* 0x000000ffff0a9224 */ /* 0x000fe400078e0a0a */
[----:B------:R-:W-:Y:S01]  /*9850*/  @!P4 IMAD.MOV R11, RZ, RZ, -R11 ;  /* 0x000000ffff0bc224 */ /* 0x000fe200078e0a0b */
[C---:B------:R-:W-:Y:S02]  /*9860*/  SEL R46, R3.reuse, R46, !P6 ;  /* 0x0000002e032e7207 */ /* 0x040fe40007000000 */
[----:B------:R-:W-:Y:S02]  /*9870*/  SEL R47, R3, R47, !P6 ;  /* 0x0000002f032f7207 */ /* 0x000fe40007000000 */
[----:B0-----:R-:W-:-:S05]  /*9880*/  LOP3.LUT R61, R34, 0x1f, RZ, 0xc0, !PT ;  /* 0x0000001f223d7812 */ /* 0x001fca00078ec0ff */
[CC--:B------:R-:W-:Y:S02]  /*9890*/  IMAD R34, R61.reuse, R35.reuse, RZ ;  /* 0x000000233d227224 */ /* 0x0c0fe400078e02ff */
[-C--:B--2---:R-:W-:Y:S02]  /*98a0*/  IMAD R60, R61, R35.reuse, RZ ;  /* 0x000000233d3c7224 */ /* 0x084fe400078e02ff */
[----:B------:R-:W-:Y:S02]  /*98b0*/  IMAD R34, R35, 0x20, R34 ;  /* 0x0000002023227824 */ /* 0x000fe400078e0222 */
[----:B------:R-:W-:Y:S02]  /*98c0*/  IMAD R61, R61, R35, RZ ;  /* 0x000000233d3d7224 */ /* 0x000fe400078e02ff */
[C---:B------:R-:W-:Y:S02]  /*98d0*/  IMAD R34, R35.reuse, 0x20, R34 ;  /* 0x0000002023227824 */ /* 0x040fe400078e0222 */
[----:B------:R-:W-:Y:S01]  /*98e0*/  IMAD R61, R35, 0x20, R61 ;  /* 0x00000020233d7824 */ /* 0x000fe200078e023d */
[----:B------:R-:W-:Y:S01]  /*98f0*/  SEL R48, R3, R48, !P6 ;  /* 0x0000003003307207 */ /* 0x000fe20007000000 */
[----:B------:R-:W-:Y:S01]  /*9900*/  IMAD R35, R35, 0x20, R34 ;  /* 0x0000002023237824 */ /* 0x000fe200078e0222 */
[----:B------:R-:W-:-:S02]  /*9910*/  SEL R49, R3, R49, !P6 ;  /* 0x0000003103317207 */ /* 0x000fc40007000000 */
[C---:B------:R-:W-:Y:S02]  /*9920*/  SEL R50, R3.reuse, R50, !P6 ;  /* 0x0000003203327207 */ /* 0x040fe40007000000 */
[C---:B------:R-:W-:Y:S02]  /*9930*/  SEL R51, R3.reuse, R51, !P6 ;  /* 0x0000003303337207 */ /* 0x040fe40007000000 */
[C---:B------:R-:W-:Y:S02]  /*9940*/  SEL R52, R3.reuse, R52, !P6 ;  /* 0x0000003403347207 */ /* 0x040fe40007000000 */
[C---:B------:R-:W-:Y:S02]  /*9950*/  SEL R53, R3.reuse, R53, !P6 ;  /* 0x0000003503357207 */ /* 0x040fe40007000000 */
[C---:B------:R-:W-:Y:S02]  /*9960*/  SEL R54, R3.reuse, R54, !P6 ;  /* 0x0000003603367207 */ /* 0x040fe40007000000 */
        /* <DEDUP_REMOVED lines=13> */
[----:B------:R-:W-:Y:S02]  /*9a40*/  SEL R41, R3, R11, !P6 ;  /* 0x0000000b03297207 */ /* 0x000fe40007000000 */
[----:B------:R-:W-:Y:S02]  /*9a50*/  IADD3 R7, P1, R61, UR6, RZ ;  /* 0x000000063d077c10 */ /* 0x000fe4000ff3e0ff */
[----:B------:R-:W-:Y:S02]  /*9a60*/  IADD3 R8, P2, R34, UR6, RZ ;  /* 0x0000000622087c10 */ /* 0x000fe4000ff5e0ff */
[----:B------:R-:W-:Y:S02]  /*9a70*/  IADD3 R9, P3, R35, UR6, RZ ;  /* 0x0000000623097c10 */ /* 0x000fe4000ff7e0ff */
[----:B------:R-:W-:Y:S02]  /*9a80*/  LEA.HI.X.SX32 R11, R61, UR7, 0x1, P1 ;  /* 0x000000073d0b7c11 */ /* 0x000fe400088f0eff */
[----:B---3--:R-:W-:-:S05]  /*9a90*/  SEL R23, R3, R23, !P6 ;  /* 0x0000001703177207 */ /* 0x008fca0007000000 */
[----:B------:R-:W-:Y:S01]  /*9aa0*/  STL [R1+0x2818], R23 ;  /* 0x0028181701007387 */ /* 0x000fe20000100800 */
[C---:B----4-:R-:W-:Y:S02]  /*9ab0*/  SEL R16, R3.reuse, R16, !P6 ;  /* 0x0000001003107207 */ /* 0x050fe40007000000 */
[----:B-----5:R-:W-:-:S03]  /*9ac0*/  SEL R13, R3, R13, !P6 ;  /* 0x0000000d030d7207 */ /* 0x020fc60007000000 */
[----:B------:R-:W-:Y:S04]  /*9ad0*/  STL [R1+0x281c], R16 ;  /* 0x00281c1001007387 */ /* 0x000fe80000100800 */
[----:B------:R-:W-:Y:S01]  /*9ae0*/  STL [R1+0x2820], R13 ;  /* 0x0028200d01007387 */ /* 0x000fe20000100800 */
[----:B------:R-:W-:-:S05]  /*9af0*/  SEL R18, R3, R18, !P6 ;  /* 0x0000001203127207 */ /* 0x000fca0007000000 */
[----:B------:R-:W-:Y:S01]  /*9b00*/  STL [R1+0x2824], R18 ;  /* 0x0028241201007387 */ /* 0x000fe20000100800 */
[----:B------:R-:W-:-:S05]  /*9b10*/  SEL R0, R3, R0, !P6 ;  /* 0x0000000003007207 */ /* 0x000fca0007000000 */
[----:B------:R-:W-:Y:S04]  /*9b20*/  STL [R1+0x2828], R0 ;  /* 0x0028280001007387 */ /* 0x000fe80000100800 */
[----:B------:R-:W-:Y:S04]  /*9b30*/  STL [R1+0x282c], R44 ;  /* 0x00282c2c01007387 */ /* 0x000fe80000100800 */
[----:B------:R-:W-:Y:S04]  /*9b40*/  STL [R1+0x2830], R45 ;  /* 0x0028302d01007387 */ /* 0x000fe80000100800 */
[----:B------:R-:W-:Y:S01]  /*9b50*/  STL [R1+0x2834], R46 ;  /* 0x0028342e01007387 */ /* 0x000fe20000100800 */
[----:B------:R-:W-:-:S02]  /*9b60*/  SEL R24, R3, R24, !P6 ;  /* 0x0000001803187207 */ /* 0x000fc40007000000 */
[----:B------:R-:W-:-:S03]  /*9b70*/  SEL R25, R3, R25, !P6 ;  /* 0x0000001903197207 */ /* 0x000fc60007000000 */
[----:B------:R-:W-:Y:S04]  /*9b80*/  STL [R1+0x2838], R24 ;  /* 0x0028381801007387 */ /* 0x000fe80000100800 */
[----:B------:R-:W-:Y:S04]  /*9b90*/  STL [R1+0x283c], R25 ;  /* 0x00283c1901007387 */ /* 0x000fe80000100800 */
[----:B------:R-:W-:Y:S01]  /*9ba0*/  STL [R1+0x2840], R47 ;  /* 0x0028402f01007387 */ /* 0x000fe20000100800 */
        /* <DEDUP_REMOVED lines=8> */
[----:B------:R-:W-:Y:S01]  /*9c30*/  IADD3 R3, P0, R60, UR6, RZ ;  /* 0x000000063c037c10 */ /* 0x000fe2000ff1e0ff */
[----:B------:R-:W-:Y:S01]  /*9c40*/  UIMAD UR61, UR47, 0x7f, URZ ;  /* 0x0000007f2f3d78a4 */ /* 0x000fe2000f8e023f */
[----:B------:R-:W-:Y:S01]  /*9c50*/  LEA.HI.X.SX32 R34, R34, UR7, 0x1, P2 ;  /* 0x0000000722227c11 */ /* 0x000fe200090f0eff */
[----:B------:R-:W-:Y:S01]  /*9c60*/  UIMAD UR36, UR36, 0x3b, URZ ;  /* 0x0000003b242478a4 */ /* 0x000fe2000f8e023f */
[----:B------:R-:W-:Y:S01]  /*9c70*/  LEA.HI.X.SX32 R10, R60, UR7, 0x1, P0 ;  /* 0x000000073c0a7c11 */ /* 0x000fe200080f0eff */
[----:B------:R-:W-:Y:S01]  /*9c80*/  STL [R1+0x276c], R3 ;  /* 0x00276c0301007387 */ /* 0x000fe20000100800 */
[----:B------:R-:W-:Y:S01]  /*9c90*/  LEA.HI.X.SX32 R35, R35, UR7, 0x1, P3 ;  /* 0x0000000723237c11 */ /* 0x000fe200098f0eff */
[----:B------:R-:W-:Y:S02]  /*9ca0*/  UIMAD UR25, UR25, 0x3a, URZ ;  /* 0x0000003a191978a4 */ /* 0x000fe4000f8e023f */
[----:B------:R0:W-:Y:S01]  /*9cb0*/  STL [R1+0x2770], R7 ;  /* 0x0027700701007387 */ /* 0x0001e20000100800 */
[----:B------:R-:W-:-:S02]  /*9cc0*/  UIMAD UR27, UR27, 0x39, URZ ;  /* 0x000000391b1b78a4 */ /* 0x000fc4000f8e023f */
[----:B------:R-:W-:Y:S01]  /*9cd0*/  UIMAD UR28, UR28, 0x38, URZ ;  /* 0x000000381c1c78a4 */ /* 0x000fe2000f8e023f */
[----:B------:R-:W-:Y:S01]  /*9ce0*/  STL [R1+0x2774], R8 ;  /* 0x0027740801007387 */ /* 0x000fe20000100800 */
[----:B------:R-:W-:Y:S02]  /*9cf0*/  UIMAD UR30, UR30, 0x37, URZ ;  /* 0x000000371e1e78a4 */ /* 0x000fe4000f8e023f */
[----:B------:R-:W-:Y:S01]  /*9d00*/  UIMAD UR26, UR26, 0x36, URZ ;  /* 0x000000361a1a78a4 */ /* 0x000fe2000f8e023f */
[----:B------:R-:W-:Y:S01]  /*9d10*/  STL [R1+0x2778], R9 ;  /* 0x0027780901007387 */ /* 0x000fe20000100800 */
[----:B------:R-:W-:Y:S01]  /*9d20*/  UIMAD UR5, UR5, 0x35, URZ ;  /* 0x00000035050578a4 */ /* 0x000fe2000f8e023f */
[----:B------:R-:W-:Y:S02]  /*9d30*/  ULDC UR6, c[0x0][0x238] ;  /* 0x00008e0000067ab9 */ /* 0x000fe40000000800 */
[----:B------:R-:W-:Y:S01]  /*9d40*/  STL [R1+0x2764], R10 ;  /* 0x0027640a01007387 */ /* 0x000fe20000100800 */
[----:B------:R-:W-:-:S02]  /*9d50*/  UIMAD UR29, UR29, 0x33, URZ ;  /* 0x000000331d1d78a4 */ /* 0x000fc4000f8e023f */
[----:B------:R-:W-:Y:S01]  /*9d60*/  UIMAD UR37, UR37, 0x32, URZ ;  /* 0x00000032252578a4 */ /* 0x000fe2000f8e023f */
[----:B------:R-:W-:Y:S01]  /*9d70*/  STL [R1+0x2768], R11 ;  /* 0x0027680b01007387 */ /* 0x000fe20000100800 */
[----:B------:R-:W-:Y:S02]  /*9d80*/  UIMAD UR39, UR39, 0x31, URZ ;  /* 0x00000031272778a4 */ /* 0x000fe4000f8e023f */
[----:B------:R-:W-:Y:S01]  /*9d90*/  UIMAD UR55, UR55, 0x30, URZ ;  /* 0x00000030373778a4 */ /* 0x000fe2000f8e023f */
[----:B-1----:R-:W2:Y:S01]  /*9da0*/  LDL.LU R22, [R1+0x1d4] ;  /* 0x0001d40001167983 */ /* 0x002ea20000300800 */
[----:B------:R-:W-:Y:S02]  /*9db0*/  UIMAD UR43, UR43, 0x2f, URZ ;  /* 0x0000002f2b2b78a4 */ /* 0x000fe4000f8e023f */
[----:B------:R-:W-:Y:S01]  /*9dc0*/  UIMAD UR51, UR51, 0x2e, URZ ;  /* 0x0000002e333378a4 */ /* 0x000fe2000f8e023f */
[----:B------:R-:W0:Y:S01]  /*9dd0*/  LDL.LU R21, [R1+0x1e4] ;  /* 0x0001e40001157983 */ /* 0x000e220000300800 */
[----:B------:R-:W-:-:S02]  /*9de0*/  UIMAD UR59, UR59, 0x2d, URZ ;  /* 0x0000002d3b3b78a4 */ /* 0x000fc4000f8e023f */
[----:B------:R-:W-:Y:S01]  /*9df0*/  UIMAD UR41, UR41, 0x2c, URZ ;  /* 0x0000002c292978a4 */ /* 0x000fe2000f8e023f */
[----:B------:R-:W3:Y:S01]  /*9e00*/  LDL.LU R20, [R1+0x1d8] ;  /* 0x0001d80001147983 */ /* 0x000ee20000300800 */
[----:B------:R-:W-:Y:S02]  /*9e10*/  UIMAD UR45, UR45, 0x2b, URZ ;  /* 0x0000002b2d2d78a4 */ /* 0x000fe4000f8e023f */
[----:B------:R-:W-:Y:S01]  /*9e20*/  UIMAD UR49, UR49, 0x2a, URZ ;  /* 0x0000002a313178a4 */ /* 0x000fe2000f8e023f */
[----:B------:R-:W4:Y:S01]  /*9e30*/  LDL.LU R19, [R1+0x1d0] ;  /* 0x0001d00001137983 */ /* 0x000f220000300800 */
[----:B------:R-:W-:Y:S02]  /*9e40*/  UIMAD UR53, UR53, 0x29, URZ ;  /* 0x00000029353578a4 */ /* 0x000fe4000f8e023f */
[----:B------:R-:W-:Y:S01]  /*9e50*/  UIMAD UR57, UR57, 0x28, URZ ;  /* 0x00000028393978a4 */ /* 0x000fe2000f8e023f */
[----:B------:R-:W5:Y:S01]  /*9e60*/  LDL.LU R17, [R1+0x1c8] ;  /* 0x0001c80001117983 */ /* 0x000f620000300800 */
[----:B------:R-:W-:-:S02]  /*9e70*/  UIMAD UR38, UR38, 0x27, URZ ;  /* 0x00000027262678a4 */ /* 0x000fc4000f8e023f */
[----:B------:R-:W-:Y:S01]  /*9e80*/  UIMAD UR40, UR40, 0x26, URZ ;  /* 0x00000026282878a4 */ /* 0x000fe2000f8e023f */
[----:B------:R-:W2:Y:S01]  /*9e90*/  LDL.LU R15, [R1+0x1c4] ;  /* 0x0001c400010f7983 */ /* 0x000ea20000300800 */
[----:B------:R-:W-:Y:S02]  /*9ea0*/  UIMAD UR42, UR42, 0x25, URZ ;  /* 0x000000252a2a78a4 */ /* 0x000fe4000f8e023f */
[----:B------:R-:W-:Y:S01]  /*9eb0*/  UIMAD UR44, UR44, 0x24, URZ ;  /* 0x000000242c2c78a4 */ /* 0x000fe2000f8e023f */
[----:B------:R-:W2:Y:S01]  /*9ec0*/  LDL.LU R14, [R1+0x1c0] ;  /* 0x0001c000010e7983 */ /* 0x000ea20000300800 */
[----:B------:R-:W-:Y:S02]  /*9ed0*/  UIMAD UR46, UR46, 0x23, URZ ;  /* 0x000000232e2e78a4 */ /* 0x000fe4000f8e023f */
[----:B------:R-:W-:Y:S01]  /*9ee0*/  UIMAD UR48, UR48, 0x22, URZ ;  /* 0x00000022303078a4 */ /* 0x000fe2000f8e023f */
[----:B------:R-:W2:Y:S01]  /*9ef0*/  LDL.LU R12, [R1+0x1bc] ;  /* 0x0001bc00010c7983 */ /* 0x000ea20000300800 */
[----:B------:R-:W-:-:S02]  /*9f00*/  UIMAD UR50, UR50, 0x21, URZ ;  /* 0x00000021323278a4 */ /* 0x000fc4000f8e023f */
[----:B------:R-:W-:Y:S01]  /*9f10*/  USHF.L.U32 UR52, UR52, 0x5, URZ ;  /* 0x0000000534347899 */ /* 0x000fe2000800063f */
[----:B------:R-:W2:Y:S01]  /*9f20*/  LDL.LU R40, [R1+0x1b8] ;  /* 0x0001b80001287983 */ /* 0x000ea20000300800 */
[----:B------:R-:W-:Y:S02]  /*9f30*/  UIMAD UR54, UR54, 0x1f, URZ ;  /* 0x0000001f363678a4 */ /* 0x000fe4000f8e023f */
[----:B------:R-:W-:Y:S01]  /*9f40*/  UIMAD UR56, UR56, 0x1e, URZ ;  /* 0x0000001e383878a4 */ /* 0x000fe2000f8e023f */
[----:B------:R-:W2:Y:S01]  /*9f50*/  LDL.LU R42, [R1+0x1b4] ;  /* 0x0001b400012a7983 */ /* 0x000ea20000300800 */
[----:B------:R-:W-:Y:S01]  /*9f60*/  UIMAD UR58, UR58, 0x1d, URZ ;  /* 0x0000001d3a3a78a4 */ /* 0x000fe2000f8e023f */
[----:B------:R-:W-:Y:S02]  /*9f70*/  ULDC UR7, c[0x0][0x238] ;  /* 0x00008e0000077ab9 */ /* 0x000fe40000000800 */
[----:B------:R-:W2:Y:S04]  /*9f80*/  LDL.LU R43, [R1+0x1b0] ;  /* 0x0001b000012b7983 */ /* 0x000ea80000300800 */
[----:B------:R-:W2:Y:S04]  /*9f90*/  LDL.LU R60, [R1+0x1a4] ;  /* 0x0001a400013c7983 */ /* 0x000ea80000300800 */
[----:B------:R-:W2:Y:S04]  /*9fa0*/  LDL.LU R61, [R1+0x1a0] ;  /* 0x0001a000013d7983 */ /* 0x000ea80000300800 */
[----:B------:R-:W-:Y:S04]  /*9fb0*/  STL [R1+0x277c], R34 ;  /* 0x00277c2201007387 */ /* 0x000fe80000100800 */
[----:B------:R-:W-:Y:S01]  /*9fc0*/  STL [R1+0x2780], R35 ;  /* 0x0027802301007387 */ /* 0x000fe20000100800 */
[----:B0-----:R-:W-:-:S02]  /*9fd0*/  IMAD R7, R21, UR35, RZ ;  /* 0x0000002315077c24 */ /* 0x001fc4000f8e02ff */
[----:B---3--:R-:W-:-:S03]  /*9fe0*/  IMAD R3, R20, UR35, RZ ;  /* 0x0000002314037c24 */ /* 0x008fc6000f8e02ff */
[----:B------:R5:W-:Y:S01]  /*9ff0*/  STL [R1+0x30], R7 ;  /* 0x0000300701007387 */ /* 0x000be20000100800 */
[----:B----4-:R-:W-:-:S03]  /*a000*/  IMAD R0, R19, UR35, RZ ;  /* 0x0000002313007c24 */ /* 0x010fc6000f8e02ff */
[----:B------:R2:W-:Y:S01]  /*a010*/  STL [R1+0x34], R3 ;  /* 0x0000340301007387 */ /* 0x0005e20000100800 */
[----:B-----5:R-:W-:-:S03]  /*a020*/  IMAD R7, R17, UR35, RZ ;  /* 0x0000002311077c24 */ /* 0x020fc6000f8e02ff */
[----:B------:R0:W-:Y:S01]  /*a030*/  STL [R1+0x38], R0 ;  /* 0x0000380001007387 */ /* 0x0001e20000100800 */
[----:B--2---:R-:W-:-:S03]  /*a040*/  IMAD R3, R15, UR35, RZ ;  /* 0x000000230f037c24 */ /* 0x004fc6000f8e02ff */
[----:B------:R1:W-:Y:S04]  /*a050*/  STL [R1+0x3c], R7 ;  /* 0x00003c0701007387 */ /* 0x0003e80000100800 */
[----:B------:R2:W-:Y:S01]  /*a060*/  STL [R1+0x48], R3 ;  /* 0x0000480301007387 */ /* 0x0005e20000100800 */
[----:B0-----:R-:W-:Y:S02]  /*a070*/  IMAD R0, R14, UR35, RZ ;  /* 0x000000230e007c24 */ /* 0x001fe4000f8e02ff */
[----:B-1----:R-:W-:-:S03]  /*a080*/  IMAD R7, R12, UR35, RZ ;  /* 0x000000230c077c24 */ /* 0x002fc6000f8e02ff */
        /* <DEDUP_REMOVED lines=9> */
[----:B------:R-:W2:Y:S01]  /*a120*/  LDL.LU R35, [R1+0x19c] ;  /* 0x00019c0001237983 */ /* 0x000ea20000300800 */
[----:B0-----:R-:W-:-:S03]  /*a130*/  IMAD R0, R61, UR35, RZ ;  /* 0x000000233d007c24 */ /* 0x001fc6000f8e02ff */
[----:B------:R0:W-:Y:S04]  /*a140*/  STL [R1+0xac], R3 ;  /* 0x0000ac0301007387 */ /* 0x0001e80000100800 */
[----:B------:R-:W3:Y:S04]  /*a150*/  LDL.LU R34, [R1+0x18c] ;  /* 0x00018c0001227983 */ /* 0x000ee80000300800 */
[----:B------:R4:W-:Y:S04]  /*a160*/  STL [R1+0xb4], R0 ;  /* 0x0000b40001007387 */ /* 0x0009e80000100800 */
[----:B------:R-:W5:Y:S04]  /*a170*/  LDL.LU R11, [R1+0x184] ;  /* 0x00018400010b7983 */ /* 0x000f680000300800 */
[----:B------:R-:W5:Y:S04]  /*a180*/  LDL.LU R9, [R1+0x180] ;  /* 0x0001800001097983 */ /* 0x000f680000300800 */
[----:B------:R-:W5:Y:S04]  /*a190*/  LDL.LU R8, [R1+0x17c] ;  /* 0x00017c0001087983 */ /* 0x000f680000300800 */
[----:B-1----:R-:W5:Y:S04]  /*a1a0*/  LDL.LU R7, [R1+0x178] ;  /* 0x0001780001077983 */ /* 0x002f680000300800 */
[----:B0-----:R-:W5:Y:S04]  /*a1b0*/  LDL.LU R3, [R1+0x16c] ;  /* 0x00016c0001037983 */ /* 0x001f680000300800 */
[----:B------:R-:W5:Y:S04]  /*a1c0*/  LDL.LU R47, [R1+0x168] ;  /* 0x00016800012f7983 */ /* 0x000f680000300800 */
[----:B------:R-:W5:Y:S04]  /*a1d0*/  LDL.LU R25, [R1+0x158] ;  /* 0x0001580001197983 */ /* 0x000f680000300800 */
[----:B------:R-:W5:Y:S04]  /*a1e0*/  LDL.LU R24, [R1+0x150] ;  /* 0x0001500001187983 */ /* 0x000f680000300800 */
[----:B------:R-:W5:Y:S04]  /*a1f0*/  LDL.LU R46, [R1+0x148] ;  /* 0x00014800012e7983 */ /* 0x000f680000300800 */
[----:B------:R-:W5:Y:S04]  /*a200*/  LDL.LU R45, [R1+0x144] ;  /* 0x00014400012d7983 */ /* 0x000f680000300800 */
[----:B------:R-:W5:Y:S04]  /*a210*/  LDL.LU R44, [R1+0x140] ;  /* 0x00014000012c7983 */ /* 0x000f680000300800 */
[----:B----4-:R-:W4:Y:S04]  /*a220*/  LDL.LU R0, [R1+0x138] ;  /* 0x0001380001007983 */ /* 0x010f280000300800 */
[----:B------:R-:W4:Y:S04]  /*a230*/  LDL.LU R18, [R1+0x134] ;  /* 0x0001340001127983 */ /* 0x000f280000300800 */
[----:B------:R-:W4:Y:S01]  /*a240*/  LDL.LU R13, [R1+0x12c] ;  /* 0x00012c00010d7983 */ /* 0x000f220000300800 */
[----:B------:R-:W-:-:S03]  /*a250*/  IMAD R10, R22, UR35, RZ ;  /* 0x00000023160a7c24 */ /* 0x000fc6000f8e02ff */
[----:B------:R-:W4:Y:S04]  /*a260*/  LDL.LU R16, [R1+0x128] ;  /* 0x0001280001107983 */ /* 0x000f280000300800 */
        /* <DEDUP_REMOVED lines=13> */
[----:B------:R-:W4:Y:S01]  /*a340*/  LDL.LU R61, [R1+0xa8] ;  /* 0x0000a800013d7983 */ /* 0x000f220000300800 */
[----:B--2---:R-:W-:-:S02]  /*a350*/  IMAD R35, R35, UR35, RZ ;  /* 0x0000002323237c24 */ /* 0x004fc4000f8e02ff */
[----:B---3--:R-:W-:-:S03]  /*a360*/  IMAD R34, R34, UR35, RZ ;  /* 0x0000002322227c24 */ /* 0x008fc6000f8e02ff */
[----:B------:R5:W-:Y:S04]  /*a370*/  STL [R1+0xbc], R35 ;  /* 0x0000bc2301007387 */ /* 0x000be80000100800 */
[----:B------:R0:W-:Y:S01]  /*a380*/  STL [R1+0xc0], R34 ;  /* 0x0000c02201007387 */ /* 0x0001e20000100800 */
[----:B-----5:R-:W-:Y:S02]  /*a390*/  IMAD R35, R11, UR35, RZ ;  /* 0x000000230b237c24 */ /* 0x020fe4000f8e02ff */
[----:B0-----:R-:W-:Y:S02]  /*a3a0*/  IMAD R34, R9, UR35, RZ ;  /* 0x0000002309227c24 */ /* 0x001fe4000f8e02ff */
[----:B------:R-:W-:Y:S01]  /*a3b0*/  IMAD R11, R8, UR35, RZ ;  /* 0x00000023080b7c24 */ /* 0x000fe2000f8e02ff */
[----:B------:R-:W-:Y:S01]  /*a3c0*/  STL [R1+0xc4], R35 ;  /* 0x0000c42301007387 */ /* 0x000fe20000100800 */
[----:B------:R-:W-:-:S03]  /*a3d0*/  IMAD R9, R7, UR35, RZ ;  /* 0x0000002307097c24 */ /* 0x000fc6000f8e02ff */
[----:B------:R-:W-:Y:S01]  /*a3e0*/  STL [R1+0xd0], R34 ;  /* 0x0000d02201007387 */ /* 0x000fe20000100800 */
[----:B------:R-:W-:-:S03]  /*a3f0*/  IMAD R8, R3, UR35, RZ ;  /* 0x0000002303087c24 */ /* 0x000fc6000f8e02ff */
[----:B------:R-:W-:Y:S01]  /*a400*/  STL [R1+0xd4], R11 ;  /* 0x0000d40b01007387 */ /* 0x000fe20000100800 */
[----:B------:R-:W-:-:S03]  /*a410*/  IMAD R7, R47, UR35, RZ ;  /* 0x000000232f077c24 */ /* 0x000fc6000f8e02ff */
[----:B------:R-:W-:Y:S01]  /*a420*/  STL [R1+0xd8], R9 ;  /* 0x0000d80901007387 */ /* 0x000fe20000100800 */
[----:B------:R-:W-:-:S03]  /*a430*/  IMAD R3, R25, UR35, RZ ;  /* 0x0000002319037c24 */ /* 0x000fc6000f8e02ff */
[----:B------:R0:W-:Y:S04]  /*a440*/  STL [R1+0xe4], R8 ;  /* 0x0000e40801007387 */ /* 0x0001e80000100800 */
        /* <DEDUP_REMOVED lines=9> */
[----:B----4-:R-:W-:-:S03]  /*a4e0*/  IMAD R7, R0, UR35, RZ ;  /* 0x0000002300077c24 */ /* 0x010fc6000f8e02ff */
[----:B------:R-:W-:Y:S01]  /*a4f0*/  STL [R1+0x114], R8 ;  /* 0x0001140801007387 */ /* 0x000fe20000100800 */
[----:B------:R-:W-:Y:S02]  /*a500*/  IMAD R0, R13, UR35, RZ ;  /* 0x000000230d007c24 */ /* 0x000fe4000f8e02ff */
[----:B-1----:R-:W-:Y:S01]  /*a510*/  IMAD R3, R18, UR35, RZ ;  /* 0x0000002312037c24 */ /* 0x002fe2000f8e02ff */
[----:B------:R0:W-:Y:S04]  /*a520*/  STL [R1+0x118], R7 ;  /* 0x0001180701007387 */ /* 0x0001e80000100800 */
[----:B------:R1:W-:Y:S01]  /*a530*/  STL [R1+0x11c], R3 ;  /* 0x00011c0301007387 */ /* 0x0003e20000100800 */
[----:B0-----:R-:W-:-:S03]  /*a540*/  IMAD R7, R16, UR35, RZ ;  /* 0x0000002310077c24 */ /* 0x001fc6000f8e02ff */
[----:B------:R0:W-:Y:S01]  /*a550*/  STL [R1+0x124], R0 ;  /* 0x0001240001007387 */ /* 0x0001e20000100800 */
[----:B-1----:R-:W-:-:S03]  /*a560*/  IMAD R3, R23, UR35, RZ ;  /* 0x0000002317037c24 */ /* 0x002fc6000f8e02ff */
        /* <DEDUP_REMOVED lines=24> */
[----:B------:R-:W-:Y:S04]  /*a6f0*/  STL [R1+0xb8], R7 ;  /* 0x0000b80701007387 */ /* 0x000fe80000100800 */
[----:B------:R-:W2:Y:S01]  /*a700*/  LDL.LU R47, [R1+0xa4] ;  /* 0x0000a400012f7983 */ /* 0x000ea20000300800 */
[----:B0-----:R-:W-:-:S03]  /*a710*/  IMAD R0, R61, UR35, RZ ;  /* 0x000000233d007c24 */ /* 0x001fc6000f8e02ff */
[----:B------:R-:W-:Y:S04]  /*a720*/  STL [R1+0xb0], R3 ;  /* 0x0000b00301007387 */ /* 0x000fe80000100800 */
[----:B------:R-:W3:Y:S04]  /*a730*/  LDL.LU R25, [R1+0x9c] ;  /* 0x00009c0001197983 */ /* 0x000ee80000300800 */
[----:B------:R0:W-:Y:S04]  /*a740*/  STL [R1+0xa8], R0 ;  /* 0x0000a80001007387 */ /* 0x0001e80000100800 */
[----:B------:R-:W4:Y:S04]  /*a750*/  LDL.LU R24, [R1+0x98] ;  /* 0x0000980001187983 */ /* 0x000f280000300800 */
[----:B------:R-:W5:Y:S04]  /*a760*/  LDL.LU R46, [R1+0x94] ;  /* 0x00009400012e7983 */ /* 0x000f680000300800 */
[----:B------:R-:W5:Y:S04]  /*a770*/  LDL.LU R45, [R1+0x90] ;  /* 0x00009000012d7983 */ /* 0x000f680000300800 */
[----:B------:R-:W5:Y:S04]  /*a780*/  LDL.LU R44, [R1+0x8c] ;  /* 0x00008c00012c7983 */ /* 0x000f680000300800 */
[----:B0-----:R-:W5:Y:S04]  /*a790*/  LDL.LU R0, [R1+0x84] ;  /* 0x0000840001007983 */ /* 0x001f680000300800 */
[----:B------:R-:W5:Y:S04]  /*a7a0*/  LDL.LU R18, [R1+0x7c] ;  /* 0x00007c0001127983 */ /* 0x000f680000300800 */
        /* <DEDUP_REMOVED lines=22> */
[----:B------:R-:W5:Y:S01]  /*a910*/  LDL.LU R3, [R1] ;  /* 0x0000000001037983 */ /* 0x000f620000300800 */
[----:B--2---:R-:W-:-:S05]  /*a920*/  IMAD R47, R47, UR35, RZ ;  /* 0x000000232f2f7c24 */ /* 0x004fca000f8e02ff */
[----:B------:R0:W-:Y:S01]  /*a930*/  STL [R1+0xa4], R47 ;  /* 0x0000a42f01007387 */ /* 0x0001e20000100800 */
[----:B---3--:R-:W-:-:S03]  /*a940*/  IMAD R25, R25, UR35, RZ ;  /* 0x0000002319197c24 */ /* 0x008fc6000f8e02ff */
[----:B0-----:R-:W2:Y:S01]  /*a950*/  LDL.LU R47, [R1+0x2840] ;  /* 0x00284000012f7983 */ /* 0x001ea20000300800 */
[----:B----4-:R-:W-:-:S03]  /*a960*/  IMAD R24, R24, UR35, RZ ;  /* 0x0000002318187c24 */ /* 0x010fc6000f8e02ff */
[----:B------:R0:W-:Y:S01]  /*a970*/  STL [R1+0x9c], R25 ;  /* 0x00009c1901007387 */ /* 0x0001e20000100800 */
[----:B-----5:R-:W-:Y:S02]  /*a980*/  IMAD R46, R46, UR35, RZ ;  /* 0x000000232e2e7c24 */ /* 0x020fe4000f8e02ff */
[----:B------:R-:W-:Y:S01]  /*a990*/  IMAD R45, R45, UR35, RZ ;  /* 0x000000232d2d7c24 */ /* 0x000fe2000f8e02ff */
[----:B0-----:R-:W3:Y:S01]  /*a9a0*/  LDL.LU R25, [R1+0x283c] ;  /* 0x00283c0001197983 */ /* 0x001ee20000300800 */
[----:B------:R-:W-:-:S03]  /*a9b0*/  IMAD R44, R44, UR35, RZ ;  /* 0x000000232c2c7c24 */ /* 0x000fc6000f8e02ff */
[----:B------:R0:W-:Y:S01]  /*a9c0*/  STL [R1+0x98], R24 ;  /* 0x0000981801007387 */ /* 0x0001e20000100800 */
[----:B------:R-:W-:Y:S02]  /*a9d0*/  IMAD R0, R0, UR35, RZ ;  /* 0x0000002300007c24 */ /* 0x000fe4000f8e02ff */
[----:B------:R-:W-:Y:S01]  /*a9e0*/  IMAD R18, R18, UR35, RZ ;  /* 0x0000002312127c24 */ /* 0x000fe2000f8e02ff */
[----:B0-----:R-:W4:Y:S04]  /*a9f0*/  LDL.LU R24, [R1+0x2838] ;  /* 0x0028380001187983 */ /* 0x001f280000300800 */
[----:B------:R0:W-:Y:S01]  /*aa00*/  STL [R1+0x94], R46 ;  /* 0x0000942e01007387 */ /* 0x0001e20000100800 */
[----:B------:R-:W-:Y:S02]  /*aa10*/  IMAD R13, R13, UR35, RZ ;  /* 0x000000230d0d7c24 */ /* 0x000fe4000f8e02ff */
[----:B------:R-:W-:Y:S01]  /*aa20*/  IMAD R16, R16, UR35, RZ ;  /* 0x0000002310107c24 */ /* 0x000fe2000f8e02ff */
[----:B0-----:R-:W5:Y:S04]  /*aa30*/  LDL.LU R46, [R1+0x2834] ;  /* 0x00283400012e7983 */ /* 0x001f680000300800 */
[----:B------:R0:W-:Y:S01]  /*aa40*/  STL [R1+0x90], R45 ;  /* 0x0000902d01007387 */ /* 0x0001e20000100800 */
[----:B------:R-:W-:-:S03]  /*aa50*/  IMAD R23, R23, UR35, RZ ;  /* 0x0000002317177c24 */ /* 0x000fc6000f8e02ff */
[----:B0-----:R-:W2:Y:S04]  /*aa60*/  LDL.LU R45, [R1+0x2830] ;  /* 0x00283000012d7983 */ /* 0x001ea80000300800 */
[----:B------:R0:W-:Y:S01]  /*aa70*/  STL [R1+0x8c], R44 ;  /* 0x00008c2c01007387 */ /* 0x0001e20000100800 */
[----:B------:R-:W-:-:S03]  /*aa80*/  IMAD R22, R22, UR35, RZ ;  /* 0x0000002316167c24 */ /* 0x000fc6000f8e02ff */
[----:B0-----:R-:W3:Y:S04]  /*aa90*/  LDL.LU R44, [R1+0x282c] ;  /* 0x00282c00012c7983 */ /* 0x001ee80000300800 */
[----:B------:R0:W-:Y:S01]  /*aaa0*/  STL [R1+0x84], R0 ;  /* 0x0000840001007387 */ /* 0x0001e20000100800 */
[----:B------:R-:W-:-:S03]  /*aab0*/  IMAD R21, R21, UR35, RZ ;  /* 0x0000002315157c24 */ /* 0x000fc6000f8e02ff */
[----:B0-----:R-:W4:Y:S04]  /*aac0*/  LDL.LU R0, [R1+0x2828] ;  /* 0x0028280001007983 */ /* 0x001f280000300800 */
[----:B------:R0:W-:Y:S01]  /*aad0*/  STL [R1+0x7c], R18 ;  /* 0x00007c1201007387 */ /* 0x0001e20000100800 */
[----:B------:R-:W-:-:S03]  /*aae0*/  IMAD R20, R20, UR35, RZ ;  /* 0x0000002314147c24 */ /* 0x000fc6000f8e02ff */
        /* <DEDUP_REMOVED lines=31> */
[----:B------:R0:W-:Y:S04]  /*ace0*/  STL [R1+0x44], R12 ;  /* 0x0000440c01007387 */ /* 0x0001e80000100800 */
        /* <DEDUP_REMOVED lines=10> */
[----:B0-----:R-:W5:Y:S01]  /*ad90*/  LDL.LU R61, [R1+0x27e4] ;  /* 0x0027e400013d7983 */ /* 0x001f620000300800 */
[----:B------:R-:W-:-:S02]  /*ada0*/  IMAD R35, R35, UR35, RZ ;  /* 0x0000002323237c24 */ /* 0x000fc4000f8e02ff */
[----:B------:R-:W-:Y:S02]  /*adb0*/  IMAD R34, R34, UR35, RZ ;  /* 0x0000002322227c24 */ /* 0x000fe4000f8e02ff */
[----:B------:R-:W-:Y:S02]  /*adc0*/  IMAD R11, R11, UR35, RZ ;  /* 0x000000230b0b7c24 */ /* 0x000fe4000f8e02ff */
[----:B------:R-:W-:Y:S01]  /*add0*/  IMAD R9, R9, UR35, RZ ;  /* 0x0000002309097c24 */ /* 0x000fe2000f8e02ff */
[----:B------:R-:W-:Y:S01]  /*ade0*/  STL [R1+0x14c], R35 ;  /* 0x00014c2301007387 */ /* 0x000fe20000100800 */
[----:B------:R-:W-:Y:S02]  /*adf0*/  IMAD R8, R8, UR35, RZ ;  /* 0x0000002308087c24 */ /* 0x000fe4000f8e02ff */
[----:B------:R-:W-:Y:S01]  /*ae00*/  IMAD R7, R7, UR35, RZ ;  /* 0x0000002307077c24 */ /* 0x000fe2000f8e02ff */
[----:B------:R-:W-:Y:S01]  /*ae10*/  STL [R1+0x154], R34 ;  /* 0x0001542201007387 */ /* 0x000fe20000100800 */
[----:B------:R-:W-:-:S03]  /*ae20*/  IMAD R3, R3, UR35, RZ ;  /* 0x0000002303037c24 */ /* 0x000fc6000f8e02ff */
[----:B------:R-:W-:Y:S04]  /*ae30*/  STL [R1+0x15c], R11 ;  /* 0x00015c0b01007387 */ /* 0x000fe80000100800 */
[----:B------:R-:W-:Y:S04]  /*ae40*/  STL [R1+0x160], R9 ;  /* 0x0001600901007387 */ /* 0x000fe80000100800 */
[----:B------:R-:W-:Y:S04]  /*ae50*/  STL [R1+0x168], R8 ;  /* 0x0001680801007387 */ /* 0x000fe80000100800 */
[----:B------:R-:W-:Y:S04]  /*ae60*/  STL [R1+0x170], R7 ;  /* 0x0001700701007387 */ /* 0x000fe80000100800 */
[----:B------:R3:W-:Y:S02]  /*ae70*/  STL [R1+0x178], R3 ;  /* 0x0001780301007387 */ /* 0x0007e40000100800 */
[----:B---3--:R-:W-:-:S02]  /*ae80*/  IMAD R3, R43, UR35, RZ ;  /* 0x000000232b037c24 */ /* 0x008fc4000f8e02ff */
[----:B----4-:R-:W-:Y:S02]  /*ae90*/  IMAD R7, R60, UR35, RZ ;  /* 0x000000233c077c24 */ /* 0x010fe4000f8e02ff */
[----:B-----5:R-:W-:-:S05]  /*aea0*/  IMAD R8, R61, UR35, RZ ;  /* 0x000000233d087c24 */ /* 0x020fca000f8e02ff */
[----:B------:R2:W-:Y:S04]  /*aeb0*/  STL [R1+0x180], R8 ;  /* 0x0001800801007387 */ /* 0x0005e80000100800 */
[----:B------:R0:W-:Y:S04]  /*aec0*/  STL [R1+0x184], R7 ;  /* 0x0001840701007387 */ /* 0x0001e80000100800 */
[----:B------:R1:W-:Y:S01]  /*aed0*/  STL [R1+0x18c], R3 ;  /* 0x00018c0301007387 */ /* 0x0003e20000100800 */
[----:B--2---:R-:W-:Y:S02]  /*aee0*/  IMAD R8, R42, UR35, RZ ;  /* 0x000000232a087c24 */ /* 0x004fe4000f8e02ff */
[----:B0-----:R-:W-:-:S03]  /*aef0*/  IMAD R7, R40, UR35, RZ ;  /* 0x0000002328077c24 */ /* 0x001fc6000f8e02ff */
[----:B------:R0:W-:Y:S01]  /*af00*/  STL [R1+0x194], R8 ;  /* 0x0001940801007387 */ /* 0x0001e20000100800 */
[----:B-1----:R-:W-:-:S03]  /*af10*/  IMAD R3, R12, UR35, RZ ;  /* 0x000000230c037c24 */ /* 0x002fc6000f8e02ff */
        /* <DEDUP_REMOVED lines=22> */
[----:B------:R-:W-:Y:S01]  /*b080*/  STL [R1+0x1ec], R8 ;  /* 0x0001ec0801007387 */ /* 0x000fe20000100800 */
[----:B--2---:R-:W-:Y:S02]  /*b090*/  IMAD R3, R0, UR35, RZ ;  /* 0x0000002300037c24 */ /* 0x004fe4000f8e02ff */
[----:B------:R-:W-:Y:S01]  /*b0a0*/  IMAD R0, R44, UR35, RZ ;  /* 0x000000232c007c24 */ /* 0x000fe2000f8e02ff */
[----:B------:R0:W-:Y:S04]  /*b0b0*/  STL [R1+0x1f0], R7 ;  /* 0x0001f00701007387 */ /* 0x0001e80000100800 */
[----:B------:R1:W-:Y:S04]  /*b0c0*/  STL [R1+0x1f8], R3 ;  /* 0x0001f80301007387 */ /* 0x0003e80000100800 */
[----:B------:R2:W-:Y:S01]  /*b0d0*/  STL [R1+0x200], R0 ;  /* 0x0002000001007387 */ /* 0x0005e20000100800 */
[----:B0-----:R-:W-:-:S02]  /*b0e0*/  IMAD R7, R45, UR35, RZ ;  /* 0x000000232d077c24 */ /* 0x001fc4000f8e02ff */
        /* <DEDUP_REMOVED lines=20> */
[----:B--2---:R-:W-:-:S03]  /*b230*/  IMAD R0, R31, UR35, RZ ;  /* 0x000000231f007c24 */ /* 0x004fc6000f8e02ff */
[----:B------:R-:W2:Y:S04]  /*b240*/  LDL.LU R60, [R1+0x214] ;  /* 0x00021400013c7983 */ /* 0x000ea80000300800 */
[----:B------:R0:W-:Y:S04]  /*b250*/  STL [R1+0x250], R3 ;  /* 0x0002500301007387 */ /* 0x0001e80000100800 */
[----:B------:R1:W-:Y:S04]  /*b260*/  STL [R1+0x258], R0 ;  /* 0x0002580001007387 */ /* 0x0003e80000100800 */
[----:B------:R-:W3:Y:S01]  /*b270*/  LDL.LU R61, [R1+0x20c] ;  /* 0x00020c00013d7983 */ /* 0x000ee20000300800 */
[----:B0-----:R-:W-:-:S02]  /*b280*/  IMAD R3, R32, UR35, RZ ;  /* 0x0000002320037c24 */ /* 0x001fc4000f8e02ff */
[----:B-1----:R-:W-:-:S03]  /*b290*/  IMAD R0, R49, UR35, RZ ;  /* 0x0000002331007c24 */ /* 0x002fc6000f8e02ff */
[----:B------:R0:W-:Y:S01]  /*b2a0*/  STL [R1+0x260], R3 ;  /* 0x0002600301007387 */ /* 0x0001e20000100800 */
[----:B------:R-:W-:-:S03]  /*b2b0*/  IMAD R7, R33, UR35, RZ ;  /* 0x0000002321077c24 */ /* 0x000fc6000f8e02ff */
[----:B------:R1:W-:Y:S01]  /*b2c0*/  STL [R1+0x264], R0 ;  /* 0x0002640001007387 */ /* 0x0003e20000100800 */
        /* <DEDUP_REMOVED lines=8> */
[----:B----4-:R-:W-:-:S03]  /*b350*/  IMAD R0, R54, UR35, RZ ;  /* 0x0000002336007c24 */ /* 0x010fc6000f8e02ff */
[----:B------:R1:W-:Y:S04]  /*b360*/  STL [R1+0x288], R3 ;  /* 0x0002880301007387 */ /* 0x0003e80000100800 */
[----:B------:R4:W-:Y:S01]  /*b370*/  STL [R1+0x290], R0 ;  /* 0x0002900001007387 */ /* 0x0009e20000100800 */
[----:B0-----:R-:W-:Y:S02]  /*b380*/  IMAD R7, R55, UR35, RZ ;  /* 0x0000002337077c24 */ /* 0x001fe4000f8e02ff */
[----:B-1----:R-:W-:-:S03]  /*b390*/  IMAD R3, R56, UR35, RZ ;  /* 0x0000002338037c24 */ /* 0x002fc6000f8e02ff */
[----:B------:R0:W-:Y:S01]  /*b3a0*/  STL [R1+0x298], R7 ;  /* 0x0002980701007387 */ /* 0x0001e20000100800 */
[----:B----4-:R-:W-:-:S03]  /*b3b0*/  IMAD R0, R57, UR35, RZ ;  /* 0x0000002339007c24 */ /* 0x010fc6000f8e02ff */
[----:B------:R1:W-:Y:S01]  /*b3c0*/  STL [R1+0x2a0], R3 ;  /* 0x0002a00301007387 */ /* 0x0003e20000100800 */
[----:B------:R-:W-:-:S03]  /*b3d0*/  IMAD R35, R4, UR35, RZ ;  /* 0x0000002304237c24 */ /* 0x000fc6000f8e02ff */
[----:B------:R4:W-:Y:S01]  /*b3e0*/  STL [R1+0x2a8], R0 ;  /* 0x0002a80001007387 */ /* 0x0009e20000100800 */
[----:B0-----:R-:W-:Y:S02]  /*b3f0*/  IMAD R7, R58, UR35, RZ ;  /* 0x000000233a077c24 */ /* 0x001fe4000f8e02ff */
[----:B-1----:R-:W-:-:S03]  /*b400*/  IMAD R3, R59, UR35, RZ ;  /* 0x000000233b037c24 */ /* 0x002fc6000f8e02ff */
[----:B------:R0:W-:Y:S01]  /*b410*/  STL [R1+0x2b0], R7 ;  /* 0x0002b00701007387 */ /* 0x0001e20000100800 */
[----:B----4-:R-:W-:-:S03]  /*b420*/  IMAD R0, R2, UR35, RZ ;  /* 0x0000002302007c24 */ /* 0x010fc6000f8e02ff */
[----:B------:R1:W-:Y:S01]  /*b430*/  STL [R1+0x2b4], R3 ;  /* 0x0002b40301007387 */ /* 0x0003e20000100800 */
[----:B------:R-:W-:Y:S02]  /*b440*/  IMAD R34, R5, UR35, RZ ;  /* 0x0000002305227c24 */ /* 0x000fe4000f8e02ff */
[----:B------:R-:W-:Y:S01]  /*b450*/  IMAD R9, R6, UR35, RZ ;  /* 0x0000002306097c24 */ /* 0x000fe2000f8e02ff */
[----:B------:R-:W-:Y:S01]  /*b460*/  STL [R1+0x2bc], R0 ;  /* 0x0002bc0001007387 */ /* 0x000fe20000100800 */
[----:B------:R-:W-:-:S03]  /*b470*/  IMAD R8, R36, UR35, RZ ;  /* 0x0000002324087c24 */ /* 0x000fc6000f8e02ff */
[----:B------:R-:W-:Y:S01]  /*b480*/  STL [R1+0x2c4], R35 ;  /* 0x0002c42301007387 */ /* 0x000fe20000100800 */
[----:B0-----:R-:W-:-:S03]  /*b490*/  IMAD R7, R37, UR35, RZ ;  /* 0x0000002325077c24 */ /* 0x001fc6000f8e02ff */
[----:B------:R-:W-:Y:S01]  /*b4a0*/  STL [R1+0x2784], R35 ;  /* 0x0027842301007387 */ /* 0x000fe20000100800 */
[----:B-1----:R-:W-:-:S03]  /*b4b0*/  IMAD R3, R38, UR35, RZ ;  /* 0x0000002326037c24 */ /* 0x002fc6000f8e02ff */
[----:B------:R-:W-:Y:S04]  /*b4c0*/  STL [R1+0x2cc], R34 ;  /* 0x0002cc2201007387 */ /* 0x000fe80000100800 */
[----:B------:R-:W-:Y:S04]  /*b4d0*/  STL [R1+0x2788], R34 ;  /* 0x0027882201007387 */ /* 0x000fe80000100800 */
[----:B------:R-:W-:Y:S04]  /*b4e0*/  STL [R1+0x2d4], R9 ;  /* 0x0002d40901007387 */ /* 0x000fe80000100800 */
[----:B------:R-:W-:Y:S04]  /*b4f0*/  STL [R1+0x278c], R9 ;  /* 0x00278c0901007387 */ /* 0x000fe80000100800 */
[----:B------:R-:W-:Y:S04]  /*b500*/  STL [R1+0x2d8], R8 ;  /* 0x0002d80801007387 */ /* 0x000fe80000100800 */
[----:B------:R-:W-:Y:S01]  /*b510*/  STL [R1+0x2790], R8 ;  /* 0x0027900801007387 */ /* 0x000fe20000100800 */
[----:B------:R-:W-:-:S03]  /*b520*/  IMAD R11, R39, UR35, RZ ;  /* 0x00000023270b7c24 */ /* 0x000fc6000f8e02ff */
[----:B------:R-:W-:Y:S04]  /*b530*/  STL [R1+0x2e0], R7 ;  /* 0x0002e00701007387 */ /* 0x000fe80000100800 */
[----:B------:R-:W-:Y:S04]  /*b540*/  STL [R1+0x2794], R7 ;  /* 0x0027940701007387 */ /* 0x000fe80000100800 */
[----:B------:R-:W-:Y:S04]  /*b550*/  STL [R1+0x2e8], R3 ;  /* 0x0002e80301007387 */ /* 0x000fe80000100800 */
[----:B------:R0:W-:Y:S04]  /*b560*/  STL [R1+0x2798], R3 ;  /* 0x0027980301007387 */ /* 0x0001e80000100800 */
[----:B------:R-:W-:Y:S01]  /*b570*/  STL [R1+0x2f0], R11 ;  /* 0x0002f00b01007387 */ /* 0x000fe20000100800 */
[----:B0-----:R-:W-:-:S03]  /*b580*/  IMAD R3, R41, UR35, RZ ;  /* 0x0000002329037c24 */ /* 0x001fc6000f8e02ff */
[----:B------:R-:W-:Y:S04]  /*b590*/  STL [R1+0x279c], R11 ;  /* 0x00279c0b01007387 */ /* 0x000fe80000100800 */
[----:B------:R0:W-:Y:S01]  /*b5a0*/  STL [R1+0x2f8], R3 ;  /* 0x0002f80301007387 */ /* 0x0001e20000100800 */
[----:B--2---:R-:W-:Y:S02]  /*b5b0*/  IMAD R2, R60, UR34, RZ ;  /* 0x000000223c027c24 */ /* 0x004fe4000f8e02ff */
[----:B---3--:R-:W-:Y:S01]  /*b5c0*/  IMAD R0, R61, UR34, RZ ;  /* 0x000000223d007c24 */ /* 0x008fe2000f8e02ff */
[----:B------:R-:W-:Y:S01]  /*b5d0*/  ULDC.64 UR34, c[0x0][0x210] ;  /* 0x0000840000227ab9 */ /* 0x000fe20000000a00 */
[----:B------:R-:W1:Y:S01]  /*b5e0*/  LDC R61, c[0x0][0x230] ;  /* 0x00008c00ff3d7b82 */ /* 0x000e620000000800 */
[----:B------:R-:W-:-:S02]  /*b5f0*/  IADD3 R5, P0, R2, UR34, RZ ;  /* 0x0000002202057c10 */ /* 0x000fc4000ff1e0ff */
[----:B------:R-:W-:Y:S02]  /*b600*/  IADD3 R7, P1, R0, UR34, RZ ;  /* 0x0000002200077c10 */ /* 0x000fe4000ff3e0ff */
[----:B0-----:R-:W-:Y:S02]  /*b610*/  LEA.HI.X.SX32 R3, R2, UR35, 0x1, P0 ;  /* 0x0000002302037c11 */ /* 0x001fe400080f0eff */
[----:B------:R-:W-:Y:S01]  /*b620*/  LEA.HI.X.SX32 R6, R0, UR35, 0x1, P1 ;  /* 0x0000002300067c11 */ /* 0x000fe200088f0eff */
[----:B------:R-:W-:Y:S01]  /*b630*/  STL [R1+0x8e0], R5 ;  /* 0x0008e00501007387 */ /* 0x000fe20000100800 */
[----:B------:R-:W-:-:S03]  /*b640*/  IADD3 R0, P0, R7, UR61, RZ ;  /* 0x0000003d07007c10 */ /* 0x000fc6000ff1e0ff */
[----:B------:R-:W-:Y:S01]  /*b650*/  STL [R1+0x8e8], R7 ;  /* 0x0008e80701007387 */ /* 0x000fe20000100800 */
[----:B------:R-:W-:-:S03]  /*b660*/  USHF.R.S32.HI UR34, URZ, 0x1f, UR61 ;  /* 0x0000001f3f227899 */ /* 0x000fc6000801143d */
[----:B------:R-:W-:Y:S04]  /*b670*/  STL [R1+0x8dc], R3 ;  /* 0x0008dc0301007387 */ /* 0x000fe80000100800 */
[----:B------:R-:W-:Y:S04]  /*b680*/  STL [R1+0x8e4], R6 ;  /* 0x0008e40601007387 */ /* 0x000fe80000100800 */
[----:B------:R0:W-:Y:S01]  /*b690*/  STL [R1+0x2180], R0 ;  /* 0x0021800001007387 */ /* 0x0001e20000100800 */
[----:B------:R-:W-:Y:S01]  /*b6a0*/  UIMAD UR35, UR47, 0x7e, URZ ;  /* 0x0000007e2f2378a4 */ /* 0x000fe2000f8e023f */
[----:B------:R-:W-:-:S02]  /*b6b0*/  IADD3.X R2, R6, UR34, RZ, P0, !PT ;  /* 0x0000002206027c10 */ /* 0x000fc400087fe4ff */
[----:B0-----:R-:W-:-:S05]  /*b6c0*/  IADD3 R0, P1, R5, UR61, RZ ;  /* 0x0000003d05007c10 */ /* 0x001fca000ff3e0ff */
[----:B------:R0:W-:Y:S01]  /*b6d0*/  STL [R1+0x2188], R0 ;  /* 0x0021880001007387 */ /* 0x0001e20000100800 */
[----:B------:R-:W-:-:S03]  /*b6e0*/  USHF.R.S32.HI UR61, URZ, 0x1f, UR35 ;  /* 0x0000001f3f3d7899 */ /* 0x000fc60008011423 */
[----:B------:R2:W-:Y:S01]  /*b6f0*/  STL [R1+0x217c], R2 ;  /* 0x00217c0201007387 */ /* 0x0005e20000100800 */
[----:B0-----:R-:W-:Y:S02]  /*b700*/  IADD3.X R0, R3, UR34, RZ, P1, !PT ;  /* 0x0000002203007c10 */ /* 0x001fe40008ffe4ff */
[----:B--2---:R-:W-:-:S03]  /*b710*/  IADD3 R2, P0, R7, UR35, RZ ;  /* 0x0000002307027c10 */ /* 0x004fc6000ff1e0ff */
[----:B------:R0:W-:Y:S01]  /*b720*/  STL [R1+0x2184], R0 ;  /* 0x0021840001007387 */ /* 0x0001e20000100800 */
[----:B------:R-:W-:-:S03]  /*b730*/  UIMAD UR34, UR47, 0x7d, URZ ;  /* 0x0000007d2f2278a4 */ /* 0x000fc6000f8e023f */
[----:B------:R2:W-:Y:S01]  /*b740*/  STL [R1+0x2190], R2 ;  /* 0x0021900201007387 */ /* 0x0005e20000100800 */
[----:B0-----:R-:W-:Y:S02]  /*b750*/  IADD3 R0, P1, R5, UR35, RZ ;  /* 0x0000002305007c10 */ /* 0x001fe4000ff3e0ff */
[----:B--2---:R-:W-:-:S03]  /*b760*/  IADD3.X R2, R6, UR61, RZ, P0, !PT ;  /* 0x0000003d06027c10 */ /* 0x004fc600087fe4ff */
        /* <DEDUP_REMOVED lines=606> */
[----:B------:R-:W-:-:S03]  /*dd50*/  USHF.L.U32 UR61, UR47, 0x6, URZ ;  /* 0x000000062f3d7899 */ /* 0x000fc6000800063f */
        /* <DEDUP_REMOVED lines=36> */
[----:B0-----:R-:W-:Y:S01]  /*dfa0*/  IADD3.X R0, R3, UR35, RZ, P1, !PT ;  /* 0x0000002303007c10 */ /* 0x001fe20008ffe4ff */
[----:B-1----:R-:W-:Y:S01]  /*dfb0*/  VIADD R61, R61, 0x7f ;  /* 0x0000007f3d3d7836 */ /* 0x002fe20000000000 */
[----:B------:R-:W-:Y:S01]  /*dfc0*/  SHF.R.S32.HI R19, RZ, 0x1f, R10 ;  /* 0x0000001fff137819 */ /* 0x000fe2000001140a */
[----:B------:R-:W-:Y:S01]  /*dfd0*/  UIMAD UR6, UR6, 0x34, URZ ;  /* 0x00000034060678a4 */ /* 0x000fe2000f8e023f */
[----:B--2---:R-:W-:Y:S01]  /*dfe0*/  IADD3 R2, P0, R7, UR61, RZ ;  /* 0x0000003d07027c10 */ /* 0x004fe2000ff1e0ff */
[----:B------:R0:W-:Y:S01]  /*dff0*/  STL [R1+0x2594], R0 ;  /* 0x0025940001007387 */ /* 0x0001e20000100800 */
[----:B------:R-:W-:-:S03]  /*e000*/  ULDC UR35, c[0x0][0x238] ;  /* 0x00008e0000237ab9 */ /* 0x000fc60000000800 */
[----:B------:R1:W-:Y:S01]  /*e010*/  STL [R1+0x25a0], R2 ;  /* 0x0025a00201007387 */ /* 0x0003e20000100800 */
[----:B0-----:R-:W-:Y:S01]  /*e020*/  IADD3 R0, P1, R5, UR61, RZ ;  /* 0x0000003d05007c10 */ /* 0x001fe2000ff3e0ff */
[----:B------:R-:W-:-:S03]  /*e030*/  UIMAD UR61, UR60, 0x3c, URZ ;  /* 0x0000003c3c3d78a4 */ /* 0x000fc6000f8e023f */
[----:B-1----:R-:W-:Y:S01]  /*e040*/  IADD3.X R2, R3, UR34, RZ, P1, !PT ;  /* 0x0000002203027c10 */ /* 0x002fe20008ffe4ff */
[----:B------:R0:W-:Y:S01]  /*e050*/  STL [R1+0x25a8], R0 ;  /* 0x0025a80001007387 */ /* 0x0001e20000100800 */
[----:B------:R-:W-:Y:S01]  /*e060*/  ULDC UR60, c[0x0][0x238] ;  /* 0x00008e00003c7ab9 */ /* 0x000fe20000000800 */
[----:B0-----:R-:W-:Y:S01]  /*e070*/  IADD3.X R0, R6, UR34, RZ, P0, !PT ;  /* 0x0000002206007c10 */ /* 0x001fe200087fe4ff */
[----:B------:R-:W-:Y:S01]  /*e080*/  ULDC UR34, c[0x0][0x238] ;  /* 0x00008e0000227ab9 */ /* 0x000fe20000000800 */
[----:B------:R-:W-:-:S03]  /*e090*/  IADD3 R4, P0, R7, UR61, RZ ;  /* 0x0000003d07047c10 */ /* 0x000fc6000ff1e0ff */
[----:B------:R0:W-:Y:S04]  /*e0a0*/  STL [R1+0x259c], R0 ;  /* 0x00259c0001007387 */ /* 0x0001e80000100800 */
[----:B------:R1:W-:Y:S04]  /*e0b0*/  STL [R1+0x25a4], R2 ;  /* 0x0025a40201007387 */ /* 0x0003e80000100800 */
[----:B------:R-:W-:Y:S01]  /*e0c0*/  STL [R1+0x25b0], R4 ;  /* 0x0025b00401007387 */ /* 0x000fe20000100800 */
[----:B0-----:R-:W-:Y:S02]  /*e0d0*/  SHF.R.S32.HI R0, RZ, 0x1f, R61 ;  /* 0x0000001fff007819 */ /* 0x001fe4000001143d */
[----:B-1----:R-:W-:Y:S01]  /*e0e0*/  IADD3 R2, P1, R5, UR61, RZ ;  /* 0x0000003d05027c10 */ /* 0x002fe2000ff3e0ff */
[----:B------:R-:W-:-:S04]  /*e0f0*/  USHF.R.S32.HI UR61, URZ, 0x1f, UR61 ;  /* 0x0000001f3f3d7899 */ /* 0x000fc8000801143d */
[----:B------:R0:W-:Y:S02]  /*e100*/  STL [R1+0x25b8], R2 ;  /* 0x0025b80201007387 */ /* 0x0001e40000100800 */
[----:B0-----:R-:W-:Y:S02]  /*e110*/  LEA.HI R2, R0, R61, RZ, 0x7 ;  /* 0x0000003d00027211 */ /* 0x001fe400078f38ff */
[----:B------:R-:W-:Y:S02]  /*e120*/  IADD3.X R0, R6, UR61, RZ, P0, !PT ;  /* 0x0000003d06007c10 */ /* 0x000fe400087fe4ff */
[----:B------:R-:W-:-:S03]  /*e130*/  IADD3.X R2, R3, UR61, RZ, P1, !PT ;  /* 0x0000003d03027c10 */ /* 0x000fc60008ffe4ff */
[----:B------:R0:W-:Y:S01]  /*e140*/  STL [R1+0x25ac], R0 ;  /* 0x0025ac0001007387 */ /* 0x0001e20000100800 */
[----:B------:R-:W-:-:S03]  /*e150*/  USHF.R.S32.HI UR61, URZ, 0x1f, UR36 ;  /* 0x0000001f3f3d7899 */ /* 0x000fc60008011424 */
[----:B------:R1:W-:Y:S01]  /*e160*/  STL [R1+0x25b4], R2 ;  /* 0x0025b40201007387 */ /* 0x0003e20000100800 */
[----:B0-----:R-:W-:Y:S01]  /*e170*/  IADD3 R0, P0, R7, UR36, RZ ;  /* 0x0000002407007c10 */ /* 0x001fe2000ff1e0ff */
[----:B------:R-:W0:Y:S01]  /*e180*/  S2R R61, SR_TID.X ;  /* 0x00000000003d7919 */ /* 0x000e220000002100 */
[----:B-1----:R-:W-:-:S03]  /*e190*/  IADD3 R2, P1, R5, UR36, RZ ;  /* 0x0000002405027c10 */ /* 0x002fc6000ff3e0ff */
[----:B------:R1:W-:Y:S01]  /*e1a0*/  STL [R1+0x25c0], R0 ;  /* 0x0025c00001007387 */ /* 0x0003e20000100800 */
[----:B------:R-:W-:Y:S01]  /*e1b0*/  IADD3 R4, P3, R5, UR25, RZ ;  /* 0x0000001905047c10 */ /* 0x000fe2000ff7e0ff */
[----:B------:R-:W-:Y:S02]  /*e1c0*/  USHF.R.S32.HI UR36, URZ, 0x1f, UR25 ;  /* 0x0000001f3f247899 */ /* 0x000fe40008011419 */
[----:B------:R2:W-:Y:S01]  /*e1d0*/  STL [R1+0x25c8], R2 ;  /* 0x0025c80201007387 */ /* 0x0005e20000100800 */
[----:B-1----:R-:W-:Y:S01]  /*e1e0*/  IADD3 R0, P2, R7, UR25, RZ ;  /* 0x0000001907007c10 */ /* 0x002fe2000ff5e0ff */
[----:B------:R-:W-:Y:S02]  /*e1f0*/  UIMAD UR31, UR31, 0x1c, URZ ;  /* 0x0000001c1f1f78a4 */ /* 0x000fe4000f8e023f */
[----:B------:R-:W-:Y:S01]  /*e200*/  UIMAD UR7, UR7, 0x1b, URZ ;  /* 0x0000001b070778a4 */ /* 0x000fe2000f8e023f */
[----:B--2---:R-:W-:Y:S01]  /*e210*/  IADD3.X R2, R6, UR61, RZ, P0, !PT ;  /* 0x0000003d06027c10 */ /* 0x004fe200087fe4ff */
[----:B------:R1:W-:Y:S01]  /*e220*/  STL [R1+0x25d0], R0 ;  /* 0x0025d00001007387 */ /* 0x0003e20000100800 */
[----:B------:R-:W-:-:S02]  /*e230*/  UIMAD UR8, UR8, 0x1a, URZ ;  /* 0x0000001a080878a4 */ /* 0x000fc4000f8e023f */
[----:B------:R-:W-:Y:S01]  /*e240*/  UIMAD UR9, UR9, 0x19, URZ ;  /* 0x00000019090978a4 */ /* 0x000fe2000f8e023f */
[----:B------:R0:W-:Y:S01]  /*e250*/  STL [R1+0x25d8], R4 ;  /* 0x0025d80401007387 */ /* 0x0001e20000100800 */
[----:B------:R-:W-:Y:S02]  /*e260*/  UIMAD UR10, UR10, 0x18, URZ ;  /* 0x000000180a0a78a4 */ /* 0x000fe4000f8e023f */
[----:B------:R-:W-:Y:S02]  /*e270*/  UIMAD UR11, UR11, 0x17, URZ ;  /* 0x000000170b0b78a4 */ /* 0x000fe4000f8e023f */
[----:B------:R-:W-:Y:S01]  /*e280*/  UIMAD UR12, UR12, 0x16, URZ ;  /* 0x000000160c0c78a4 */ /* 0x000fe2000f8e023f */
[----:B-1----:R-:W-:Y:S01]  /*e290*/  IADD3.X R0, R3, UR61, RZ, P1, !PT ;  /* 0x0000003d03007c10 */ /* 0x002fe20008ffe4ff */
[----:B------:R1:W-:Y:S01]  /*e2a0*/  STL [R1+0x25bc], R2 ;  /* 0x0025bc0201007387 */ /* 0x0003e20000100800 */
[----:B------:R-:W-:Y:S01]  /*e2b0*/  UIMAD UR13, UR13, 0x15, URZ ;  /* 0x000000150d0d78a4 */ /* 0x000fe2000f8e023f */
[----:B0-----:R-:W-:-:S02]  /*e2c0*/  LOP3.LUT R4, R61, 0x7, RZ, 0xc0, !PT ;  /* 0x000000073d047812 */ /* 0x001fc400078ec0ff */
[----:B------:R0:W-:Y:S01]  /*e2d0*/  STL [R1+0x25c4], R0 ;  /* 0x0025c40001007387 */ /* 0x0001e20000100800 */
[----:B------:R-:W-:Y:S02]  /*e2e0*/  UIMAD UR14, UR14, 0x14, URZ ;  /* 0x000000140e0e78a4 */ /* 0x000fe4000f8e023f */
[----:B------:R-:W-:Y:S02]  /*e2f0*/  UIMAD UR15, UR15, 0x13, URZ ;  /* 0x000000130f0f78a4 */ /* 0x000fe4000f8e023f */
[----:B------:R-:W-:Y:S01]  /*e300*/  UIMAD UR16, UR16, 0x12, URZ ;  /* 0x00000012101078a4 */ /* 0x000fe2000f8e023f */
[----:B-1----:R-:W-:Y:S01]  /*e310*/  IADD3.X R2, R6, UR36, RZ, P2, !PT ;  /* 0x0000002406027c10 */ /* 0x002fe200097fe4ff */
[----:B------:R-:W-:Y:S02]  /*e320*/  UIMAD UR17, UR17, 0x11, URZ ;  /* 0x00000011111178a4 */ /* 0x000fe4000f8e023f */
[----:B------:R-:W-:Y:S01]  /*e330*/  USHF.L.U32 UR18, UR18, 0x4, URZ ;  /* 0x0000000412127899 */ /* 0x000fe2000800063f */
[----:B0-----:R-:W-:Y:S01]  /*e340*/  IADD3.X R0, R3, UR36, RZ, P3, !PT ;  /* 0x0000002403007c10 */ /* 0x001fe20009ffe4ff */
[----:B------:R-:W-:Y:S01]  /*e350*/  USHF.R.S32.HI UR36, URZ, 0x1f, UR27 ;  /* 0x0000001f3f247899 */ /* 0x000fe2000801141b */
[----:B------:R0:W-:Y:S01]  /*e360*/  STL [R1+0x25cc], R2 ;  /* 0x0025cc0201007387 */ /* 0x0001e20000100800 */
[----:B------:R-:W-:-:S02]  /*e370*/  UIMAD UR19, UR19, 0xf, URZ ;  /* 0x0000000f131378a4 */ /* 0x000fc4000f8e023f */
[----:B------:R-:W-:Y:S01]  /*e380*/  UIMAD UR20, UR20, 0xe, URZ ;  /* 0x0000000e141478a4 */ /* 0x000fe2000f8e023f */
[----:B------:R1:W-:Y:S01]  /*e390*/  STL [R1+0x25d4], R0 ;  /* 0x0025d40001007387 */ /* 0x0003e20000100800 */
[----:B------:R-:W-:Y:S02]  /*e3a0*/  UIMAD UR21, UR21, 0xd, URZ ;  /* 0x0000000d151578a4 */ /* 0x000fe4000f8e023f */
[----:B------:R-:W-:Y:S02]  /*e3b0*/  UIMAD UR22, UR22, 0xc, URZ ;  /* 0x0000000c161678a4 */ /* 0x000fe4000f8e023f */
[----:B------:R-:W-:Y:S01]  /*e3c0*/  UIMAD UR23, UR23, 0xb, URZ ;  /* 0x0000000b171778a4 */ /* 0x000fe2000f8e023f */
[----:B0-----:R-:W-:Y:S01]  /*e3d0*/  IADD3 R2, P0, R7, UR27, RZ ;  /* 0x0000001b07027c10 */ /* 0x001fe2000ff1e0ff */
[----:B------:R-:W-:Y:S02]  /*e3e0*/  UIMAD UR24, UR24, 0xa, URZ ;  /* 0x0000000a181878a4 */ /* 0x000fe4000f8e023f */
[----:B------:R-:W-:Y:S01]  /*e3f0*/  UIMAD UR35, UR35, 0x9, URZ ;  /* 0x00000009232378a4 */ /* 0x000fe2000f8e023f */
[----:B-1----:R-:W-:Y:S01]  /*e400*/  IADD3 R0, P1, R5, UR27, RZ ;  /* 0x0000001b05007c10 */ /* 0x002fe2000ff3e0ff */
[----:B------:R0:W-:Y:S01]  /*e410*/  STL [R1+0x25e0], R2 ;  /* 0x0025e00201007387 */ /* 0x0001e20000100800 */
[----:B------:R-:W-:Y:S01]  /*e420*/  IADD3.X R9, R6, UR36, RZ, P0, !PT ;  /* 0x0000002406097c10 */ /* 0x000fe200087fe4ff */
[----:B------:R-:W-:Y:S01]  /*e430*/  IMAD R4, R4, 0x90, RZ ;  /* 0x0000009004047824 */ /* 0x000fe200078e02ff */
[----:B------:R-:W-:Y:S01]  /*e440*/  IADD3.X R8, R3, UR36, RZ, P1, !PT ;  /* 0x0000002403087c10 */ /* 0x000fe20008ffe4ff */
[----:B------:R-:W2:Y:S01]  /*e450*/  LDL R15, [R1+0x30] ;  /* 0x00003000010f7983 */ /* 0x000ea20000100800 */
[----:B------:R-:W-:Y:S01]  /*e460*/  IADD3 R7, P0, R7, UR28, RZ ;  /* 0x0000001c07077c10 */ /* 0x000fe2000ff1e0ff */
[----:B------:R-:W-:Y:S01]  /*e470*/  USHF.L.U32 UR60, UR60, 0x3, URZ ;  /* 0x000000033c3c7899 */ /* 0x000fe2000800063f */
[----:B------:R-:W-:Y:S01]  /*e480*/  IADD3 R5, P1, R5, UR28, RZ ;  /* 0x0000001c05057c10 */ /* 0x000fe2000ff3e0ff */
[----:B------:R1:W-:Y:S01]  /*e490*/  STL [R1+0x25e8], R0 ;  /* 0x0025e80001007387 */ /* 0x0003e20000100800 */
[----:B------:R-:W-:Y:S01]  /*e4a0*/  UIMAD UR34, UR34, 0x7, URZ ;  /* 0x00000007222278a4 */ /* 0x000fe2000f8e023f */
[----:B------:R-:W-:-:S02]  /*e4b0*/  ULDC UR25, c[0x0][0x238] ;  /* 0x00008e0000197ab9 */ /* 0x000fc40000000800 */
[----:B------:R-:W3:Y:S01]  /*e4c0*/  LDL R14, [R1+0x34] ;  /* 0x00003400010e7983 */ /* 0x000ee20000100800 */
[----:B------:R-:W-:Y:S01]  /*e4d0*/  ULDC UR61, c[0x0][0x238] ;  /* 0x00008e00003d7ab9 */ /* 0x000fe20000000800 */
[----:B------:R-:W-:Y:S02]  /*e4e0*/  ULDC UR27, c[0x0][0x238] ;  /* 0x00008e00001b7ab9 */ /* 0x000fe40000000800 */
[----:B------:R-:W4:Y:S04]  /*e4f0*/  LDL R12, [R1+0x38] ;  /* 0x00003800010c7983 */ /* 0x000f280000100800 */
[----:B------:R-:W-:Y:S04]  /*e500*/  STL [R1+0x25dc], R9 ;  /* 0x0025dc0901007387 */ /* 0x000fe80000100800 */
[----:B------:R-:W-:Y:S04]  /*e510*/  STL [R1+0x25e4], R8 ;  /* 0x0025e40801007387 */ /* 0x000fe80000100800 */
[----:B------:R-:W5:Y:S04]  /*e520*/  LDL R60, [R1+0x3c] ;  /* 0x00003c00013c7983 */ /* 0x000f680000100800 */
[----:B------:R-:W-:Y:S04]  /*e530*/  STL [R1+0x25f0], R7 ;  /* 0x0025f00701007387 */ /* 0x000fe80000100800 */
[----:B------:R1:W-:Y:S01]  /*e540*/  STL [R1+0x25f8], R5 ;  /* 0x0025f80501007387 */ /* 0x0003e20000100800 */
[----:B0-----:R-:W-:-:S03]  /*e550*/  SHF.R.U32.HI R2, RZ, 0x2, R61 ;  /* 0x00000002ff027819 */ /* 0x001fc6000001163d */
[----:B------:R-:W5:Y:S01]  /*e560*/  LDL R40, [R1+0x48] ;  /* 0x0000480001287983 */ /* 0x000f620000100800 */
[----:B-1----:R-:W-:-:S03]  /*e570*/  LOP3.LUT R0, R61, 0x3, RZ, 0xc0, !PT ;  /* 0x000000033d007812 */ /* 0x002fc600078ec0ff */
[----:B------:R-:W5:Y:S01]  /*e580*/  LDL R42, [R1+0x50] ;  /* 0x00005000012a7983 */ /* 0x000f620000100800 */
[----:B------:R-:W-:-:S03]  /*e590*/  IMAD.SHL.U32 R5, R61, 0x2, RZ ;  /* 0x000000023d057824 */ /* 0x000fc600078e00ff */
[----:B------:R-:W5:Y:S01]  /*e5a0*/  LDL R61, [R1+0x58] ;  /* 0x00005800013d7983 */ /* 0x000f620000100800 */
[----:B------:R-:W-:Y:S01]  /*e5b0*/  USHF.R.S32.HI UR36, URZ, 0x1f, UR28 ;  /* 0x0000001f3f247899 */ /* 0x000fe2000801141c */
[----:B------:R-:W-:Y:S01]  /*e5c0*/  IMAD R0, R0, 0x110, RZ ;  /* 0x0000011000007824 */ /* 0x000fe200078e02ff */
[----:B------:R-:W-:Y:S01]  /*e5d0*/  SGXT.U32 R2, R2, 0x3 ;  /* 0x000000030202781a */ /* 0x000fe20000000000 */
[----:B------:R-:W-:-:S03]  /*e5e0*/  ULDC UR28, c[0x0][0x238] ;  /* 0x00008e00001c7ab9 */ /* 0x000fc60000000800 */
[----:B------:R-:W-:Y:S02]  /*e5f0*/  IADD3.X R6, R6, UR36, RZ, P0, !PT ;  /* 0x0000002406067c10 */ /* 0x000fe400087fe4ff */
[----:B------:R-:W-:Y:S01]  /*e600*/  IADD3.X R3, R3, UR36, RZ, P1, !PT ;  /* 0x0000002403037c10 */ /* 0x000fe20008ffe4ff */
[----:B------:R-:W-:Y:S01]  /*e610*/  ULDC UR36, c[0x0][0x238] ;  /* 0x00008e0000247ab9 */ /* 0x000fe20000000800 */
[----:B------:R-:W-:Y:S01]  /*e620*/  LOP3.LUT R0, R0, R2, RZ, 0xfc, !PT ;  /* 0x0000000200007212 */ /* 0x000fe200078efcff */
[----:B------:R-:W-:Y:S04]  /*e630*/  STL [R1+0x25ec], R6 ;  /* 0x0025ec0601007387 */ /* 0x000fe80000100800 */
[----:B------:R-:W5:Y:S04]  /*e640*/  LDL R43, [R1+0x80] ;  /* 0x00008000012b7983 */ /* 0x000f680000100800 */
[----:B------:R-:W-:Y:S04]  /*e650*/  STL [R1+0x25f4], R3 ;  /* 0x0025f40301007387 */ /* 0x000fe80000100800 */
[----:B------:R0:W-:Y:S02]  /*e660*/  STL [R1+0x2750], R0 ;  /* 0x0027500001007387 */ /* 0x0001e40000100800 */
[----:B0-----:R-:W-:-:S05]  /*e670*/  LOP3.LUT R0, R4, 0x30, R5, 0x78, !PT ;  /* 0x0000003004007812 */ /* 0x001fca00078e7805 */
[----:B------:R0:W-:Y:S04]  /*e680*/  STL [R1+0x7c0], R0 ;  /* 0x0007c00001007387 */ /* 0x0001e80000100800 */
[----:B------:R-:W-:Y:S04]  /*e690*/  STL [R1+0x27a4], R19 ;  /* 0x0027a41301007387 */ /* 0x000fe80000100800 */
[----:B------:R-:W-:Y:S01]  /*e6a0*/  STL [R1+0x27a0], R10 ;  /* 0x0027a00a01007387 */ /* 0x000fe20000100800 */
[----:B--2---:R-:W-:-:S05]  /*e6b0*/  SHF.R.S32.HI R18, RZ, 0x1f, R15 ;  /* 0x0000001fff127819 */ /* 0x004fca000001140f */
[----:B------:R-:W-:Y:S01]  /*e6c0*/  STL [R1+0x27a8], R18 ;  /* 0x0027a81201007387 */ /* 0x000fe20000100800 */
[----:B---3--:R-:W-:-:S03]  /*e6d0*/  SHF.R.S32.HI R17, RZ, 0x1f, R14 ;  /* 0x0000001fff117819 */ /* 0x008fc6000001140e */
[----:B------:R-:W2:Y:S01]  /*e6e0*/  LDL R27, [R1+0x88] ;  /* 0x00008800011b7983 */ /* 0x000ea20000100800 */
[----:B----4-:R-:W-:-:S03]  /*e6f0*/  SHF.R.S32.HI R16, RZ, 0x1f, R12 ;  /* 0x0000001fff107819 */ /* 0x010fc6000001140c */
[----:B------:R-:W3:Y:S04]  /*e700*/  LDL R26, [R1+0xa0] ;  /* 0x0000a000011a7983 */ /* 0x000ee80000100800 */
[----:B------:R-:W-:Y:S04]  /*e710*/  STL [R1+0x2760], R17 ;  /* 0x0027601101007387 */ /* 0x000fe80000100800 */
[----:B------:R-:W4:Y:S01]  /*e720*/  LDL R22, [R1+0xac] ;  /* 0x0000ac0001167983 */ /* 0x000f220000100800 */
[----:B-----5:R-:W-:-:S03]  /*e730*/  SHF.R.S32.HI R15, RZ, 0x1f, R60 ;  /* 0x0000001fff0f7819 */ /* 0x020fc6000001143c */
[----:B------:R-:W5:Y:S04]  /*e740*/  LDL R20, [R1+0xb4] ;  /* 0x0000b40001147983 */ /* 0x000f680000100800 */
[----:B------:R-:W-:Y:S04]  /*e750*/  STL [R1+0x275c], R16 ;  /* 0x00275c1001007387 */ /* 0x000fe80000100800 */
[----:B------:R-:W5:Y:S01]  /*e760*/  LDL R21, [R1+0xbc] ;  /* 0x0000bc0001157983 */ /* 0x000f620000100800 */
[----:B------:R-:W-:-:S03]  /*e770*/  SHF.R.S32.HI R14, RZ, 0x1f, R40 ;  /* 0x0000001fff0e7819 */ /* 0x000fc60000011428 */
[----:B------:R-:W5:Y:S01]  /*e780*/  LDL R60, [R1+0xc0] ;  /* 0x0000c000013c7983 */ /* 0x000f620000100800 */
[----:B------:R-:W-:-:S03]  /*e790*/  SHF.R.S32.HI R13, RZ, 0x1f, R42 ;  /* 0x0000001fff0d7819 */ /* 0x000fc6000001142a */
[----:B------:R-:W-:Y:S01]  /*e7a0*/  STL [R1+0x27ac], R15 ;  /* 0x0027ac0f01007387 */ /* 0x000fe20000100800 */
[----:B------:R-:W-:-:S03]  /*e7b0*/  SHF.R.S32.HI R12, RZ, 0x1f, R61 ;  /* 0x0000001fff0c7819 */ /* 0x000fc6000001143d */
[----:B------:R-:W5:Y:S04]  /*e7c0*/  LDL R23, [R1+0xc4] ;  /* 0x0000c40001177983 */ /* 0x000f680000100800 */
[----:B------:R-:W-:Y:S04]  /*e7d0*/  STL [R1+0x2758], R14 ;  /* 0x0027580e01007387 */ /* 0x000fe80000100800 */
[----:B------:R-:W5:Y:S04]  /*e7e0*/  LDL R24, [R1+0xd0] ;  /* 0x0000d00001187983 */ /* 0x000f680000100800 */
[----:B------:R-:W5:Y:S04]  /*e7f0*/  LDL R25, [R1+0xd4] ;  /* 0x0000d40001197983 */ /* 0x000f680000100800 */
[----:B------:R-:W-:Y:S04]  /*e800*/  STL [R1+0x2754], R13 ;  /* 0x0027540d01007387 */ /* 0x000fe80000100800 */
[----:B------:R-:W5:Y:S04]  /*e810*/  LDL R61, [R1+0xd8] ;  /* 0x0000d800013d7983 */ /* 0x000f680000100800 */
[----:B------:R-:W-:Y:S04]  /*e820*/  STL [R1+0x27b0], R12 ;  /* 0x0027b00c01007387 */ /* 0x000fe80000100800 */
[----:B------:R-:W5:Y:S01]  /*e830*/  LDL R30, [R1+0xe4] ;  /* 0x0000e400011e7983 */ /* 0x000f620000100800 */
[----:B------:R-:W-:-:S03]  /*e840*/  SHF.R.S32.HI R6, RZ, 0x1f, R43 ;  /* 0x0000001fff067819 */ /* 0x000fc6000001142b */
[----:B------:R-:W5:Y:S04]  /*e850*/  LDL R47, [R1+0xf0] ;  /* 0x0000f000012f7983 */ /* 0x000f680000100800 */
[----:B------:R-:W5:Y:S04]  /*e860*/  LDL R46, [R1+0xf4] ;  /* 0x0000f400012e7983 */ /* 0x000f680000100800 */
[----:B------:R-:W5:Y:S04]  /*e870*/  LDL R45, [R1+0xfc] ;  /* 0x0000fc00012d7983 */ /* 0x000f680000100800 */
[----:B------:R-:W5:Y:S04]  /*e880*/  LDL R44, [R1+0x104] ;  /* 0x00010400012c7983 */ /* 0x000f680000100800 */
[----:B------:R-:W5:Y:S04]  /*e890*/  LDL R40, [R1+0x110] ;  /* 0x0001100001287983 */ /* 0x000f680000100800 */
[----:B------:R-:W5:Y:S04]  /*e8a0*/  LDL R42, [R1+0x114] ;  /* 0x00011400012a7983 */ /* 0x000f680000100800 */
[----:B------:R-:W5:Y:S04]  /*e8b0*/  LDL R43, [R1+0x118] ;  /* 0x00011800012b7983 */ /* 0x000f680000100800 */
[----:B------:R-:W-:Y:S01]  /*e8c0*/  STL [R1+0x27b4], R6 ;  /* 0x0027b40601007387 */ /* 0x000fe20000100800 */
[----:B--2---:R-:W-:-:S02]  /*e8d0*/  SHF.R.S32.HI R5, RZ, 0x1f, R27 ;  /* 0x0000001fff057819 */ /* 0x004fc4000001141b */
[----:B---3--:R-:W-:-:S03]  /*e8e0*/  SHF.R.S32.HI R4, RZ, 0x1f, R26 ;  /* 0x0000001fff047819 */ /* 0x008fc6000001141a */
[----:B------:R-:W-:Y:S01]  /*e8f0*/  STL [R1+0x27b8], R5 ;  /* 0x0027b80501007387 */ /* 0x000fe20000100800 */
[----:B----4-:R-:W-:-:S03]  /*e900*/  SHF.R.S32.HI R2, RZ, 0x1f, R22 ;  /* 0x0000001fff027819 */ /* 0x010fc60000011416 */
[----:B------:R1:W-:Y:S01]  /*e910*/  STL [R1+0x27bc], R4 ;  /* 0x0027bc0401007387 */ /* 0x0003e20000100800 */
[----:B-----5:R-:W-:-:S03]  /*e920*/  SHF.R.S32.HI R20, RZ, 0x1f, R20 ;  /* 0x0000001fff147819 */ /* 0x020fc60000011414 */
[----:B------:R2:W-:Y:S01]  /*e930*/  STL [R1+0x27c0], R2 ;  /* 0x0027c00201007387 */ /* 0x0005e20000100800 */
[----:B------:R-:W-:-:S03]  /*e940*/  SHF.R.S32.HI R21, RZ, 0x1f, R21 ;  /* 0x0000001fff157819 */ /* 0x000fc60000011415 */
[----:B------:R-:W-:Y:S01]  /*e950*/  STL [R1+0x27c4], R20 ;  /* 0x0027c41401007387 */ /* 0x000fe20000100800 */
[----:B------:R-:W-:-:S03]  /*e960*/  SHF.R.S32.HI R22, RZ, 0x1f, R60 ;  /* 0x0000001fff167819 */ /* 0x000fc6000001143c */
[----:B------:R-:W-:Y:S04]  /*e970*/  STL [R1+0x27c8], R21 ;  /* 0x0027c81501007387 */ /* 0x000fe80000100800 */
[----:B------:R-:W3:Y:S01]  /*e980*/  LDL R60, [R1+0x11c] ;  /* 0x00011c00013c7983 */ /* 0x000ee20000100800 */
[----:B------:R-:W-:-:S03]  /*e990*/  SHF.R.S32.HI R23, RZ, 0x1f, R23 ;  /* 0x0000001fff177819 */ /* 0x000fc60000011417 */
[----:B------:R-:W-:Y:S01]  /*e9a0*/  STL [R1+0x27cc], R22 ;  /* 0x0027cc1601007387 */ /* 0x000fe20000100800 */
[----:B------:R-:W-:-:S03]  /*e9b0*/  SHF.R.S32.HI R24, RZ, 0x1f, R24 ;  /* 0x0000001fff187819 */ /* 0x000fc60000011418 */
[----:B------:R-:W-:Y:S01]  /*e9c0*/  STL [R1+0x27d0], R23 ;  /* 0x0027d01701007387 */ /* 0x000fe20000100800 */
[----:B------:R-:W-:-:S03]  /*e9d0*/  SHF.R.S32.HI R25, RZ, 0x1f, R25 ;  /* 0x0000001fff197819 */ /* 0x000fc60000011419 */
[----:B------:R-:W-:Y:S04]  /*e9e0*/  STL [R1+0x27d4], R24 ;  /* 0x0027d41801007387 */ /* 0x000fe80000100800 */
[----:B------:R-:W-:Y:S01]  /*e9f0*/  STL [R1+0x27d8], R25 ;  /* 0x0027d81901007387 */ /* 0x000fe20000100800 */
[----:B------:R-:W-:-:S03]  /*ea00*/  SHF.R.S32.HI R26, RZ, 0x1f, R61 ;  /* 0x0000001fff1a7819 */ /* 0x000fc6000001143d */
[----:B------:R-:W4:Y:S01]  /*ea10*/  LDL R61, [R1+0x124] ;  /* 0x00012400013d7983 */ /* 0x000f220000100800 */
[----:B------:R-:W-:-:S03]  /*ea20*/  SHF.R.S32.HI R27, RZ, 0x1f, R30 ;  /* 0x0000001fff1b7819 */ /* 0x000fc6000001141e */
[----:B------:R-:W-:Y:S04]  /*ea30*/  STL [R1+0x27dc], R26 ;  /* 0x0027dc1a01007387 */ /* 0x000fe80000100800 */
[----:B------:R-:W-:Y:S04]  /*ea40*/  STL [R1+0x27e0], R27 ;  /* 0x0027e01b01007387 */ /* 0x000fe80000100800 */
[----:B------:R-:W5:Y:S04]  /*ea50*/  LDL R35, [R1+0x10c] ;  /* 0x00010c0001237983 */ /* 0x000f680000100800 */
[----:B------:R-:W2:Y:S04]  /*ea60*/  LDL R9, [R1+0x128] ;  /* 0x0001280001097983 */ /* 0x000ea80000100800 */
[----:B0-----:R-:W1:Y:S04]  /*ea70*/  LDL R0, [R1+0x78] ;  /* 0x0000780001007983 */ /* 0x001e680000100800 */
[----:B------:R-:W4:Y:S04]  /*ea80*/  LDL R11, [R1+0x74] ;  /* 0x00007400010b7983 */ /* 0x000f280000100800 */
[----:B------:R-:W4:Y:S04]  /*ea90*/  LDL R3, [R1+0x70] ;  /* 0x0000700001037983 */ /* 0x000f280000100800 */
[----:B------:R-:W4:Y:S04]  /*eaa0*/  LDL R7, [R1+0x6c] ;  /* 0x00006c0001077983 */ /* 0x000f280000100800 */
[----:B------:R-:W4:Y:S04]  /*eab0*/  LDL R8, [R1+0x68] ;  /* 0x0000680001087983 */ /* 0x000f280000100800 */
[----:B------:R-:W4:Y:S01]  /*eac0*/  LDL R34, [R1+0x64] ;  /* 0x0000640001227983 */ /* 0x000f220000100800 */
[----:B------:R-:W-:-:S02]  /*ead0*/  SHF.R.S32.HI R28, RZ, 0x1f, R47 ;  /* 0x0000001fff1c7819 */ /* 0x000fc4000001142f */
[----:B------:R-:W-:Y:S01]  /*eae0*/  SHF.R.S32.HI R29, RZ, 0x1f, R46 ;  /* 0x0000001fff1d7819 */ /* 0x000fe2000001142e */
[----:B------:R-:W4:Y:S01]  /*eaf0*/  LDL R47, [R1+0xe0] ;  /* 0x0000e000012f7983 */ /* 0x000f220000100800 */
[----:B------:R-:W-:Y:S02]  /*eb00*/  SHF.R.S32.HI R30, RZ, 0x1f, R45 ;  /* 0x0000001fff1e7819 */ /* 0x000fe4000001142d */
[----:B------:R-:W-:Y:S01]  /*eb10*/  SHF.R.S32.HI R31, RZ, 0x1f, R44 ;  /* 0x0000001fff1f7819 */ /* 0x000fe2000001142c */
[----:B------:R-:W4:Y:S01]  /*eb20*/  LDL R45, [R1+0xec] ;  /* 0x0000ec00012d7983 */ /* 0x000f220000100800 */
[----:B------:R-:W-:Y:S02]  /*eb30*/  SHF.R.S32.HI R32, RZ, 0x1f, R40 ;  /* 0x0000001fff207819 */ /* 0x000fe40000011428 */
[----:B------:R-:W-:Y:S01]  /*eb40*/  SHF.R.S32.HI R33, RZ, 0x1f, R42 ;  /* 0x0000001fff217819 */ /* 0x000fe2000001142a */
[----:B------:R-:W4:Y:S01]  /*eb50*/  LDL R40, [R1+0x120] ;  /* 0x0001200001287983 */ /* 0x000f220000100800 */
[----:B------:R-:W-:-:S03]  /*eb60*/  SHF.R.S32.HI R36, RZ, 0x1f, R43 ;  /* 0x0000001fff247819 */ /* 0x000fc6000001142b */
[----:B------:R-:W4:Y:S04]  /*eb70*/  LDL R42, [R1+0x108] ;  /* 0x00010800012a7983 */ /* 0x000f280000100800 */
        /* <DEDUP_REMOVED lines=14> */
[----:B------:R-:W4:Y:S01]  /*ec60*/  LDL R59, [R1+0x8c] ;  /* 0x00008c00013b7983 */ /* 0x000f220000100800 */
[----:B-----5:R-:W-:-:S03]  /*ec70*/  SHF.R.S32.HI R41, RZ, 0x1f, R35 ;  /* 0x0000001fff297819 */ /* 0x020fc60000011423 */
[----:B------:R-:W5:Y:S01]  /*ec80*/  LDL R35, [R1+0x60] ;  /* 0x0000600001237983 */ /* 0x000f620000100800 */
[----:B--2---:R-:W-:-:S03]  /*ec90*/  SHF.R.S32.HI R39, RZ, 0x1f, R9 ;  /* 0x0000001fff277819 */ /* 0x004fc60000011409 */
[----:B------:R-:W2:Y:S01]  /*eca0*/  LDL R9, [R1+0x5c] ;  /* 0x00005c0001097983 */ /* 0x000ea20000100800 */
[----:B-1----:R-:W-:Y:S02]  /*ecb0*/  SHF.R.S32.HI R4, RZ, 0x1f, R0 ;  /* 0x0000001fff047819 */ /* 0x002fe40000011400 */
[----:B---3--:R-:W-:Y:S02]  /*ecc0*/  SHF.R.S32.HI R37, RZ, 0x1f, R60 ;  /* 0x0000001fff257819 */ /* 0x008fe4000001143c */
[----:B----4-:R-:W-:Y:S01]  /*ecd0*/  SHF.R.S32.HI R2, RZ, 0x1f, R11 ;  /* 0x0000001fff027819 */ /* 0x010fe2000001140b */
[----:B------:R-:W3:Y:S01]  /*ece0*/  LDL R60, [R1+0x84] ;  /* 0x00008400013c7983 */ /* 0x000ee20000100800 */
[----:B------:R-:W-:Y:S02]  /*ecf0*/  SHF.R.S32.HI R38, RZ, 0x1f, R61 ;  /* 0x0000001fff267819 */ /* 0x000fe4000001143d */
[----:B------:R-:W-:Y:S01]  /*ed00*/  SHF.R.S32.HI R0, RZ, 0x1f, R3 ;  /* 0x0000001fff007819 */ /* 0x000fe20000011403 */
[----:B------:R-:W4:Y:S01]  /*ed10*/  LDL R61, [R1+0x7c] ;  /* 0x00007c00013d7983 */ /* 0x000f220000100800 */
[----:B------:R-:W-:-:S03]  /*ed20*/  SHF.R.S32.HI R3, RZ, 0x1f, R7 ;  /* 0x0000001fff037819 */ /* 0x000fc60000011407 */
[----:B------:R-:W-:Y:S04]  /*ed30*/  STL [R1], R4 ;  /* 0x0000000401007387 */ /* 0x000fe80000100800 */
[----:B------:R0:W-:Y:S04]  /*ed40*/  STL [R1+0x4], R2 ;  /* 0x0000040201007387 */ /* 0x0001e80000100800 */
[----:B------:R1:W-:Y:S01]  /*ed50*/  STL [R1+0x8], R0 ;  /* 0x0000080001007387 */ /* 0x0003e20000100800 */
[----:B0-----:R-:W-:-:S03]  /*ed60*/  SHF.R.S32.HI R2, RZ, 0x1f, R8 ;  /* 0x0000001fff027819 */ /* 0x001fc60000011408 */
[----:B------:R-:W-:Y:S01]  /*ed70*/  STL [R1+0xc], R3 ;  /* 0x00000c0301007387 */ /* 0x000fe20000100800 */
[----:B-1----:R-:W-:-:S03]  /*ed80*/  SHF.R.S32.HI R0, RZ, 0x1f, R34 ;  /* 0x0000001fff007819 */ /* 0x002fc60000011422 */
[----:B------:R-:W3:Y:S04]  /*ed90*/  LDL R27, [R1+0x54] ;  /* 0x00005400011b7983 */ /* 0x000ee80000100800 */
[----:B------:R0:W-:Y:S04]  /*eda0*/  STL [R1+0x10], R2 ;  /* 0x0000100201007387 */ /* 0x0001e80000100800 */
[----:B------:R-:W4:Y:S04]  /*edb0*/  LDL R26, [R1+0x4c] ;  /* 0x00004c00011a7983 */ /* 0x000f280000100800 */
[----:B------:R5:W-:Y:S04]  /*edc0*/  STL [R1+0x14], R0 ;  /* 0x0000140001007387 */ /* 0x000be80000100800 */
[----:B------:R-:W4:Y:S04]  /*edd0*/  LDL R25, [R1+0x44] ;  /* 0x0000440001197983 */ /* 0x000f280000100800 */
[----:B------:R-:W4:Y:S04]  /*ede0*/  LDL R24, [R1+0x40] ;  /* 0x0000400001187983 */ /* 0x000f280000100800 */
[----:B------:R-:W4:Y:S04]  /*edf0*/  LDL R23, [R1+0x130] ;  /* 0x0001300001177983 */ /* 0x000f280000100800 */
[----:B------:R-:W4:Y:S04]  /*ee00*/  LDL R22, [R1+0x138] ;  /* 0x0001380001167983 */ /* 0x000f280000100800 */
[----:B------:R-:W4:Y:S04]  /*ee10*/  LDL R21, [R1+0x13c] ;  /* 0x00013c0001157983 */ /* 0x000f280000100800 */
[----:B------:R-:W4:Y:S04]  /*ee20*/  LDL R20, [R1+0x144] ;  /* 0x0001440001147983 */ /* 0x000f280000100800 */
[----:B0-----:R-:W4:Y:S04]  /*ee30*/  LDL R2, [R1+0x14c] ;  /* 0x00014c0001027983 */ /* 0x001f280000100800 */
[----:B------:R-:W4:Y:S04]  /*ee40*/  LDL R4, [R1+0x154] ;  /* 0x0001540001047983 */ /* 0x000f280000100800 */
[----:B------:R-:W4:Y:S04]  /*ee50*/  LDL R5, [R1+0x15c] ;  /* 0x00015c0001057983 */ /* 0x000f280000100800 */
[----:B------:R-:W4:Y:S04]  /*ee60*/  LDL R34, [R1+0x160] ;  /* 0x0001600001227983 */ /* 0x000f280000100800 */
[----:B------:R-:W4:Y:S04]  /*ee70*/  LDL R6, [R1+0x168] ;  /* 0x0001680001067983 */ /* 0x000f280000100800 */
[----:B------:R-:W4:Y:S01]  /*ee80*/  LDL R12, [R1+0x170] ;  /* 0x00017000010c7983 */ /* 0x000f220000100800 */
[----:B-----5:R-:W-:-:S05]  /*ee90*/  SHF.R.S32.HI R0, RZ, 0x1f, R35 ;  /* 0x0000001fff007819 */ /* 0x020fca0000011423 */
[----:B------:R2:W-:Y:S04]  /*eea0*/  STL [R1+0x18], R0 ;  /* 0x0000180001007387 */ /* 0x0005e80000100800 */
[----:B------:R-:W5:Y:S04]  /*eeb0*/  LDL R13, [R1+0x178] ;  /* 0x00017800010d7983 */ /* 0x000f680000100800 */
[----:B------:R-:W5:Y:S04]  /*eec0*/  LDL R14, [R1+0x180] ;  /* 0x00018000010e7983 */ /* 0x000f680000100800 */
[----:B------:R-:W5:Y:S04]  /*eed0*/  LDL R15, [R1+0x184] ;  /* 0x00018400010f7983 */ /* 0x000f680000100800 */
[----:B------:R-:W5:Y:S01]  /*eee0*/  LDL R35, [R1+0x194] ;  /* 0x0001940001237983 */ /* 0x000f620000100800 */
[----:B--2---:R-:W-:-:S03]  /*eef0*/  SHF.R.S32.HI R0, RZ, 0x1f, R9 ;  /* 0x0000001fff007819 */ /* 0x004fc60000011409 */
[----:B------:R-:W2:Y:S04]  /*ef00*/  LDL R16, [R1+0x18c] ;  /* 0x00018c0001107983 */ /* 0x000ea80000100800 */
[----:B------:R-:W2:Y:S04]  /*ef10*/  LDL R17, [R1+0x19c] ;  /* 0x00019c0001117983 */ /* 0x000ea80000100800 */
[----:B------:R-:W2:Y:S04]  /*ef20*/  LDL R18, [R1+0x1a4] ;  /* 0x0001a40001127983 */ /* 0x000ea80000100800 */
[----:B------:R0:W-:Y:S04]  /*ef30*/  STL [R1+0x1c], R0 ;  /* 0x00001c0001007387 */ /* 0x0001e80000100800 */
[----:B------:R-:W2:Y:S04]  /*ef40*/  LDL R10, [R1+0x1a8] ;  /* 0x0001a800010a7983 */ /* 0x000ea80000100800 */
[----:B------:R-:W2:Y:S04]  /*ef50*/  LDL R19, [R1+0x1b0] ;  /* 0x0001b00001137983 */ /* 0x000ea80000100800 */
[----:B0-----:R-:W2:Y:S04]  /*ef60*/  LDL R0, [R1+0x1b8] ;  /* 0x0001b80001007983 */ /* 0x001ea80000100800 */
[----:B------:R-:W2:Y:S04]  /*ef70*/  LDL R11, [R1+0x1c0] ;  /* 0x0001c000010b7983 */ /* 0x000ea80000100800 */
[----:B------:R-:W2:Y:S04]  /*ef80*/  LDL R3, [R1+0x1c8] ;  /* 0x0001c80001037983 */ /* 0x000ea80000100800 */
[----:B------:R-:W2:Y:S04]  /*ef90*/  LDL R7, [R1+0x1cc] ;  /* 0x0001cc0001077983 */ /* 0x000ea80000100800 */
[----:B------:R-:W2:Y:S04]  /*efa0*/  LDL R8, [R1+0x1d4] ;  /* 0x0001d40001087983 */ /* 0x000ea80000100800 */
[----:B------:R-:W2:Y:S01]  /*efb0*/  LDL R9, [R1+0x1dc] ;  /* 0x0001dc0001097983 */ /* 0x000ea20000100800 */
[----:B---3--:R-:W-:-:S02]  /*efc0*/  SHF.R.S32.HI R27, RZ, 0x1f, R27 ;  /* 0x0000001fff1b7819 */ /* 0x008fc4000001141b */
[----:B----4-:R-:W-:-:S03]  /*efd0*/  SHF.R.S32.HI R26, RZ, 0x1f, R26 ;  /* 0x0000001fff1a7819 */ /* 0x010fc6000001141a */
[----:B------:R0:W-:Y:S04]  /*efe0*/  STL [R1+0x20], R27 ;  /* 0x0000201b01007387 */ /* 0x0001e80000100800 */
[----:B------:R1:W-:Y:S01]  /*eff0*/  STL [R1+0x24], R26 ;  /* 0x0000241a01007387 */ /* 0x0003e20000100800 */
[----:B0-----:R-:W-:Y:S02]  /*f000*/  SHF.R.S32.HI R27, RZ, 0x1f, R25 ;  /* 0x0000001fff1b7819 */ /* 0x001fe40000011419 */
[----:B------:R-:W-:Y:S02]  /*f010*/  SHF.R.S32.HI R25, RZ, 0x1f, R23 ;  /* 0x0000001fff197819 */ /* 0x000fe40000011417 */
[----:B-1----:R-:W-:Y:S02]  /*f020*/  SHF.R.S32.HI R26, RZ, 0x1f, R24 ;  /* 0x0000001fff1a7819 */ /* 0x002fe40000011418 */
[----:B------:R-:W-:Y:S01]  /*f030*/  SHF.R.S32.HI R24, RZ, 0x1f, R22 ;  /* 0x0000001fff187819 */ /* 0x000fe20000011416 */
[----:B------:R-:W-:Y:S01]  /*f040*/  STL [R1+0x28], R27 ;  /* 0x0000281b01007387 */ /* 0x000fe20000100800 */
[----:B------:R-:W-:-:S02]  /*f050*/  SHF.R.S32.HI R23, RZ, 0x1f, R21 ;  /* 0x0000001fff177819 */ /* 0x000fc40000011415 */
[----:B------:R-:W-:Y:S01]  /*f060*/  SHF.R.S32.HI R22, RZ, 0x1f, R20 ;  /* 0x0000001fff167819 */ /* 0x000fe20000011414 */
[----:B------:R-:W-:Y:S01]  /*f070*/  STL [R1+0x12c], R26 ;  /* 0x00012c1a01007387 */ /* 0x000fe20000100800 */
[----:B------:R-:W-:Y:S02]  /*f080*/  SHF.R.S32.HI R21, RZ, 0x1f, R2 ;  /* 0x0000001fff157819 */ /* 0x000fe40000011402 */
[----:B------:R-:W-:Y:S01]  /*f090*/  SHF.R.S32.HI R20, RZ, 0x1f, R4 ;  /* 0x0000001fff147819 */ /* 0x000fe20000011404 */
[----:B------:R-:W-:Y:S01]  /*f0a0*/  STL [R1+0x134], R25 ;  /* 0x0001341901007387 */ /* 0x000fe20000100800 */
[----:B------:R-:W-:-:S03]  /*f0b0*/  SHF.R.S32.HI R2, RZ, 0x1f, R5 ;  /* 0x0000001fff027819 */ /* 0x000fc60000011405 */
[----:B------:R-:W-:Y:S01]  /*f0c0*/  STL [R1+0x140], R24 ;  /* 0x0001401801007387 */ /* 0x000fe20000100800 */
[----:B------:R-:W-:-:S03]  /*f0d0*/  SHF.R.S32.HI R4, RZ, 0x1f, R34 ;  /* 0x0000001fff047819 */ /* 0x000fc60000011422 */
[----:B------:R-:W-:Y:S04]  /*f0e0*/  STL [R1+0x148], R23 ;  /* 0x0001481701007387 */ /* 0x000fe80000100800 */
[----:B------:R-:W-:Y:S04]  /*f0f0*/  STL [R1+0x150], R22 ;  /* 0x0001501601007387 */ /* 0x000fe80000100800 */
[----:B------:R-:W-:Y:S04]  /*f100*/  STL [R1+0x158], R21 ;  /* 0x0001581501007387 */ /* 0x000fe80000100800 */
[----:B------:R-:W-:Y:S01]  /*f110*/  STL [R1+0x164], R20 ;  /* 0x0001641401007387 */ /* 0x000fe20000100800 */
[----:B------:R-:W-:-:S03]  /*f120*/  SHF.R.S32.HI R5, RZ, 0x1f, R12 ;  /* 0x0000001fff057819 */ /* 0x000fc6000001140c */
[----:B------:R-:W3:Y:S04]  /*f130*/  LDL R34, [R1+0x1e4] ;  /* 0x0001e40001227983 */ /* 0x000ee80000100800 */
[----:B------:R0:W-:Y:S04]  /*f140*/  STL [R1+0x16c], R2 ;  /* 0x00016c0201007387 */ /* 0x0001e80000100800 */
[----:B------:R5:W-:Y:S01]  /*f150*/  STL [R1+0x174], R4 ;  /* 0x0001740401007387 */ /* 0x000be20000100800 */
[----:B0-----:R-:W-:-:S05]  /*f160*/  SHF.R.S32.HI R2, RZ, 0x1f, R6 ;  /* 0x0000001fff027819 */ /* 0x001fca0000011406 */
[----:B------:R0:W-:Y:S04]  /*f170*/  STL [R1+0x17c], R2 ;  /* 0x00017c0201007387 */ /* 0x0001e80000100800 */
[----:B------:R1:W-:Y:S01]  /*f180*/  STL [R1+0x188], R5 ;  /* 0x0001880501007387 */ /* 0x0003e20000100800 */
[----:B-----5:R-:W-:Y:S02]  /*f190*/  SHF.R.S32.HI R4, RZ, 0x1f, R13 ;  /* 0x0000001fff047819 */ /* 0x020fe4000001140d */
[----:B0-----:R-:W-:-:S03]  /*f1a0*/  SHF.R.S32.HI R2, RZ, 0x1f, R14 ;  /* 0x0000001fff027819 */ /* 0x001fc6000001140e */
[----:B------:R-:W-:Y:S01]  /*f1b0*/  STL [R1+0x190], R4 ;  /* 0x0001900401007387 */ /* 0x000fe20000100800 */
[----:B-1----:R-:W-:-:S03]  /*f1c0*/  SHF.R.S32.HI R5, RZ, 0x1f, R15 ;  /* 0x0000001fff057819 */ /* 0x002fc6000001140f */
[----:B------:R0:W-:Y:S04]  /*f1d0*/  STL [R1+0x198], R2 ;  /* 0x0001980201007387 */ /* 0x0001e80000100800 */
[----:B------:R1:W-:Y:S01]  /*f1e0*/  STL [R1+0x1a0], R5 ;  /* 0x0001a00501007387 */ /* 0x0003e20000100800 */
[----:B0-----:R-:W-:-:S03]  /*f1f0*/  SHF.R.S32.HI R2, RZ, 0x1f, R35 ;  /* 0x0000001fff027819 */ /* 0x001fc60000011423 */
[----:B------:R-:W4:Y:S01]  /*f200*/  LDL R35, [R1+0x1ec] ;  /* 0x0001ec0001237983 */ /* 0x000f220000100800 */
[----:B--2---:R-:W-:Y:S02]  /*f210*/  SHF.R.S32.HI R4, RZ, 0x1f, R16 ;  /* 0x0000001fff047819 */ /* 0x004fe40000011410 */
[----:B-1----:R-:W-:-:S03]  /*f220*/  SHF.R.S32.HI R5, RZ, 0x1f, R17 ;  /* 0x0000001fff057819 */ /* 0x002fc60000011411 */
[----:B------:R0:W-:Y:S04]  /*f230*/  STL [R1+0x1ac], R4 ;  /* 0x0001ac0401007387 */ /* 0x0001e80000100800 */
[----:B------:R1:W-:Y:S01]  /*f240*/  STL [R1+0x1b4], R2 ;  /* 0x0001b40201007387 */ /* 0x0003e20000100800 */
[----:B0-----:R-:W-:-:S03]  /*f250*/  SHF.R.S32.HI R4, RZ, 0x1f, R18 ;  /* 0x0000001fff047819 */ /* 0x001fc60000011412 */
[----:B------:R0:W-:Y:S01]  /*f260*/  STL [R1+0x1bc], R5 ;  /* 0x0001bc0501007387 */ /* 0x0001e20000100800 */
[----:B-1----:R-:W-:-:S03]  /*f270*/  SHF.R.S32.HI R2, RZ, 0x1f, R10 ;  /* 0x0000001fff027819 */ /* 0x002fc6000001140a */
[----:B------:R1:W-:Y:S04]  /*f280*/  STL [R1+0x1c4], R4 ;  /* 0x0001c40401007387 */ /* 0x0003e80000100800 */
[----:B------:R2:W-:Y:S01]  /*f290*/  STL [R1+0x1d0], R2 ;  /* 0x0001d00201007387 */ /* 0x0005e20000100800 */
[----:B0-----:R-:W-:Y:S02]  /*f2a0*/  SHF.R.S32.HI R5, RZ, 0x1f, R19 ;  /* 0x0000001fff057819 */ /* 0x001fe40000011413 */
[----:B-1----:R-:W-:-:S03]  /*f2b0*/  SHF.R.S32.HI R4, RZ, 0x1f, R0 ;  /* 0x0000001fff047819 */ /* 0x002fc60000011400 */
[----:B------:R-:W-:Y:S01]  /*f2c0*/  STL [R1+0x1d8], R5 ;  /* 0x0001d80501007387 */ /* 0x000fe20000100800 */
[----:B------:R-:W-:Y:S02]  /*f2d0*/  SHF.R.S32.HI R0, RZ, 0x1f, R3 ;  /* 0x0000001fff007819 */ /* 0x000fe40000011403 */
[----:B--2---:R-:W-:Y:S01]  /*f2e0*/  SHF.R.S32.HI R2, RZ, 0x1f, R11 ;  /* 0x0000001fff027819 */ /* 0x004fe2000001140b */
[----:B------:R-:W-:Y:S01]  /*f2f0*/  STL [R1+0x1e0], R4 ;  /* 0x0001e00401007387 */ /* 0x000fe20000100800 */
[----:B------:R-:W-:-:S03]  /*f300*/  SHF.R.S32.HI R3, RZ, 0x1f, R7 ;  /* 0x0000001fff037819 */ /* 0x000fc60000011407 */
[----:B------:R0:W-:Y:S04]  /*f310*/  STL [R1+0x1e8], R2 ;  /* 0x0001e80201007387 */ /* 0x0001e80000100800 */
[----:B------:R1:W-:Y:S01]  /*f320*/  STL [R1+0x1f4], R0 ;  /* 0x0001f40001007387 */ /* 0x0003e20000100800 */
[----:B0-----:R-:W-:-:S03]  /*f330*/  SHF.R.S32.HI R2, RZ, 0x1f, R8 ;  /* 0x0000001fff027819 */ /* 0x001fc60000011408 */
[----:B------:R-:W-:Y:S01]  /*f340*/  STL [R1+0x1fc], R3 ;  /* 0x0001fc0301007387 */ /* 0x000fe20000100800 */
[----:B-1----:R-:W-:-:S03]  /*f350*/  SHF.R.S32.HI R0, RZ, 0x1f, R9 ;  /* 0x0000001fff007819 */ /* 0x002fc60000011409 */
[----:B------:R-:W2:Y:S04]  /*f360*/  LDL R27, [R1+0x1f0] ;  /* 0x0001f000011b7983 */ /* 0x000ea80000100800 */
[----:B------:R0:W-:Y:S04]  /*f370*/  STL [R1+0x204], R2 ;  /* 0x0002040201007387 */ /* 0x0001e80000100800 */
[----:B------:R-:W5:Y:S04]  /*f380*/  LDL R26, [R1+0x1f8] ;  /* 0x0001f800011a7983 */ /* 0x000f680000100800 */
[----:B------:R3:W-:Y:S04]  /*f390*/  STL [R1+0x20c], R0 ;  /* 0x00020c0001007387 */ /* 0x0007e80000100800 */
[----:B------:R-:W5:Y:S04]  /*f3a0*/  LDL R25, [R1+0x200] ;  /* 0x0002000001197983 */ /* 0x000f680000100800 */
[----:B------:R-:W5:Y:S04]  /*f3b0*/  LDL R24, [R1+0x208] ;  /* 0x0002080001187983 */ /* 0x000f680000100800 */
[----:B------:R-:W5:Y:S04]  /*f3c0*/  LDL R23, [R1+0x210] ;  /* 0x0002100001177983 */ /* 0x000f680000100800 */
[----:B------:R-:W5:Y:S04]  /*f3d0*/  LDL R22, [R1+0x218] ;  /* 0x0002180001167983 */ /* 0x000f680000100800 */
[----:B------:R-:W5:Y:S04]  /*f3e0*/  LDL R21, [R1+0x21c] ;  /* 0x00021c0001157983 */ /* 0x000f680000100800 */
[----:B------:R-:W5:Y:S04]  /*f3f0*/  LDL R20, [R1+0x224] ;  /* 0x0002240001147983 */ /* 0x000f680000100800 */
[----:B0-----:R-:W5:Y:S04]  /*f400*/  LDL R2, [R1+0x22c] ;  /* 0x00022c0001027983 */ /* 0x001f680000100800 */
[----:B------:R-:W5:Y:S01]  /*f410*/  LDL R4, [R1+0x234] ;  /* 0x0002340001047983 */ /* 0x000f620000100800 */
[----:B---3--:R-:W-:-:S03]  /*f420*/  SHF.R.S32.HI R0, RZ, 0x1f, R34 ;  /* 0x0000001fff007819 */ /* 0x008fc60000011422 */
[----:B------:R-:W3:Y:S04]  /*f430*/  LDL R5, [R1+0x23c] ;  /* 0x00023c0001057983 */ /* 0x000ee80000100800 */
[----:B------:R-:W3:Y:S04]  /*f440*/  LDL R17, [R1+0x240] ;  /* 0x0002400001117983 */ /* 0x000ee80000100800 */
[----:B------:R-:W3:Y:S04]  /*f450*/  LDL R6, [R1+0x248] ;  /* 0x0002480001067983 */ /* 0x000ee80000100800 */
[----:B------:R-:W3:Y:S04]  /*f460*/  LDL R12, [R1+0x250] ;  /* 0x00025000010c7983 */ /* 0x000ee80000100800 */
[----:B------:R4:W-:Y:S04]  /*f470*/  STL [R1+0x214], R0 ;  /* 0x0002140001007387 */ /* 0x0009e80000100800 */
[----:B------:R-:W3:Y:S04]  /*f480*/  LDL R15, [R1+0x258] ;  /* 0x00025800010f7983 */ /* 0x000ee80000100800 */
[----:B------:R-:W3:Y:S04]  /*f490*/  LDL R18, [R1+0x260] ;  /* 0x0002600001127983 */ /* 0x000ee80000100800 */
[----:B------:R-:W3:Y:S04]  /*f4a0*/  LDL R19, [R1+0x264] ;  /* 0x0002640001137983 */ /* 0x000ee80000100800 */
[----:B------:R-:W3:Y:S04]  /*f4b0*/  LDL R10, [R1+0x26c] ;  /* 0x00026c00010a7983 */ /* 0x000ee80000100800 */
[----:B------:R-:W3:Y:S04]  /*f4c0*/  LDL R16, [R1+0x274] ;  /* 0x0002740001107983 */ /* 0x000ee80000100800 */
[----:B------:R-:W3:Y:S04]  /*f4d0*/  LDL R11, [R1+0x27c] ;  /* 0x00027c00010b7983 */ /* 0x000ee80000100800 */
[----:B------:R-:W3:Y:S01]  /*f4e0*/  LDL R3, [R1+0x284] ;  /* 0x0002840001037983 */ /* 0x000ee20000100800 */
[----:B----4-:R-:W-:-:S05]  /*f4f0*/  SHF.R.S32.HI R0, RZ, 0x1f, R35 ;  /* 0x0000001fff007819 */ /* 0x010fca0000011423 */
[----:B------:R0:W-:Y:S04]  /*f500*/  STL [R1+0x220], R0 ;  /* 0x0002200001007387 */ /* 0x0001e80000100800 */
[----:B------:R-:W4:Y:S04]  /*f510*/  LDL R7, [R1+0x288] ;  /* 0x0002880001077983 */ /* 0x000f280000100800 */
[----:B------:R-:W4:Y:S04]  /*f520*/  LDL R8, [R1+0x290] ;  /* 0x0002900001087983 */ /* 0x000f280000100800 */
[----:B------:R-:W4:Y:S04]  /*f530*/  LDL R9, [R1+0x298] ;  /* 0x0002980001097983 */ /* 0x000f280000100800 */
[----:B------:R-:W4:Y:S04]  /*f540*/  LDL R34, [R1+0x2a0] ;  /* 0x0002a00001227983 */ /* 0x000f280000100800 */
[----:B------:R-:W4:Y:S04]  /*f550*/  LDL R35, [R1+0x2a8] ;  /* 0x0002a80001237983 */ /* 0x000f280000100800 */
[----:B------:R-:W4:Y:S04]  /*f560*/  LDL R13, [R1+0x2b0] ;  /* 0x0002b000010d7983 */ /* 0x000f280000100800 */
[----:B------:R-:W4:Y:S04]  /*f570*/  LDL R14, [R1+0x2b4] ;  /* 0x0002b400010e7983 */ /* 0x000f280000100800 */
[----:B0-----:R-:W4:Y:S01]  /*f580*/  LDL R0, [R1+0x2bc] ;  /* 0x0002bc0001007983 */ /* 0x001f220000100800 */
[----:B--2---:R-:W-:-:S05]  /*f590*/  SHF.R.S32.HI R27, RZ, 0x1f, R27 ;  /* 0x0000001fff1b7819 */ /* 0x004fca000001141b */
[----:B------:R0:W-:Y:S01]  /*f5a0*/  STL [R1+0x228], R27 ;  /* 0x0002281b01007387 */ /* 0x0001e20000100800 */
[----:B-----5:R-:W-:-:S03]  /*f5b0*/  SHF.R.S32.HI R26, RZ, 0x1f, R26 ;  /* 0x0000001fff1a7819 */ /* 0x020fc6000001141a */
[----:B0-----:R-:W2:Y:S01]  /*f5c0*/  LDL.LU R27, [R1+0x27e0] ;  /* 0x0027e000011b7983 */ /* 0x001ea20000300800 */
[----:B------:R-:W-:-:S03]  /*f5d0*/  SHF.R.S32.HI R25, RZ, 0x1f, R25 ;  /* 0x0000001fff197819 */ /* 0x000fc60000011419 */
[----:B------:R0:W-:Y:S01]  /*f5e0*/  STL [R1+0x230], R26 ;  /* 0x0002301a01007387 */ /* 0x0001e20000100800 */
[----:B------:R-:W-:Y:S02]  /*f5f0*/  SHF.R.S32.HI R24, RZ, 0x1f, R24 ;  /* 0x0000001fff187819 */ /* 0x000fe40000011418 */
[----:B------:R-:W-:Y:S01]  /*f600*/  SHF.R.S32.HI R23, RZ, 0x1f, R23 ;  /* 0x0000001fff177819 */ /* 0x000fe20000011417 */
[----:B0-----:R-:W5:Y:S01]  /*f610*/  LDL.LU R26, [R1+0x27dc] ;  /* 0x0027dc00011a7983 */ /* 0x001f620000300800 */
[----:B------:R-:W-:-:S03]  /*f620*/  SHF.R.S32.HI R22, RZ, 0x1f, R22 ;  /* 0x0000001fff167819 */ /* 0x000fc60000011416 */
[----:B------:R0:W-:Y:S01]  /*f630*/  STL [R1+0x238], R25 ;  /* 0x0002381901007387 */ /* 0x0001e20000100800 */
[----:B------:R-:W-:Y:S02]  /*f640*/  SHF.R.S32.HI R21, RZ, 0x1f, R21 ;  /* 0x0000001fff157819 */ /* 0x000fe40000011415 */
[----:B------:R-:W-:Y:S01]  /*f650*/  SHF.R.S32.HI R20, RZ, 0x1f, R20 ;  /* 0x0000001fff147819 */ /* 0x000fe20000011414 */
[----:B0-----:R-:W2:Y:S04]  /*f660*/  LDL.LU R25, [R1+0x27d8] ;  /* 0x0027d80001197983 */ /* 0x001ea80000300800 */
[----:B------:R0:W-:Y:S01]  /*f670*/  STL [R1+0x244], R24 ;  /* 0x0002441801007387 */ /* 0x0001e20000100800 */
[----:B------:R-:W-:Y:S02]  /*f680*/  SHF.R.S32.HI R2, RZ, 0x1f, R2 ;  /* 0x0000001fff027819 */ /* 0x000fe40000011402 */
[----:B------:R-:W-:Y:S01]  /*f690*/  SHF.R.S32.HI R4, RZ, 0x1f, R4 ;  /* 0x0000001fff047819 */ /* 0x000fe20000011404 */
[----:B0-----:R-:W5:Y:S04]  /*f6a0*/  LDL.LU R24, [R1+0x27d4] ;  /* 0x0027d40001187983 */ /* 0x001f680000300800 */
[----:B------:R0:W-:Y:S01]  /*f6b0*/  STL [R1+0x24c], R23 ;  /* 0x00024c1701007387 */ /* 0x0001e20000100800 */
[----:B---3--:R-:W-:-:S03]  /*f6c0*/  SHF.R.S32.HI R5, RZ, 0x1f, R5 ;  /* 0x0000001fff057819 */ /* 0x008fc60000011405 */
[----:B0-----:R-:W3:Y:S04]  /*f6d0*/  LDL.LU R23, [R1+0x27d0] ;  /* 0x0027d00001177983 */ /* 0x001ee80000300800 */
[----:B------:R0:W-:Y:S01]  /*f6e0*/  STL [R1+0x254], R22 ;  /* 0x0002541601007387 */ /* 0x0001e20000100800 */
[----:B------:R-:W-:-:S03]  /*f6f0*/  SHF.R.S32.HI R17, RZ, 0x1f, R17 ;  /* 0x0000001fff117819 */ /* 0x000fc60000011411 */
[----:B0-----:R-:W2:Y:S04]  /*f700*/  LDL.LU R22, [R1+0x27cc] ;  /* 0x0027cc0001167983 */ /* 0x001ea80000300800 */
[----:B------:R0:W-:Y:S01]  /*f710*/  STL [R1+0x25c], R21 ;  /* 0x00025c1501007387 */ /* 0x0001e20000100800 */
[----:B------:R-:W-:-:S03]  /*f720*/  SHF.R.S32.HI R6, RZ, 0x1f, R6 ;  /* 0x0000001fff067819 */ /* 0x000fc60000011406 */
[----:B0-----:R-:W5:Y:S04]  /*f730*/  LDL.LU R21, [R1+0x27c8] ;  /* 0x0027c80001157983 */ /* 0x001f680000300800 */
[----:B------:R0:W-:Y:S01]  /*f740*/  STL [R1+0x268], R20 ;  /* 0x0002681401007387 */ /* 0x0001e20000100800 */
[----:B------:R-:W-:-:S03]  /*f750*/  SHF.R.S32.HI R12, RZ, 0x1f, R12 ;  /* 0x0000001fff0c7819 */ /* 0x000fc6000001140c */
        /* <DEDUP_REMOVED lines=21> */
[----:B0-----:R-:W5:Y:S04]  /*f8b0*/  LDL.LU R15, [R1+0x27ac] ;  /* 0x0027ac00010f7983 */ /* 0x001f680000300800 */
[----:B------:R0:W-:Y:S04]  /*f8c0*/  STL [R1+0x2ac], R18 ;  /* 0x0002ac1201007387 */ /* 0x0001e80000100800 */
[----:B0-----:R-:W3:Y:S04]  /*f8d0*/  LDL.LU R18, [R1+0x27a8] ;  /* 0x0027a80001127983 */ /* 0x001ee80000300800 */
[----:B------:R0:W-:Y:S04]  /*f8e0*/  STL [R1+0x2b8], R19 ;  /* 0x0002b81301007387 */ /* 0x0001e80000100800 */
[----:B0-----:R-:W5:Y:S04]  /*f8f0*/  LDL.LU R19, [R1+0x27a4] ;  /* 0x0027a40001137983 */ /* 0x001f680000300800 */
[----:B------:R0:W-:Y:S04]  /*f900*/  STL [R1+0x2c0], R10 ;  /* 0x0002c00a01007387 */ /* 0x0001e80000100800 */
[----:B0-----:R-:W2:Y:S01]  /*f910*/  LDL.LU R10, [R1+0x27a0] ;  /* 0x0027a000010a7983 */ /* 0x001ea20000300800 */
[----:B----4-:R-:W-:-:S03]  /*f920*/  SHF.R.S32.HI R7, RZ, 0x1f, R7 ;  /* 0x0000001fff077819 */ /* 0x010fc60000011407 */
[----:B------:R0:W-:Y:S01]  /*f930*/  STL [R1+0x2c8], R16 ;  /* 0x0002c81001007387 */ /* 0x0001e20000100800 */
[----:B------:R-:W-:Y:S02]  /*f940*/  SHF.R.S32.HI R8, RZ, 0x1f, R8 ;  /* 0x0000001fff087819 */ /* 0x000fe40000011408 */
[----:B------:R-:W-:Y:S01]  /*f950*/  SHF.R.S32.HI R9, RZ, 0x1f, R9 ;  /* 0x0000001fff097819 */ /* 0x000fe20000011409 */
[----:B0-----:R-:W4:Y:S04]  /*f960*/  LDL.LU R16, [R1+0x34] ;  /* 0x0000340001107983 */ /* 0x001f280000300800 */
[----:B------:R0:W-:Y:S01]  /*f970*/  STL [R1+0x2d0], R11 ;  /* 0x0002d00b01007387 */ /* 0x0001e20000100800 */
[----:B------:R-:W-:Y:S02]  /*f980*/  SHF.R.S32.HI R34, RZ, 0x1f, R34 ;  /* 0x0000001fff227819 */ /* 0x000fe40000011422 */
[----:B------:R-:W-:Y:S01]  /*f990*/  SHF.R.S32.HI R35, RZ, 0x1f, R35 ;  /* 0x0000001fff237819 */ /* 0x000fe20000011423 */
[----:B0-----:R-:W3:Y:S04]  /*f9a0*/  LDL.LU R11, [R1+0x279c] ;  /* 0x00279c00010b7983 */ /* 0x001ee80000300800 */
[----:B------:R0:W-:Y:S04]  /*f9b0*/  STL [R1+0x2dc], R3 ;  /* 0x0002dc0301007387 */ /* 0x0001e80000100800 */
[----:B0-----:R-:W5:Y:S04]  /*f9c0*/  LDL.LU R3, [R1+0x2798] ;  /* 0x0027980001037983 */ /* 0x001f680000300800 */
[----:B------:R0:W-:Y:S04]  /*f9d0*/  STL [R1+0x2e4], R7 ;  /* 0x0002e40701007387 */ /* 0x0001e80000100800 */
[----:B0-----:R-:W2:Y:S04]  /*f9e0*/  LDL.LU R7, [R1+0x2794] ;  /* 0x0027940001077983 */ /* 0x001ea80000300800 */
[----:B------:R0:W-:Y:S04]  /*f9f0*/  STL [R1+0x2ec], R8 ;  /* 0x0002ec0801007387 */ /* 0x0001e80000100800 */
[----:B0-----:R-:W4:Y:S04]  /*fa00*/  LDL.LU R8, [R1+0x2790] ;  /* 0x0027900001087983 */ /* 0x001f280000300800 */
[----:B------:R0:W-:Y:S04]  /*fa10*/  STL [R1+0x2f4], R9 ;  /* 0x0002f40901007387 */ /* 0x0001e80000100800 */
[----:B0-----:R-:W3:Y:S04]  /*fa20*/  LDL.LU R9, [R1+0x278c] ;  /* 0x00278c0001097983 */ /* 0x001ee80000300800 */
[----:B------:R0:W-:Y:S04]  /*fa30*/  STL [R1+0x2fc], R34 ;  /* 0x0002fc2201007387 */ /* 0x0001e80000100800 */
[----:B0-----:R-:W5:Y:S04]  /*fa40*/  LDL.LU R34, [R1+0x2788] ;  /* 0x0027880001227983 */ /* 0x001f680000300800 */
[----:B------:R0:W-:Y:S04]  /*fa50*/  STL [R1+0x300], R35 ;  /* 0x0003002301007387 */ /* 0x0001e80000100800 */
[----:B0-----:R-:W2:Y:S01]  /*fa60*/  LDL.LU R35, [R1+0x2784] ;  /* 0x0027840001237983 */ /* 0x001ea20000300800 */
[----:B------:R-:W-:-:S02]  /*fa70*/  SHF.R.S32.HI R13, RZ, 0x1f, R13 ;  /* 0x0000001fff0d7819 */ /* 0x000fc4000001140d */
[----:B------:R-:W-:-:S03]  /*fa80*/  SHF.R.S32.HI R14, RZ, 0x1f, R14 ;  /* 0x0000001fff0e7819 */ /* 0x000fc6000001140e */
[----:B------:R0:W-:Y:S04]  /*fa90*/  STL [R1+0x304], R13 ;  /* 0x0003040d01007387 */ /* 0x0001e80000100800 */
[----:B------:R-:W-:Y:S01]  /*faa0*/  STL [R1+0x308], R14 ;  /* 0x0003080e01007387 */ /* 0x000fe20000100800 */
[----:B0-----:R-:W-:Y:S02]  /*fab0*/  SHF.R.S32.HI R13, RZ, 0x1f, R0 ;  /* 0x0000001fff0d7819 */ /* 0x001fe40000011400 */
[----:B--2---:R-:W-:Y:S02]  /*fac0*/  SHF.R.S32.HI R0, RZ, 0x1f, R35 ;  /* 0x0000001fff007819 */ /* 0x004fe40000011423 */
[----:B------:R-:W2:Y:S04]  /*fad0*/  LDL.LU R35, [R1+0x2780] ;  /* 0x0027800001237983 */ /* 0x000ea80000300800 */
[----:B------:R5:W-:Y:S02]  /*fae0*/  STL [R1+0x30c], R13 ;  /* 0x00030c0d01007387 */ /* 0x000be40000100800 */
[----:B-----5:R-:W-:-:S02]  /*faf0*/  SHF.R.S32.HI R13, RZ, 0x1f, R34 ;  /* 0x0000001fff0d7819 */ /* 0x020fc40000011422 */
[----:B------:R-:W5:Y:S04]  /*fb00*/  LDL.LU R34, [R1+0x277c] ;  /* 0x00277c0001227983 */ /* 0x000f680000300800 */
[----:B------:R3:W-:Y:S02]  /*fb10*/  STL [R1+0x310], R0 ;  /* 0x0003100001007387 */ /* 0x0007e40000100800 */
[----:B---3--:R-:W-:Y:S02]  /*fb20*/  SHF.R.S32.HI R0, RZ, 0x1f, R9 ;  /* 0x0000001fff007819 */ /* 0x008fe40000011409 */
[----:B------:R-:W3:Y:S04]  /*fb30*/  LDL.LU R9, [R1+0x2778] ;  /* 0x0027780001097983 */ /* 0x000ee80000300800 */
[----:B------:R4:W-:Y:S02]  /*fb40*/  STL [R1+0x314], R13 ;  /* 0x0003140d01007387 */ /* 0x0009e40000100800 */
[----:B----4-:R-:W-:-:S02]  /*fb50*/  SHF.R.S32.HI R13, RZ, 0x1f, R8 ;  /* 0x0000001fff0d7819 */ /* 0x010fc40000011408 */
[----:B------:R-:W4:Y:S04]  /*fb60*/  LDL.LU R8, [R1+0x2774] ;  /* 0x0027740001087983 */ /* 0x000f280000300800 */
[----:B------:R0:W-:Y:S02]  /*fb70*/  STL [R1+0x318], R0 ;  /* 0x0003180001007387 */ /* 0x0001e40000100800 */
[----:B0-----:R-:W-:Y:S02]  /*fb80*/  SHF.R.S32.HI R0, RZ, 0x1f, R7 ;  /* 0x0000001fff007819 */ /* 0x001fe40000011407 */
[----:B------:R-:W2:Y:S04]  /*fb90*/  LDL.LU R7, [R1+0x2770] ;  /* 0x0027700001077983 */ /* 0x000ea80000300800 */
[----:B------:R0:W-:Y:S02]  /*fba0*/  STL [R1+0x31c], R13 ;  /* 0x00031c0d01007387 */ /* 0x0001e40000100800 */
[----:B0-----:R-:W-:-:S02]  /*fbb0*/  SHF.R.S32.HI R13, RZ, 0x1f, R3 ;  /* 0x0000001fff0d7819 */ /* 0x001fc40000011403 */
[----:B------:R-:W5:Y:S04]  /*fbc0*/  LDL.LU R3, [R1+0x276c] ;  /* 0x00276c0001037983 */ /* 0x000f680000300800 */
[----:B------:R0:W-:Y:S04]  /*fbd0*/  STL [R1+0x320], R0 ;  /* 0x0003200001007387 */ /* 0x0001e80000100800 */
[----:B------:R-:W5:Y:S04]  /*fbe0*/  LDL.LU R14, [R1+0x3c] ;  /* 0x00003c00010e7983 */ /* 0x000f680000300800 */
[----:B------:R3:W-:Y:S01]  /*fbf0*/  STL [R1+0x324], R13 ;  /* 0x0003240d01007387 */ /* 0x0007e20000100800 */
[----:B0-----:R-:W-:-:S03]  /*fc00*/  SHF.R.S32.HI R0, RZ, 0x1f, R11 ;  /* 0x0000001fff007819 */ /* 0x001fc6000001140b */
[----:B------:R-:W5:Y:S01]  /*fc10*/  LDL.LU R11, [R1+0x2768] ;  /* 0x00276800010b7983 */ /* 0x000f620000300800 */
[----:B---3--:R-:W-:-:S05]  /*fc20*/  IADD3 R13, P4, R10, R9, RZ ;  /* 0x000000090a0d7210 */ /* 0x008fca0007f9e0ff */
[----:B------:R4:W-:Y:S02]  /*fc30*/  STL [R1+0x2160], R13 ;  /* 0x0021600d01007387 */ /* 0x0009e40000100800 */
[----:B----4-:R-:W-:-:S05]  /*fc40*/  IADD3 R13, P5, R10, R8, RZ ;  /* 0x000000080a0d7210 */ /* 0x010fca0007fbe0ff */
[----:B------:R2:W-:Y:S02]  /*fc50*/  STL [R1+0x2168], R13 ;  /* 0x0021680d01007387 */ /* 0x0005e40000100800 */
[----:B--2---:R-:W-:-:S05]  /*fc60*/  IADD3 R13, P0, R10, R7, RZ ;  /* 0x000000070a0d7210 */ /* 0x004fca0007f1e0ff */
[----:B------:R5:W-:Y:S02]  /*fc70*/  STL [R1+0x2170], R13 ;  /* 0x0021700d01007387 */ /* 0x000be40000100800 */
[----:B-----5:R-:W-:Y:S02]  /*fc80*/  IADD3 R13, P1, R10, R3, RZ ;  /* 0x000000030a0d7210 */ /* 0x020fe40007f3e0ff */
[----:B------:R-:W-:-:S03]  /*fc90*/  IADD3 R10, P2, R17, R9, RZ ;  /* 0x00000009110a7210 */ /* 0x000fc60007f5e0ff */
[----:B------:R0:W-:Y:S04]  /*fca0*/  STL [R1+0x2178], R13 ;  /* 0x0021780d01007387 */ /* 0x0001e80000100800 */
[----:B------:R1:W-:Y:S01]  /*fcb0*/  STL [R1+0x11b4], R10 ;  /* 0x0011b40a01007387 */ /* 0x0003e20000100800 */
[----:B0-----:R-:W-:Y:S01]  /*fcc0*/  IADD3 R13, P3, R17, R8, RZ ;  /* 0x00000008110d7210 */ /* 0x001fe20007f7e0ff */
[----:B-1----:R-:W-:-:S04]  /*fcd0*/  IMAD.X R10, R19, 0x1, R35, P4 ;  /* 0x00000001130a7824 */ /* 0x002fc800020e0623 */
[----:B------:R0:W-:Y:S04]  /*fce0*/  STL [R1+0x11bc], R13 ;  /* 0x0011bc0d01007387 */ /* 0x0001e80000100800 */
[----:B0-----:R-:W2:Y:S04]  /*fcf0*/  LDL.LU R13, [R1+0x48] ;  /* 0x00004800010d7983 */ /* 0x001ea80000300800 */
[----:B------:R0:W-:Y:S02]  /*fd00*/  STL [R1+0x215c], R10 ;  /* 0x00215c0a01007387 */ /* 0x0001e40000100800 */
[----:B0-----:R-:W-:-:S05]  /*fd10*/  IADD3 R10, P4, R17, R7, RZ ;  /* 0x00000007110a7210 */ /* 0x001fca0007f9e0ff */
[----:B------:R0:W-:Y:S02]  /*fd20*/  STL [R1+0x11c4], R10 ;  /* 0x0011c40a01007387 */ /* 0x0001e40000100800 */
[----:B0-----:R-:W-:-:S05]  /*fd30*/  IMAD.X R10, R19, 0x1, R34, P5 ;  /* 0x00000001130a7824 */ /* 0x001fca00028e0622 */
[----:B------:R0:W-:Y:S04]  /*fd40*/  STL [R1+0x2164], R10 ;  /* 0x0021640a01007387 */ /* 0x0001e80000100800 */
[----:B0-----:R-:W3:Y:S01]  /*fd50*/  LDL.LU R10, [R1+0x2764] ;  /* 0x00276400010a7983 */ /* 0x001ee20000300800 */
[----:B------:R-:W-:-:S05]  /*fd60*/  IADD3 R17, P5, R17, R3, RZ ;  /* 0x0000000311117210 */ /* 0x000fca0007fbe0ff */
[----:B------:R0:W-:Y:S02]  /*fd70*/  STL [R1+0x11cc], R17 ;  /* 0x0011cc1101007387 */ /* 0x0001e40000100800 */
[----:B0-----:R-:W-:-:S05]  /*fd80*/  IMAD.X R17, R19, 0x1, R11, P0 ;  /* 0x0000000113117824 */ /* 0x001fca00000e060b */
[----:B------:R0:W-:Y:S02]  /*fd90*/  STL [R1+0x216c], R17 ;  /* 0x00216c1101007387 */ /* 0x0001e40000100800 */
[----:B0-----:R-:W-:-:S05]  /*fda0*/  IADD3 R17, P0, R16, R9, RZ ;  /* 0x0000000910117210 */ /* 0x001fca0007f1e0ff */
[----:B------:R3:W-:Y:S02]  /*fdb0*/  STL [R1+0x11d4], R17 ;  /* 0x0011d41101007387 */ /* 0x0007e40000100800 */
[----:B---3--:R-:W-:Y:S02]  /*fdc0*/  IMAD.X R17, R19, 0x1, R10, P1 ;  /* 0x0000000113117824 */ /* 0x008fe400008e060a */
[----:B------:R-:W3:Y:S04]  /*fdd0*/  LDL.LU R19, [R1+0x38] ;  /* 0x0000380001137983 */ /* 0x000ee80000300800 */
[----:B------:R0:W-:Y:S02]  /*fde0*/  STL [R1+0x2174], R17 ;  /* 0x0021741101007387 */ /* 0x0001e40000100800 */
[----:B0-----:R-:W-:-:S05]  /*fdf0*/  IADD3 R17, P1, R16, R8, RZ ;  /* 0x0000000810117210 */ /* 0x001fca0007f3e0ff */
[----:B------:R0:W-:Y:S02]  /*fe00*/  STL [R1+0x11dc], R17 ;  /* 0x0011dc1101007387 */ /* 0x0001e40000100800 */
[----:B0-----:R-:W-:-:S05]  /*fe10*/  IMAD.X R17, R18, 0x1, R35, P2 ;  /* 0x0000000112117824 */ /* 0x001fca00010e0623 */
[----:B------:R0:W-:Y:S02]  /*fe20*/  STL [R1+0x11b0], R17 ;  /* 0x0011b01101007387 */ /* 0x0001e40000100800 */
[----:B0-----:R-:W-:-:S05]  /*fe30*/  IADD3 R17, P2, R16, R7, RZ ;  /* 0x0000000710117210 */ /* 0x001fca0007f5e0ff */
[----:B------:R0:W-:Y:S02]  /*fe40*/  STL [R1+0x11e4], R17 ;  /* 0x0011e41101007387 */ /* 0x0001e40000100800 */
[----:B0-----:R-:W-:-:S05]  /*fe50*/  IMAD.X R17, R18, 0x1, R34, P3 ;  /* 0x0000000112117824 */ /* 0x001fca00018e0622 */
[----:B------:R0:W-:Y:S04]  /*fe60*/  STL [R1+0x11b8], R17 ;  /* 0x0011b81101007387 */ /* 0x0001e80000100800 */
[----:B0-----:R-:W4:Y:S01]  /*fe70*/  LDL.LU R17, [R1+0x2760] ;  /* 0x0027600001117983 */ /* 0x001f220000300800 */
[----:B------:R-:W-:-:S05]  /*fe80*/  IADD3 R16, P3, R16, R3, RZ ;  /* 0x0000000310107210 */ /* 0x000fca0007f7e0ff */
[----:B------:R0:W-:Y:S02]  /*fe90*/  STL [R1+0x11ec], R16 ;  /* 0x0011ec1001007387 */ /* 0x0001e40000100800 */
[----:B0-----:R-:W-:-:S05]  /*fea0*/  IMAD.X R16, R18, 0x1, R11, P4 ;  /* 0x0000000112107824 */ /* 0x001fca00020e060b */
[----:B------:R3:W-:Y:S02]  /*feb0*/  STL [R1+0x11c0], R16 ;  /* 0x0011c01001007387 */ /* 0x0007e40000100800 */
[----:B---3--:R-:W-:-:S05]  /*fec0*/  IADD3 R16, P4, R19, R9, RZ ;  /* 0x0000000913107210 */ /* 0x008fca0007f9e0ff */
[----:B------:R0:W-:Y:S02]  /*fed0*/  STL [R1+0x11f4], R16 ;  /* 0x0011f41001007387 */ /* 0x0001e40000100800 */
[----:B0-----:R-:W-:Y:S02]  /*fee0*/  IMAD.X R16, R18, 0x1, R10, P5 ;  /* 0x0000000112107824 */ /* 0x001fe400028e060a */
[----:B------:R-:W3:Y:S04]  /*fef0*/  LDL.LU R18, [R1+0x50] ;  /* 0x0000500001127983 */ /* 0x000ee80000300800 */
[----:B------:R0:W-:Y:S02]  /*ff00*/  STL [R1+0x11c8], R16 ;  /* 0x0011c81001007387 */ /* 0x0001e40000100800 */
[----:B0-----:R-:W-:-:S05]  /*ff10*/  IADD3 R16, P5, R19, R8, RZ ;  /* 0x0000000813107210 */ /* 0x001fca0007fbe0ff */
[----:B------:R4:W-:Y:S02]  /*ff20*/  STL [R1+0x11fc], R16 ;  /* 0x0011fc1001007387 */ /* 0x0009e40000100800 */
[----:B----4-:R-:W-:-:S05]  /*ff30*/  IMAD.X R16, R17, 0x1, R35, P0 ;  /* 0x0000000111107824 */ /* 0x010fca00000e0623 */
        /* <DEDUP_REMOVED lines=10> */
[----:B0-----:R-:W-:-:S05]  /*ffe0*/  IADD3 R19, P2, R14, R9, RZ ;  /* 0x000000090e137210 */ /* 0x001fca0007f5e0ff */
[----:B------:R0:W-:Y:S02]  /*fff0*/  STL [R1+0x1214], R19 ;  /* 0x0012141301007387 */ /* 0x0001e40000100800 */
[----:B0-----:R-:W-:Y:S01]  /*10000*/  IMAD.X R19, R17, 0x1, R10, P3 ;  /* 0x0000000111137824 */ /* 0x001fe200018e060a */
[----:B------:R-:W-:-:S04]  /*10010*/  IADD3 R17, P3, R14, R8, RZ ;  /* 0x000000080e117210 */ /* 0x000fc80007f7e0ff */
[----:B------:R4:W-:Y:S04]  /*10020*/  STL [R1+0x11e8], R19 ;  /* 0x0011e81301007387 */ /* 0x0009e80000100800 */
[----:B------:R0:W-:Y:S01]  /*10030*/  STL [R1+0x121c], R17 ;  /* 0x00121c1101007387 */ /* 0x0001e20000100800 */
[----:B----4-:R-:W-:Y:S01]  /*10040*/  IMAD.X R19, R16, 0x1, R35, P4 ;  /* 0x0000000110137824 */ /* 0x010fe200020e0623 */
[----:B0-----:R-:W-:-:S04]  /*10050*/  IADD3 R17, P4, R14, R7, RZ ;  /* 0x000000070e117210 */ /* 0x001fc80007f9e0ff */
[----:B------:R0:W-:Y:S04]  /*10060*/  STL [R1+0x11f0], R19 ;  /* 0x0011f01301007387 */ /* 0x0001e80000100800 */
[----:B0-----:R-:W4:Y:S04]  /*10070*/  LDL.LU R19, [R1+0x80] ;  /* 0x0000800001137983 */ /* 0x001f280000300800 */
[----:B------:R0:W-:Y:S02]  /*10080*/  STL [R1+0x1224], R17 ;  /* 0x0012241101007387 */ /* 0x0001e40000100800 */
[----:B0-----:R-:W-:-:S05]  /*10090*/  IMAD.X R17, R16, 0x1, R34, P5 ;  /* 0x0000000110117824 */ /* 0x001fca00028e0622 */
[----:B------:R0:W-:Y:S02]  /*100a0*/  STL [R1+0x11f8], R17 ;  /* 0x0011f81101007387 */ /* 0x0001e40000100800 */
[----:B0-----:R-:W-:Y:S02]  /*100b0*/  IADD3 R17, P5, R14, R3, RZ ;  /* 0x000000030e117210 */ /* 0x001fe40007fbe0ff */
[----:B------:R-:W5:Y:S04]  /*100c0*/  LDL.LU R14, [R1+0x2758] ;  /* 0x00275800010e7983 */ /* 0x000f680000300800 */
[----:B------:R0:W-:Y:S02]  /*100d0*/  STL [R1+0x122c], R17 ;  /* 0x00122c1101007387 */ /* 0x0001e40000100800 */
[----:B0-----:R-:W-:-:S05]  /*100e0*/  IMAD.X R17, R16, 0x1, R11, P0 ;  /* 0x0000000110117824 */ /* 0x001fca00000e060b */
[----:B------:R2:W-:Y:S01]  /*100f0*/  STL [R1+0x1200], R17 ;  /* 0x0012001101007387 */ /* 0x0005e20000100800 */
[----:B------:R-:W-:Y:S01]  /*10100*/  IMAD.X R16, R16, 0x1, R10, P1 ;  /* 0x0000000110107824 */ /* 0x000fe200008e060a */
[----:B--2---:R-:W-:-:S05]  /*10110*/  IADD3 R17, P0, R13, R9, RZ ;  /* 0x000000090d117210 */ /* 0x004fca0007f1e0ff */
[----:B------:R0:W-:Y:S04]  /*10120*/  STL [R1+0x1234], R17 ;  /* 0x0012341101007387 */ /* 0x0001e80000100800 */
[----:B------:R1:W-:Y:S01]  /*10130*/  STL [R1+0x1208], R16 ;  /* 0x0012081001007387 */ /* 0x0003e20000100800 */
[----:B0-----:R-:W-:Y:S01]  /*10140*/  IADD3 R17, P1, R13, R8, RZ ;  /* 0x000000080d117210 */ /* 0x001fe20007f3e0ff */
[----:B-1----:R-:W-:-:S04]  /*10150*/  IMAD.X R16, R15, 0x1, R35, P2 ;  /* 0x000000010f107824 */ /* 0x002fc800010e0623 */
[----:B------:R0:W-:Y:S04]  /*10160*/  STL [R1+0x123c], R17 ;  /* 0x00123c1101007387 */ /* 0x0001e80000100800 */
[----:B------:R1:W-:Y:S01]  /*10170*/  STL [R1+0x1210], R16 ;  /* 0x0012101001007387 */ /* 0x0003e20000100800 */
[----:B0-----:R-:W-:-:S03]  /*10180*/  IADD3 R17, P2, R13, R7, RZ ;  /* 0x000000070d117210 */ /* 0x001fc60007f5e0ff */
[----:B-1----:R-:W2:Y:S04]  /*10190*/  LDL.LU R16, [R1+0x88] ;  /* 0x0000880001107983 */ /* 0x002ea80000300800 */
[----:B------:R0:W-:Y:S02]  /*101a0*/  STL [R1+0x2140], R17 ;  /* 0x0021401101007387 */ /* 0x0001e40000100800 */
[----:B0-----:R-:W-:Y:S01]  /*101b0*/  IMAD.X R17, R15, 0x1, R34, P3 ;  /* 0x000000010f117824 */ /* 0x001fe200018e0622 */
[----:B------:R-:W-:-:S04]  /*101c0*/  IADD3 R13, P3, R13, R3, RZ ;  /* 0x000000030d0d7210 */ /* 0x000fc80007f7e0ff */
[----:B------:R0:W-:Y:S04]  /*101d0*/  STL [R1+0x1218], R17 ;  /* 0x0012181101007387 */ /* 0x0001e80000100800 */
[----:B------:R3:W-:Y:S01]  /*101e0*/  STL [R1+0x2144], R13 ;  /* 0x0021440d01007387 */ /* 0x0007e20000100800 */
[----:B0-----:R-:W-:Y:S01]  /*101f0*/  IMAD.X R17, R15, 0x1, R11, P4 ;  /* 0x000000010f117824 */ /* 0x001fe200020e060b */
[----:B---3--:R-:W-:-:S04]  /*10200*/  IADD3 R13, P4, R18, R9, RZ ;  /* 0x00000009120d7210 */ /* 0x008fc80007f9e0ff */
[----:B------:R0:W-:Y:S02]  /*10210*/  STL [R1+0x1220], R17 ;  /* 0x0012201101007387 */ /* 0x0001e40000100800 */
[----:B0-----:R-:W-:Y:S02]  /*10220*/  IMAD.X R17, R15, 0x1, R10, P5 ;  /* 0x000000010f117824 */ /* 0x001fe400028e060a */
[----:B------:R-:W3:Y:S04]  /*10230*/  LDL.LU R15, [R1+0x58] ;  /* 0x00005800010f7983 */ /* 0x000ee80000300800 */
[----:B------:R0:W-:Y:S04]  /*10240*/  STL [R1+0x2158], R13 ;  /* 0x0021580d01007387 */ /* 0x0001e80000100800 */
[----:B------:R5:W-:Y:S01]  /*10250*/  STL [R1+0x1228], R17 ;  /* 0x0012281101007387 */ /* 0x000be20000100800 */
[----:B0-----:R-:W-:-:S05]  /*10260*/  IADD3 R13, P5, R18, R8, RZ ;  /* 0x00000008120d7210 */ /* 0x001fca0007fbe0ff */
[----:B------:R0:W-:Y:S01]  /*10270*/  STL [R1+0x2148], R13 ;  /* 0x0021480d01007387 */ /* 0x0001e20000100800 */
[----:B-----5:R-:W-:Y:S01]  /*10280*/  IMAD.X R17, R14, 0x1, R35, P0 ;  /* 0x000000010e117824 */ /* 0x020fe200000e0623 */
[----:B0-----:R-:W-:-:S04]  /*10290*/  IADD3 R13, P0, R18, R7, RZ ;  /* 0x00000007120d7210 */ /* 0x001fc80007f1e0ff */
[----:B------:R0:W-:Y:S04]  /*102a0*/  STL [R1+0x1230], R17 ;  /* 0x0012301101007387 */ /* 0x0001e80000100800 */
[----:B0-----:R-:W5:Y:S04]  /*102b0*/  LDL.LU R17, [R1+0xa0] ;  /* 0x0000a00001117983 */ /* 0x001f680000300800 */
        /* <DEDUP_REMOVED lines=10> */
[----:B0-----:R-:W-:Y:S01]  /*10360*/  IMAD.X R18, R14, 0x1, R10, P3 ;  /* 0x000000010e127824 */ /* 0x001fe200018e060a */
[----:B------:R-:W-:-:S04]  /*10370*/  IADD3 R14, P3, R15, R8, RZ ;  /* 0x000000080f0e7210 */ /* 0x000fc80007f7e0ff */
[----:B------:R4:W-:Y:S04]  /*10380*/  STL [R1+0x1240], R18 ;  /* 0x0012401201007387 */ /* 0x0009e80000100800 */
[----:B------:R-:W-:Y:S01]  /*10390*/  STL [R1+0x212c], R14 ;  /* 0x00212c0e01007387 */ /* 0x000fe20000100800 */
[----:B----4-:R-:W-:-:S05]  /*103a0*/  IMAD.X R18, R13, 0x1, R35, P4 ;  /* 0x000000010d127824 */ /* 0x010fca00020e0623 */
[----:B------:R0:W-:Y:S04]  /*103b0*/  STL [R1+0x2120], R18 ;  /* 0x0021201201007387 */ /* 0x0001e80000100800 */
[----:B0-----:R-:W3:Y:S01]  /*103c0*/  LDL.LU R18, [R1+0xac] ;  /* 0x0000ac0001127983 */ /* 0x001ee20000300800 */
[----:B------:R-:W-:-:S05]  /*103d0*/  IADD3 R14, P4, R15, R7, RZ ;  /* 0x000000070f0e7210 */ /* 0x000fca0007f9e0ff */
[----:B------:R0:W-:Y:S02]  /*103e0*/  STL [R1+0x2130], R14 ;  /* 0x0021300e01007387 */ /* 0x0001e40000100800 */
[----:B0-----:R-:W-:Y:S01]  /*103f0*/  IMAD.X R14, R13, 0x1, R34, P5 ;  /* 0x000000010d0e7824 */ /* 0x001fe200028e0622 */
[----:B------:R-:W-:-:S04]  /*10400*/  IADD3 R15, P5, R15, R3, RZ ;  /* 0x000000030f0f7210 */ /* 0x000fc80007fbe0ff */
[----:B------:R0:W-:Y:S04]  /*10410*/  STL [R1+0x2124], R14 ;  /* 0x0021240e01007387 */ /* 0x0001e80000100800 */
[----:B------:R1:W-:Y:S01]  /*10420*/  STL [R1+0x2134], R15 ;  /* 0x0021340f01007387 */ /* 0x0003e20000100800 */
[----:B0-----:R-:W-:Y:S01]  /*10430*/  IMAD.X R14, R13, 0x1, R11, P0 ;  /* 0x000000010d0e7824 */ /* 0x001fe200000e060b */
[----:B-1----:R-:W-:-:S04]  /*10440*/  IADD3 R15, P0, R19, R9, RZ ;  /* 0x00000009130f7210 */ /* 0x002fc80007f1e0ff */
[----:B------:R0:W-:Y:S04]  /*10450*/  STL [R1+0x2128], R14 ;  /* 0x0021280e01007387 */ /* 0x0001e80000100800 */
[----:B------:R1:W-:Y:S01]  /*10460*/  STL [R1+0x2138], R15 ;  /* 0x0021380f01007387 */ /* 0x0003e20000100800 */
[----:B0-----:R-:W-:Y:S01]  /*10470*/  IMAD.X R14, R13, 0x1, R10, P1 ;  /* 0x000000010d0e7824 */ /* 0x001fe200008e060a */
[----:B-1----:R-:W-:Y:S01]  /*10480*/  IADD3 R15, P1, R19, R8, RZ ;  /* 0x00000008130f7210 */ /* 0x002fe20007f3e0ff */
[----:B------:R-:W-:-:S03]  /*10490*/  IMAD.X R13, R12, 0x1, R35, P2 ;  /* 0x000000010c0d7824 */ /* 0x000fc600010e0623 */
[----:B------:R0:W-:Y:S04]  /*104a0*/  STL [R1+0x1244], R14 ;  /* 0x0012440e01007387 */ /* 0x0001e80000100800 */
[----:B------:R1:W-:Y:S01]  /*104b0*/  STL [R1+0x2110], R15 ;  /* 0x0021100f01007387 */ /* 0x0003e20000100800 */
[----:B0-----:R-:W-:-:S03]  /*104c0*/  IADD3 R14, P2, R19, R7, RZ ;  /* 0x00000007130e7210 */ /* 0x001fc60007f5e0ff */
[----:B-1----:R-:W4:Y:S04]  /*104d0*/  LDL.LU R15, [R1+0xb4] ;  /* 0x0000b400010f7983 */ /* 0x002f280000300800 */
[----:B------:R0:W-:Y:S04]  /*104e0*/  STL [R1+0x2104], R13 ;  /* 0x0021040d01007387 */ /* 0x0001e80000100800 */
[----:B------:R1:W-:Y:S01]  /*104f0*/  STL [R1+0x2114], R14 ;  /* 0x0021140e01007387 */ /* 0x0003e20000100800 */
[C---:B0-----:R-:W-:Y:S01]  /*10500*/  IMAD.X R13, R12.reuse, 0x1, R34, P3 ;  /* 0x000000010c0d7824 */ /* 0x041fe200018e0622 */
[----:B------:R-:W-:Y:S01]  /*10510*/  IADD3 R19, P3, R19, R3, RZ ;  /* 0x0000000313137210 */ /* 0x000fe20007f7e0ff */
[----:B-1----:R-:W-:-:S03]  /*10520*/  IMAD.X R14, R12, 0x1, R11, P4 ;  /* 0x000000010c0e7824 */ /* 0x002fc600020e060b */
[----:B------:R2:W-:Y:S01]  /*10530*/  STL [R1+0x2108], R13 ;  /* 0x0021080d01007387 */ /* 0x0005e20000100800 */
[----:B------:R-:W-:-:S03]  /*10540*/  IMAD.X R12, R12, 0x1, R10, P5 ;  /* 0x000000010c0c7824 */ /* 0x000fc600028e060a */
[----:B------:R-:W-:Y:S04]  /*10550*/  STL [R1+0x2118], R19 ;  /* 0x0021181301007387 */ /* 0x000fe80000100800 */
[----:B------:R0:W-:Y:S01]  /*10560*/  STL [R1+0x210c], R14 ;  /* 0x00210c0e01007387 */ /* 0x0001e20000100800 */
[----:B--2---:R-:W-:-:S05]  /*10570*/  IADD3 R13, P4, R16, R9, RZ ;  /* 0x00000009100d7210 */ /* 0x004fca0007f9e0ff */
[----:B------:R1:W-:Y:S01]  /*10580*/  STL [R1+0x211c], R13 ;  /* 0x00211c0d01007387 */ /* 0x0003e20000100800 */
[----:B0-----:R-:W-:-:S03]  /*10590*/  IADD3 R14, P5, R16, R8, RZ ;  /* 0x00000008100e7210 */ /* 0x001fc60007fbe0ff */
[----:B------:R0:W-:Y:S04]  /*105a0*/  STL [R1+0x1248], R12 ;  /* 0x0012480c01007387 */ /* 0x0001e80000100800 */
[----:B------:R2:W-:Y:S01]  /*105b0*/  STL [R1+0x20f4], R14 ;  /* 0x0020f40e01007387 */ /* 0x0005e20000100800 */
[----:B-1----:R-:W-:-:S03]  /*105c0*/  IMAD.X R13, R6, 0x1, R35, P0 ;  /* 0x00000001060d7824 */ /* 0x002fc600000e0623 */
[----:B------:R-:W4:Y:S01]  /*105d0*/  LDL.LU R19, [R1+0xbc] ;  /* 0x0000bc0001137983 */ /* 0x000f220000300800 */
[----:B0-----:R-:W-:-:S03]  /*105e0*/  IADD3 R12, P0, R16, R7, RZ ;  /* 0x00000007100c7210 */ /* 0x001fc60007f1e0ff */
[----:B------:R0:W-:Y:S01]  /*105f0*/  STL [R1+0x20e8], R13 ;  /* 0x0020e80d01007387 */ /* 0x0001e20000100800 */
[----:B--2---:R-:W-:-:S03]  /*10600*/  IMAD.X R14, R6, 0x1, R34, P1 ;  /* 0x00000001060e7824 */ /* 0x004fc600008e0622 */
[----:B------:R1:W-:Y:S01]  /*10610*/  STL [R1+0x20f8], R12 ;  /* 0x0020f80c01007387 */ /* 0x0003e20000100800 */
[----:B0-----:R-:W-:Y:S01]  /*10620*/  IMAD.X R13, R6, 0x1, R11, P2 ;  /* 0x00000001060d7824 */ /* 0x001fe200010e060b */
[----:B-1----:R-:W-:Y:S02]  /*10630*/  IADD3 R12, P1, R16, R3, RZ ;  /* 0x00000003100c7210 */ /* 0x002fe40007f3e0ff */
[----:B------:R5:W-:Y:S04]  /*10640*/  STL [R1+0x20ec], R14 ;  /* 0x0020ec0e01007387 */ /* 0x000be80000100800 */
[----:B------:R0:W-:Y:S04]  /*10650*/  STL [R1+0x20fc], R12 ;  /* 0x0020fc0c01007387 */ /* 0x0001e80000100800 */
[----:B------:R1:W-:Y:S01]  /*10660*/  STL [R1+0x20f0], R13 ;  /* 0x0020f00d01007387 */ /* 0x0003e20000100800 */
[----:B-----5:R-:W-:Y:S01]  /*10670*/  IADD3 R14, P2, R17, R9, RZ ;  /* 0x00000009110e7210 */ /* 0x020fe20007f5e0ff */
[----:B0-----:R-:W-:-:S04]  /*10680*/  IMAD.X R12, R6, 0x1, R10, P3 ;  /* 0x00000001060c7824 */ /* 0x001fc800018e060a */
[----:B------:R-:W-:Y:S01]  /*10690*/  STL [R1+0x2100], R14 ;  /* 0x0021000e01007387 */ /* 0x000fe20000100800 */
[----:B-1----:R-:W-:Y:S01]  /*106a0*/  IADD3 R13, P3, R17, R8, RZ ;  /* 0x00000008110d7210 */ /* 0x002fe20007f7e0ff */
[----:B------:R-:W-:Y:S02]  /*106b0*/  IMAD.X R6, R5, 0x1, R35, P4 ;  /* 0x0000000105067824 */ /* 0x000fe400020e0623 */
[----:B------:R0:W-:Y:S04]  /*106c0*/  STL [R1+0x124c], R12 ;  /* 0x00124c0c01007387 */ /* 0x0001e80000100800 */
[----:B------:R-:W-:Y:S04]  /*106d0*/  STL [R1+0x20d8], R13 ;  /* 0x0020d80d01007387 */ /* 0x000fe80000100800 */
[----:B------:R-:W2:Y:S01]  /*106e0*/  LDL.LU R16, [R1+0xc0] ;  /* 0x0000c00001107983 */ /* 0x000ea20000300800 */
[----:B0-----:R-:W-:-:S03]  /*106f0*/  IADD3 R12, P4, R17, R7, RZ ;  /* 0x00000007110c7210 */ /* 0x001fc60007f9e0ff */
[----:B------:R0:W-:Y:S04]  /*10700*/  STL [R1+0x20cc], R6 ;  /* 0x0020cc0601007387 */ /* 0x0001e80000100800 */
[----:B------:R1:W-:Y:S01]  /*10710*/  STL [R1+0x20dc], R12 ;  /* 0x0020dc0c01007387 */ /* 0x0003e20000100800 */
[----:B0-----:R-:W-:Y:S01]  /*10720*/  IMAD.X R6, R5, 0x1, R34, P5 ;  /* 0x0000000105067824 */ /* 0x001fe200028e0622 */
[----:B------:R-:W-:Y:S01]  /*10730*/  IADD3 R13, P5, R17, R3, RZ ;  /* 0x00000003110d7210 */ /* 0x000fe20007fbe0ff */
[----:B-1----:R-:W-:-:S03]  /*10740*/  IMAD.X R12, R5, 0x1, R11, P0 ;  /* 0x00000001050c7824 */ /* 0x002fc600000e060b */
[----:B------:R3:W-:Y:S01]  /*10750*/  STL [R1+0x20d0], R6 ;  /* 0x0020d00601007387 */ /* 0x0007e20000100800 */
[----:B------:R-:W-:-:S03]  /*10760*/  IMAD.X R5, R5, 0x1, R10, P1 ;  /* 0x0000000105057824 */ /* 0x000fc600008e060a */
[----:B------:R-:W-:Y:S04]  /*10770*/  STL [R1+0x20e0], R13 ;  /* 0x0020e00d01007387 */ /* 0x000fe80000100800 */
[----:B------:R0:W-:Y:S01]  /*10780*/  STL [R1+0x20d4], R12 ;  /* 0x0020d40c01007387 */ /* 0x0001e20000100800 */
[C---:B---3--:R-:W-:Y:S02]  /*10790*/  IADD3 R6, P0, R18.reuse, R9, RZ ;  /* 0x0000000912067210 */ /* 0x048fe40007f1e0ff */
[----:B0-----:R-:W-:-:S03]  /*107a0*/  IADD3 R12, P1, R18, R8, RZ ;  /* 0x00000008120c7210 */ /* 0x001fc60007f3e0ff */
[----:B------:R0:W-:Y:S04]  /*107b0*/  STL [R1+0x20e4], R6 ;  /* 0x0020e40601007387 */ /* 0x0001e80000100800 */
[----:B------:R1:W-:Y:S04]  /*107c0*/  STL [R1+0x1250], R5 ;  /* 0x0012500501007387 */ /* 0x0003e80000100800 */
[----:B------:R3:W-:Y:S04]  /*107d0*/  STL [R1+0x20bc], R12 ;  /* 0x0020bc0c01007387 */ /* 0x0007e80000100800 */
[----:B------:R-:W5:Y:S01]  /*107e0*/  LDL.LU R17, [R1+0xc4] ;  /* 0x0000c40001117983 */ /* 0x000f620000300800 */
[----:B0-----:R-:W-:Y:S01]  /*107f0*/  IMAD.X R6, R4, 0x1, R35, P2 ;  /* 0x0000000104067824 */ /* 0x001fe200010e0623 */
[----:B-1----:R-:W-:-:S04]  /*10800*/  IADD3 R5, P2, R18, R7, RZ ;  /* 0x0000000712057210 */ /* 0x002fc80007f5e0ff */
[----:B------:R0:W-:Y:S01]  /*10810*/  STL [R1+0x20b0], R6 ;  /* 0x0020b00601007387 */ /* 0x0001e20000100800 */
[----:B---3--:R-:W-:-:S03]  /*10820*/  IMAD.X R12, R4, 0x1, R34, P3 ;  /* 0x00000001040c7824 */ /* 0x008fc600018e0622 */
[----:B------:R1:W-:Y:S01]  /*10830*/  STL [R1+0x20c0], R5 ;  /* 0x0020c00501007387 */ /* 0x0003e20000100800 */
[----:B0-----:R-:W-:Y:S01]  /*10840*/  IMAD.X R6, R4, 0x1, R11, P4 ;  /* 0x0000000104067824 */ /* 0x001fe200020e060b */
[----:B-1----:R-:W-:Y:S02]  /*10850*/  IADD3 R5, P3, R18, R3, RZ ;  /* 0x0000000312057210 */ /* 0x002fe40007f7e0ff */
[----:B------:R-:W-:Y:S04]  /*10860*/  STL [R1+0x20b4], R12 ;  /* 0x0020b40c01007387 */ /* 0x000fe80000100800 */
[----:B------:R0:W-:Y:S04]  /*10870*/  STL [R1+0x20c4], R5 ;  /* 0x0020c40501007387 */ /* 0x0001e80000100800 */
[----:B------:R1:W-:Y:S01]  /*10880*/  STL [R1+0x20b8], R6 ;  /* 0x0020b80601007387 */ /* 0x0003e20000100800 */
[----:B0-----:R-:W-:-:S02]  /*10890*/  IMAD.X R5, R4, 0x1, R10, P5 ;  /* 0x0000000104057824 */ /* 0x001fc400028e060a */
[----:B------:R-:W-:Y:S01]  /*108a0*/  IMAD.X R4, R2, 0x1, R35, P0 ;  /* 0x0000000102047824 */ /* 0x000fe200000e0623 */
[C---:B----4-:R-:W-:Y:S02]  /*108b0*/  IADD3 R12, P4, R15.reuse, R9, RZ ;  /* 0x000000090f0c7210 */ /* 0x050fe40007f9e0ff */
[----:B-1----:R-:W-:-:S03]  /*108c0*/  IADD3 R6, P5, R15, R8, RZ ;  /* 0x000000080f067210 */ /* 0x002fc60007fbe0ff */
[----:B------:R-:W-:Y:S04]  /*108d0*/  STL [R1+0x20c8], R12 ;  /* 0x0020c80c01007387 */ /* 0x000fe80000100800 */
[----:B------:R0:W-:Y:S04]  /*108e0*/  STL [R1+0x1254], R5 ;  /* 0x0012540501007387 */ /* 0x0001e80000100800 */
[----:B------:R-:W-:Y:S04]  /*108f0*/  STL [R1+0x20a0], R6 ;  /* 0x0020a00601007387 */ /* 0x000fe80000100800 */
[----:B------:R-:W3:Y:S01]  /*10900*/  LDL.LU R18, [R1+0xd0] ;  /* 0x0000d00001127983 */ /* 0x000ee20000300800 */
[----:B0-----:R-:W-:-:S03]  /*10910*/  IADD3 R5, P0, R15, R7, RZ ;  /* 0x000000070f057210 */ /* 0x001fc60007f1e0ff */
        /* <DEDUP_REMOVED lines=9> */
[----:B0-----:R-:W-:-:S05]  /*109b0*/  IADD3 R4, P2, R19, R9, RZ ;  /* 0x0000000913047210 */ /* 0x001fca0007f5e0ff */
[----:B------:R0:W-:Y:S01]  /*109c0*/  STL [R1+0x20ac], R4 ;  /* 0x0020ac0401007387 */ /* 0x0001e20000100800 */
[----:B-1----:R-:W-:-:S03]  /*109d0*/  IADD3 R5, P3, R19, R8, RZ ;  /* 0x0000000813057210 */ /* 0x002fc60007f7e0ff */
[----:B------:R1:W-:Y:S04]  /*109e0*/  STL [R1+0x1258], R2 ;  /* 0x0012580201007387 */ /* 0x0003e80000100800 */
[----:B------:R4:W-:Y:S01]  /*109f0*/  STL [R1+0x1274], R5 ;  /* 0x0012740501007387 */ /* 0x0009e20000100800 */
[----:B0-----:R-:W-:-:S03]  /*10a00*/  IMAD.X R4, R20, 0x1, R35, P4 ;  /* 0x0000000114047824 */ /* 0x001fc600020e0623 */
[----:B------:R-:W3:Y:S01]  /*10a10*/  LDL.LU R15, [R1+0xd4] ;  /* 0x0000d400010f7983 */ /* 0x000ee20000300800 */
[----:B-1----:R-:W-:-:S03]  /*10a20*/  IADD3 R2, P4, R19, R7, RZ ;  /* 0x0000000713027210 */ /* 0x002fc60007f9e0ff */
[----:B------:R0:W-:Y:S01]  /*10a30*/  STL [R1+0x125c], R4 ;  /* 0x00125c0401007387 */ /* 0x0001e20000100800 */
[----:B----4-:R-:W-:-:S03]  /*10a40*/  IMAD.X R5, R20, 0x1, R11, P0 ;  /* 0x0000000114057824 */ /* 0x010fc600000e060b */
[----:B------:R1:W-:Y:S01]  /*10a50*/  STL [R1+0x127c], R2 ;  /* 0x00127c0201007387 */ /* 0x0003e20000100800 */
[----:B0-----:R-:W-:Y:S01]  /*10a60*/  IMAD.X R4, R20, 0x1, R34, P5 ;  /* 0x0000000114047824 */ /* 0x001fe200028e0622 */
[----:B-1----:R-:W-:-:S04]  /*10a70*/  IADD3 R2, P5, R19, R3, RZ ;  /* 0x0000000313027210 */ /* 0x002fc80007fbe0ff */
[----:B------:R2:W-:Y:S04]  /*10a80*/  STL [R1+0x1260], R4 ;  /* 0x0012600401007387 */ /* 0x0005e80000100800 */
[----:B------:R0:W-:Y:S04]  /*10a90*/  STL [R1+0x1284], R2 ;  /* 0x0012840201007387 */ /* 0x0001e80000100800 */
[----:B------:R1:W-:Y:S01]  /*10aa0*/  STL [R1+0x1264], R5 ;  /* 0x0012640501007387 */ /* 0x0003e20000100800 */
[----:B--2---:R-:W-:Y:S01]  /*10ab0*/  IADD3 R4, P0, R16, R9, RZ ;  /* 0x0000000910047210 */ /* 0x004fe20007f1e0ff */
[----:B0-----:R-:W-:Y:S01]  /*10ac0*/  IMAD.X R2, R20, 0x1, R10, P1 ;  /* 0x0000000114027824 */ /* 0x001fe200008e060a */
[----:B-1----:R-:W-:-:S03]  /*10ad0*/  IADD3 R5, P1, R16, R8, RZ ;  /* 0x0000000810057210 */ /* 0x002fc60007f3e0ff */
[----:B------:R0:W-:Y:S04]  /*10ae0*/  STL [R1+0x128c], R4 ;  /* 0x00128c0401007387 */ /* 0x0001e80000100800 */
[----:B------:R1:W-:Y:S04]  /*10af0*/  STL [R1+0x1268], R2 ;  /* 0x0012680201007387 */ /* 0x0003e80000100800 */
[----:B------:R2:W-:Y:S01]  /*10b00*/  STL [R1+0x1294], R5 ;  /* 0x0012940501007387 */ /* 0x0005e20000100800 */
[----:B0-----:R-:W-:-:S03]  /*10b10*/  IMAD.X R4, R21, 0x1, R35, P2 ;  /* 0x0000000115047824 */ /* 0x001fc600010e0623 */
[----:B------:R-:W4:Y:S01]  /*10b20*/  LDL.LU R19, [R1+0xd8] ;  /* 0x0000d80001137983 */ /* 0x000f220000300800 */
[----:B-1----:R-:W-:-:S03]  /*10b30*/  IADD3 R2, P2, R16, R7, RZ ;  /* 0x0000000710027210 */ /* 0x002fc60007f5e0ff */
[----:B------:R0:W-:Y:S01]  /*10b40*/  STL [R1+0x126c], R4 ;  /* 0x00126c0401007387 */ /* 0x0001e20000100800 */
[----:B--2---:R-:W-:-:S03]  /*10b50*/  IMAD.X R5, R21, 0x1, R11, P4 ;  /* 0x0000000115057824 */ /* 0x004fc600020e060b */
[----:B------:R1:W-:Y:S01]  /*10b60*/  STL [R1+0x129c], R2 ;  /* 0x00129c0201007387 */ /* 0x0003e20000100800 */
[----:B0-----:R-:W-:Y:S01]  /*10b70*/  IMAD.X R4, R21, 0x1, R34, P3 ;  /* 0x0000000115047824 */ /* 0x001fe200018e0622 */
[----:B-1----:R-:W-:-:S04]  /*10b80*/  IADD3 R2, P3, R16, R3, RZ ;  /* 0x0000000310027210 */ /* 0x002fc80007f7e0ff */
[----:B------:R-:W-:Y:S04]  /*10b90*/  STL [R1+0x1270], R4 ;  /* 0x0012700401007387 */ /* 0x000fe80000100800 */
[----:B------:R0:W-:Y:S04]  /*10ba0*/  STL [R1+0x12a4], R2 ;  /* 0x0012a40201007387 */ /* 0x0001e80000100800 */
[----:B------:R1:W-:Y:S01]  /*10bb0*/  STL [R1+0x1278], R5 ;  /* 0x0012780501007387 */ /* 0x0003e20000100800 */
[----:B0-----:R-:W-:Y:S01]  /*10bc0*/  IMAD.X R2, R21, 0x1, R10, P5 ;  /* 0x0000000115027824 */ /* 0x001fe200028e060a */
[----:B-----5:R-:W-:-:S02]  /*10bd0*/  IADD3 R4, P4, R17, R9, RZ ;  /* 0x0000000911047210 */ /* 0x020fc40007f9e0ff */
[----:B-1----:R-:W-:-:S03]  /*10be0*/  IADD3 R5, P5, R17, R8, RZ ;  /* 0x0000000811057210 */ /* 0x002fc60007fbe0ff */
[----:B------:R0:W-:Y:S04]  /*10bf0*/  STL [R1+0x12ac], R4 ;  /* 0x0012ac0401007387 */ /* 0x0001e80000100800 */
[----:B------:R1:W-:Y:S04]  /*10c00*/  STL [R1+0x1280], R2 ;  /* 0x0012800201007387 */ /* 0x0003e80000100800 */
[----:B------:R2:W-:Y:S04]  /*10c10*/  STL [R1+0x12b4], R5 ;  /* 0x0012b40501007387 */ /* 0x0005e80000100800 */
[----:B------:R-:W5:Y:S01]  /*10c20*/  LDL.LU R16, [R1+0xe4] ;  /* 0x0000e40001107983 */ /* 0x000f620000300800 */
[----:B0-----:R-:W-:Y:S01]  /*10c30*/  IMAD.X R4, R22, 0x1, R35, P0 ;  /* 0x0000000116047824 */ /* 0x001fe200000e0623 */
[----:B-1----:R-:W-:-:S04]  /*10c40*/  IADD3 R2, P0, R17, R7, RZ ;  /* 0x0000000711027210 */ /* 0x002fc80007f1e0ff */
        /* <DEDUP_REMOVED lines=9> */
[----:B---3--:R-:W-:-:S02]  /*10ce0*/  IADD3 R4, P2, R18, R9, RZ ;  /* 0x0000000912047210 */ /* 0x008fc40007f5e0ff */
[----:B-1----:R-:W-:-:S03]  /*10cf0*/  IADD3 R5, P3, R18, R8, RZ ;  /* 0x0000000812057210 */ /* 0x002fc60007f7e0ff */
[----:B------:R0:W-:Y:S04]  /*10d00*/  STL [R1+0x12cc], R4 ;  /* 0x0012cc0401007387 */ /* 0x0001e80000100800 */
[----:B------:R1:W-:Y:S04]  /*10d10*/  STL [R1+0x12a0], R2 ;  /* 0x0012a00201007387 */ /* 0x0003e80000100800 */
[----:B------:R2:W-:Y:S01]  /*10d20*/  STL [R1+0x12d4], R5 ;  /* 0x0012d40501007387 */ /* 0x0005e20000100800 */
[----:B0-----:R-:W-:-:S03]  /*10d30*/  IMAD.X R4, R23, 0x1, R35, P4 ;  /* 0x0000000117047824 */ /* 0x001fc600020e0623 */
[----:B------:R-:W3:Y:S01]  /*10d40*/  LDL.LU R17, [R1+0xf0] ;  /* 0x0000f00001117983 */ /* 0x000ee20000300800 */
[----:B-1----:R-:W-:-:S03]  /*10d50*/  IADD3 R2, P4, R18, R7, RZ ;  /* 0x0000000712027210 */ /* 0x002fc60007f9e0ff */
[----:B------:R0:W-:Y:S01]  /*10d60*/  STL [R1+0x12a8], R4 ;  /* 0x0012a80401007387 */ /* 0x0001e20000100800 */
[----:B--2---:R-:W-:-:S03]  /*10d70*/  IMAD.X R5, R23, 0x1, R11, P0 ;  /* 0x0000000117057824 */ /* 0x004fc600000e060b */
[----:B------:R1:W-:Y:S01]  /*10d80*/  STL [R1+0x12dc], R2 ;  /* 0x0012dc0201007387 */ /* 0x0003e20000100800 */
[----:B0-----:R-:W-:Y:S01]  /*10d90*/  IMAD.X R4, R23, 0x1, R34, P5 ;  /* 0x0000000117047824 */ /* 0x001fe200028e0622 */
[----:B-1----:R-:W-:-:S04]  /*10da0*/  IADD3 R2, P5, R18, R3, RZ ;  /* 0x0000000312027210 */ /* 0x002fc80007fbe0ff */
[----:B------:R0:W-:Y:S04]  /*10db0*/  STL [R1+0x12b0], R4 ;  /* 0x0012b00401007387 */ /* 0x0001e80000100800 */
[----:B------:R1:W-:Y:S04]  /*10dc0*/  STL [R1+0x12e4], R2 ;  /* 0x0012e40201007387 */ /* 0x0003e80000100800 */
[----:B------:R2:W-:Y:S01]  /*10dd0*/  STL [R1+0x12b8], R5 ;  /* 0x0012b80501007387 */ /* 0x0005e20000100800 */
[----:B0-----:R-:W-:Y:S01]  /*10de0*/  IADD3 R4, P0, R15, R9, RZ ;  /* 0x000000090f047210 */ /* 0x001fe20007f1e0ff */
[----:B-1----:R-:W-:-:S04]  /*10df0*/  IMAD.X R2, R23, 0x1, R10, P1 ;  /* 0x0000000117027824 */ /* 0x002fc800008e060a */
[----:B------:R0:W-:Y:S01]  /*10e00*/  STL [R1+0x12ec], R4 ;  /* 0x0012ec0401007387 */ /* 0x0001e20000100800 */
[----:B--2---:R-:W-:-:S03]  /*10e10*/  IADD3 R5, P1, R15, R8, RZ ;  /* 0x000000080f057210 */ /* 0x004fc60007f3e0ff */
        /* <DEDUP_REMOVED lines=13> */
[C---:B----4-:R-:W-:Y:S01]  /*10ef0*/  IADD3 R4, P4, R19.reuse, R9, RZ ;  /* 0x0000000913047210 */ /* 0x050fe20007f9e0ff */
        /* <DEDUP_REMOVED lines=135> */
[----:B----4-:R-:W-:Y:S01]  /*11770*/  IADD3 R4, P0, R18, R9, RZ ;  /* 0x0000000912047210 */ /* 0x010fe20007f1e0ff */
        /* <DEDUP_REMOVED lines=91> */
[----:B------:R-:W-:-:S05]  /*11d30*/  SHF.R.S32.HI R40, RZ, 0x1f, R40 ;  /* 0x0000001fff287819 */ /* 0x000fca0000011428 */
[----:B0-----:R-:W-:Y:S01]  /*11d40*/  IMAD.X R4, R40, 0x1, R35, P4 ;  /* 0x0000000128047824 */ /* 0x001fe200020e0623 */
[----:B-1----:R-:W-:Y:S01]  /*11d50*/  IADD3 R2, P4, R18, R7, RZ ;  /* 0x0000000712027210 */ /* 0x002fe20007f9e0ff */
[----:B--2---:R-:W-:-:S03]  /*11d60*/  IMAD.X R5, R40, 0x1, R11, P0 ;  /* 0x0000000128057824 */ /* 0x004fc600000e060b */
[----:B------:R0:W-:Y:S04]  /*11d70*/  STL [R1+0x1488], R4 ;  /* 0x0014880401007387 */ /* 0x0001e80000100800 */
        /* <DEDUP_REMOVED lines=20> */
[----:B------:R0:W-:Y:S01]  /*11ec0*/  STL [R1+0x14b0], R4 ;  /* 0x0014b00401007387 */ /* 0x0001e20000100800 */
[----:B------:R-:W-:-:S03]  /*11ed0*/  SHF.R.S32.HI R42, RZ, 0x1f, R42 ;  /* 0x0000001fff2a7819 */ /* 0x000fc6000001142a */
        /* <DEDUP_REMOVED lines=45> */
[C---:B0-----:R-:W-:Y:S01]  /*121b0*/  IMAD.X R4, R44.reuse, 0x1, R35, P2 ;  /* 0x000000012c047824 */ /* 0x041fe200010e0623 */
[----:B-1----:R-:W-:Y:S01]  /*121c0*/  IADD3 R2, P2, R17, R7, RZ ;  /* 0x0000000711027210 */ /* 0x002fe20007f5e0ff */
[----:B--2---:R-:W-:-:S03]  /*121d0*/  IMAD.X R5, R44, 0x1, R11, P4 ;  /* 0x000000012c057824 */ /* 0x004fc600020e060b */
[----:B------:R0:W-:Y:S04]  /*121e0*/  STL [R1+0x1508], R4 ;  /* 0x0015080401007387 */ /* 0x0001e80000100800 */
[----:B------:R1:W-:Y:S01]  /*121f0*/  STL [R1+0x153c], R2 ;  /* 0x00153c0201007387 */ /* 0x0003e20000100800 */
[----:B0-----:R-:W-:Y:S01]  /*12200*/  IMAD.X R4, R44, 0x1, R34, P3 ;  /* 0x000000012c047824 */ /* 0x001fe200018e0622 */
[----:B-1----:R-:W-:-:S04]  /*12210*/  IADD3 R2, P3, R17, R3, RZ ;  /* 0x0000000311027210 */ /* 0x002fc80007f7e0ff */
[----:B------:R-:W-:Y:S01]  /*12220*/  STL [R1+0x1510], R4 ;  /* 0x0015100401007387 */ /* 0x000fe20000100800 */
[----:B------:R-:W-:-:S03]  /*12230*/  SHF.R.S32.HI R45, RZ, 0x1f, R45 ;  /* 0x0000001fff2d7819 */ /* 0x000fc6000001142d */
[----:B------:R0:W-:Y:S04]  /*12240*/  STL [R1+0x1544], R2 ;  /* 0x0015440201007387 */ /* 0x0001e80000100800 */
[----:B------:R1:W-:Y:S01]  /*12250*/  STL [R1+0x1518], R5 ;  /* 0x0015180501007387 */ /* 0x0003e20000100800 */
[----:B0-----:R-:W-:Y:S01]  /*12260*/  IMAD.X R2, R44, 0x1, R10, P5 ;  /* 0x000000012c027824 */ /* 0x001fe200028e060a */
[C---:B---3--:R-:W-:Y:S02]  /*12270*/  IADD3 R4, P4, R18.reuse, R9, RZ ;  /* 0x0000000912047210 */ /* 0x048fe40007f9e0ff */
        /* <DEDUP_REMOVED lines=60> */
[----:B-1----:R-:W-:-:S04]  /*12640*/  IADD3 R2, P0, R16, R7, RZ ;  /* 0x0000000710027210 */ /* 0x002fc80007f1e0ff */
[----:B------:R0:W-:Y:S01]  /*12650*/  STL [R1+0x1588], R4 ;  /* 0x0015880401007387 */ /* 0x0001e20000100800 */
[----:B--2---:R-:W-:-:S03]  /*12660*/  IMAD.X R5, R48, 0x1, R11, P2 ;  /* 0x0000000130057824 */ /* 0x004fc600010e060b */
        /* <DEDUP_REMOVED lines=16> */
[----:B------:R0:W-:Y:S04]  /*12770*/  STL [R1+0x15a8], R4 ;  /* 0x0015a80401007387 */ /* 0x0001e80000100800 */
[----:B------:R1:W-:Y:S01]  /*12780*/  STL [R1+0x15dc], R2 ;  /* 0x0015dc0201007387 */ /* 0x0003e20000100800 */
[C---:B--2---:R-:W-:Y:S02]  /*12790*/  IMAD.X R5, R49.reuse, 0x1, R11, P0 ;  /* 0x0000000131057824 */ /* 0x044fe400000e060b */
        /* <DEDUP_REMOVED lines=51> */
[----:B------:R0:W-:Y:S04]  /*12ad0*/  STL [R1+0x1608], R4 ;  /* 0x0016080401007387 */ /* 0x0001e80000100800 */
[----:B------:R1:W-:Y:S01]  /*12ae0*/  STL [R1+0x163c], R2 ;  /* 0x00163c0201007387 */ /* 0x0003e20000100800 */
[C---:B--2---:R-:W-:Y:S02]  /*12af0*/  IMAD.X R5, R52.reuse, 0x1, R11, P0 ;  /* 0x0000000134057824 */ /* 0x044fe400000e060b */
        /* <DEDUP_REMOVED lines=10> */
[----:B------:R1:W-:Y:S01]  /*12ba0*/  STL [R1+0x1620], R2 ;  /* 0x0016200201007387 */ /* 0x0003e20000100800 */
[----:B0-----:R-:W-:-:S03]  /*12bb0*/  IMAD.X R4, R53, 0x1, R35, P2 ;  /* 0x0000000135047824 */ /* 0x001fc600010e0623 */
[----:B------:R0:W-:Y:S01]  /*12bc0*/  STL [R1+0x1654], R5 ;  /* 0x0016540501007387 */ /* 0x0001e20000100800 */
[----:B-1----:R-:W-:-:S03]  /*12bd0*/  IADD3 R2, P2, R16, R7, RZ ;  /* 0x0000000710027210 */ /* 0x002fc60007f5e0ff */
[----:B------:R-:W2:Y:S04]  /*12be0*/  LDL.LU R19, [R1+0x90] ;  /* 0x0000900001137983 */ /* 0x000ea80000300800 */
[----:B------:R1:W-:Y:S04]  /*12bf0*/  STL [R1+0x1628], R4 ;  /* 0x0016280401007387 */ /* 0x0003e80000100800 */
[----:B------:R3:W-:Y:S01]  /*12c00*/  STL [R1+0x165c], R2 ;  /* 0x00165c0201007387 */ /* 0x0007e20000100800 */
[C---:B0-----:R-:W-:Y:S02]  /*12c10*/  IMAD.X R5, R53.reuse, 0x1, R11, P4 ;  /* 0x0000000135057824 */ /* 0x041fe400020e060b */
[----:B-1----:R-:W-:Y:S01]  /*12c20*/  IMAD.X R4, R53, 0x1, R34, P3 ;  /* 0x0000000135047824 */ /* 0x002fe200018e0622 */
[----:B---3--:R-:W-:-:S04]  /*12c30*/  IADD3 R2, P3, R16, R3, RZ ;  /* 0x0000000310027210 */ /* 0x008fc80007f7e0ff */
[----:B------:R0:W-:Y:S01]  /*12c40*/  STL [R1+0x1630], R4 ;  /* 0x0016300401007387 */ /* 0x0001e20000100800 */
[----:B------:R-:W-:-:S03]  /*12c50*/  SHF.R.S32.HI R54, RZ, 0x1f, R54 ;  /* 0x0000001fff367819 */ /* 0x000fc60000011436 */
[----:B------:R1:W-:Y:S01]  /*12c60*/  STL [R1+0x1664], R2 ;  /* 0x0016640201007387 */ /* 0x0003e20000100800 */
[----:B0-----:R-:W-:-:S03]  /*12c70*/  IADD3 R4, P4, R17, R9, RZ ;  /* 0x0000000911047210 */ /* 0x001fc60007f9e0ff */
[----:B------:R0:W-:Y:S01]  /*12c80*/  STL [R1+0x1638], R5 ;  /* 0x0016380501007387 */ /* 0x0001e20000100800 */
[----:B-1----:R-:W-:-:S03]  /*12c90*/  IMAD.X R2, R53, 0x1, R10, P5 ;  /* 0x0000000135027824 */ /* 0x002fc600028e060a */
[----:B------:R1:W-:Y:S04]  /*12ca0*/  STL [R1+0x166c], R4 ;  /* 0x00166c0401007387 */ /* 0x0003e80000100800 */
[----:B------:R3:W-:Y:S01]  /*12cb0*/  STL [R1+0x1640], R2 ;  /* 0x0016400201007387 */ /* 0x0007e20000100800 */
[----:B0-----:R-:W-:Y:S01]  /*12cc0*/  IADD3 R5, P5, R17, R8, RZ ;  /* 0x0000000811057210 */ /* 0x001fe20007fbe0ff */
[----:B-1----:R-:W-:-:S04]  /*12cd0*/  IMAD.X R4, R54, 0x1, R35, P0 ;  /* 0x0000000136047824 */ /* 0x002fc800000e0623 */
[----:B------:R0:W-:Y:S01]  /*12ce0*/  STL [R1+0x1674], R5 ;  /* 0x0016740501007387 */ /* 0x0001e20000100800 */
[----:B---3--:R-:W-:-:S03]  /*12cf0*/  IADD3 R2, P0, R17, R7, RZ ;  /* 0x0000000711027210 */ /* 0x008fc60007f1e0ff */
[----:B------:R-:W3:Y:S04]  /*12d00*/  LDL.LU R16, [R1+0x8c] ;  /* 0x00008c0001107983 */ /* 0x000ee80000300800 */
[----:B------:R1:W-:Y:S01]  /*12d10*/  STL [R1+0x1648], R4 ;  /* 0x0016480401007387 */ /* 0x0003e20000100800 */
[----:B0-----:R-:W-:-:S03]  /*12d20*/  IMAD.X R5, R54, 0x1, R11, P2 ;  /* 0x0000000136057824 */ /* 0x001fc600010e060b */
[----:B------:R0:W-:Y:S01]  /*12d30*/  STL [R1+0x167c], R2 ;  /* 0x00167c0201007387 */ /* 0x0001e20000100800 */
[----:B-1----:R-:W-:Y:S01]  /*12d40*/  IMAD.X R4, R54, 0x1, R34, P1 ;  /* 0x0000000136047824 */ /* 0x002fe200008e0622 */
[----:B0-----:R-:W-:-:S04]  /*12d50*/  IADD3 R2, P1, R17, R3, RZ ;  /* 0x0000000311027210 */ /* 0x001fc80007f3e0ff */
[----:B------:R4:W-:Y:S04]  /*12d60*/  STL [R1+0x1650], R4 ;  /* 0x0016500401007387 */ /* 0x0009e80000100800 */
[----:B------:R0:W-:Y:S01]  /*12d70*/  STL [R1+0x1684], R2 ;  /* 0x0016840201007387 */ /* 0x0001e20000100800 */
[----:B------:R-:W-:-:S03]  /*12d80*/  SHF.R.S32.HI R55, RZ, 0x1f, R55 ;  /* 0x0000001fff377819 */ /* 0x000fc60000011437 */
[----:B------:R1:W-:Y:S01]  /*12d90*/  STL [R1+0x1658], R5 ;  /* 0x0016580501007387 */ /* 0x0003e20000100800 */
[----:B----4-:R-:W-:Y:S01]  /*12da0*/  IADD3 R4, P2, R18, R9, RZ ;  /* 0x0000000912047210 */ /* 0x010fe20007f5e0ff */
[----:B0-----:R-:W-:-:S04]  /*12db0*/  IMAD.X R2, R54, 0x1, R10, P3 ;  /* 0x0000000136027824 */ /* 0x001fc800018e060a */
[----:B------:R0:W-:Y:S01]  /*12dc0*/  STL [R1+0x168c], R4 ;  /* 0x00168c0401007387 */ /* 0x0001e20000100800 */
[----:B-1----:R-:W-:-:S03]  /*12dd0*/  IADD3 R5, P3, R18, R8, RZ ;  /* 0x0000000812057210 */ /* 0x002fc60007f7e0ff */
[----:B------:R1:W-:Y:S04]  /*12de0*/  STL [R1+0x1660], R2 ;  /* 0x0016600201007387 */ /* 0x0003e80000100800 */
[----:B------:R4:W-:Y:S01]  /*12df0*/  STL [R1+0x1694], R5 ;  /* 0x0016940501007387 */ /* 0x0009e20000100800 */
[----:B0-----:R-:W-:-:S03]  /*12e00*/  IMAD.X R4, R55, 0x1, R35, P4 ;  /* 0x0000000137047824 */ /* 0x001fc600020e0623 */
[----:B------:R-:W3:Y:S01]  /*12e10*/  LDL.LU R17, [R1+0x84] ;  /* 0x0000840001117983 */ /* 0x000ee20000300800 */
[----:B-1----:R-:W-:Y:S01]  /*12e20*/  IADD3 R2, P4, R18, R7, RZ ;  /* 0x0000000712027210 */ /* 0x002fe20007f9e0ff */
[----:B----4-:R-:W-:Y:S02]  /*12e30*/  IMAD.X R5, R55, 0x1, R34, P5 ;  /* 0x0000000137057824 */ /* 0x010fe400028e0622 */
[----:B------:R0:W-:Y:S01]  /*12e40*/  STL [R1+0x1668], R4 ;  /* 0x0016680401007387 */ /* 0x0001e20000100800 */
[----:B------:R-:W-:-:S03]  /*12e50*/  SHF.R.S32.HI R56, RZ, 0x1f, R56 ;  /* 0x0000001fff387819 */ /* 0x000fc60000011438 */
[----:B------:R1:W-:Y:S04]  /*12e60*/  STL [R1+0x169c], R2 ;  /* 0x00169c0201007387 */ /* 0x0003e80000100800 */
[----:B------:R-:W-:Y:S01]  /*12e70*/  STL [R1+0x1670], R5 ;  /* 0x0016700501007387 */ /* 0x000fe20000100800 */
[----:B0-----:R-:W-:Y:S01]  /*12e80*/  IADD3 R4, P5, R18, R3, RZ ;  /* 0x0000000312047210 */ /* 0x001fe20007fbe0ff */
[----:B-1----:R-:W-:-:S04]  /*12e90*/  IMAD.X R2, R55, 0x1, R11, P0 ;  /* 0x0000000137027824 */ /* 0x002fc800000e060b */
[----:B------:R0:W-:Y:S04]  /*12ea0*/  STL [R1+0x16a4], R4 ;  /* 0x0016a40401007387 */ /* 0x0001e80000100800 */
[----:B------:R1:W-:Y:S01]  /*12eb0*/  STL [R1+0x1678], R2 ;  /* 0x0016780201007387 */ /* 0x0003e20000100800 */
[----:B0-----:R-:W-:Y:S01]  /*12ec0*/  IMAD.X R4, R55, 0x1, R10, P1 ;  /* 0x0000000137047824 */ /* 0x001fe200008e060a */
[C---:B-----5:R-:W-:Y:S02]  /*12ed0*/  IADD3 R5, P0, R15.reuse, R9, RZ ;  /* 0x000000090f057210 */ /* 0x060fe40007f1e0ff */
[----:B-1----:R-:W-:-:S03]  /*12ee0*/  IADD3 R2, P1, R15, R8, RZ ;  /* 0x000000080f027210 */ /* 0x002fc60007f3e0ff */
[----:B------:R0:W-:Y:S04]  /*12ef0*/  STL [R1+0x16ac], R5 ;  /* 0x0016ac0501007387 */ /* 0x0001e80000100800 */
[----:B------:R1:W-:Y:S01]  /*12f00*/  STL [R1+0x1680], R4 ;  /* 0x0016800401007387 */ /* 0x0003e20000100800 */
[----:B0-----:R-:W-:-:S03]  /*12f10*/  IMAD.X R5, R56, 0x1, R35, P2 ;  /* 0x0000000138057824 */ /* 0x001fc600010e0623 */
[----:B------:R0:W-:Y:S04]  /*12f20*/  STL [R1+0x16b4], R2 ;  /* 0x0016b40201007387 */ /* 0x0001e80000100800 */
[----:B------:R4:W-:Y:S04]  /*12f30*/  STL [R1+0x1688], R5 ;  /* 0x0016880501007387 */ /* 0x0009e80000100800 */
[----:B------:R-:W5:Y:S01]  /*12f40*/  LDL.LU R18, [R1+0x7c] ;  /* 0x00007c0001127983 */ /* 0x000f620000300800 */
[C---:B-1----:R-:W-:Y:S01]  /*12f50*/  IADD3 R4, P2, R15.reuse, R7, RZ ;  /* 0x000000070f047210 */ /* 0x042fe20007f5e0ff */
[----:B0-----:R-:W-:Y:S01]  /*12f60*/  IMAD.X R2, R56, 0x1, R34, P3 ;  /* 0x0000000138027824 */ /* 0x001fe200018e0622 */
[----:B----4-:R-:W-:-:S03]  /*12f70*/  IADD3 R5, P3, R15, R3, RZ ;  /* 0x000000030f057210 */ /* 0x010fc60007f7e0ff */
[----:B------:R0:W-:Y:S01]  /*12f80*/  STL [R1+0x16bc], R4 ;  /* 0x0016bc0401007387 */ /* 0x0001e20000100800 */
[----:B------:R-:W-:-:S03]  /*12f90*/  SHF.R.S32.HI R57, RZ, 0x1f, R57 ;  /* 0x0000001fff397819 */ /* 0x000fc60000011439 */
[----:B------:R-:W-:Y:S04]  /*12fa0*/  STL [R1+0x1690], R2 ;  /* 0x0016900201007387 */ /* 0x000fe80000100800 */
[----:B------:R1:W-:Y:S01]  /*12fb0*/  STL [R1+0x16c4], R5 ;  /* 0x0016c40501007387 */ /* 0x0003e20000100800 */
[----:B0-----:R-:W-:-:S05]  /*12fc0*/  IMAD.X R4, R56, 0x1, R11, P4 ;  /* 0x0000000138047824 */ /* 0x001fca00020e060b */
[----:B------:R0:W-:Y:S01]  /*12fd0*/  STL [R1+0x1698], R4 ;  /* 0x0016980401007387 */ /* 0x0001e20000100800 */
[----:B-1----:R-:W-:Y:S01]  /*12fe0*/  IMAD.X R5, R56, 0x1, R10, P5 ;  /* 0x0000000138057824 */ /* 0x002fe200028e060a */
[----:B------:R-:W-:Y:S02]  /*12ff0*/  SHF.R.S32.HI R58, RZ, 0x1f, R58 ;  /* 0x0000001fff3a7819 */ /* 0x000fe4000001143a */
[C---:B--2---:R-:W-:Y:S02]  /*13000*/  IADD3 R2, P4, R19.reuse, R9, RZ ;  /* 0x0000000913027210 */ /* 0x044fe40007f9e0ff */
[----:B0-----:R-:W-:-:S03]  /*13010*/  IADD3 R4, P5, R19, R8, RZ ;  /* 0x0000000813047210 */ /* 0x001fc60007fbe0ff */
[----:B------:R0:W-:Y:S04]  /*13020*/  STL [R1+0x16cc], R2 ;  /* 0x0016cc0201007387 */ /* 0x0001e80000100800 */
[----:B------:R1:W-:Y:S01]  /*13030*/  STL [R1+0x16a0], R5 ;  /* 0x0016a00501007387 */ /* 0x0003e20000100800 */
[----:B0-----:R-:W-:-:S03]  /*13040*/  IMAD.X R2, R57, 0x1, R35, P0 ;  /* 0x0000000139027824 */ /* 0x001fc600000e0623 */
[----:B------:R0:W-:Y:S01]  /*13050*/  STL [R1+0x16d4], R4 ;  /* 0x0016d40401007387 */ /* 0x0001e20000100800 */
[----:B-1----:R-:W-:-:S03]  /*13060*/  IADD3 R5, P0, R19, R7, RZ ;  /* 0x0000000713057210 */ /* 0x002fc60007f1e0ff */
[----:B------:R1:W-:Y:S04]  /*13070*/  STL [R1+0x16a8], R2 ;  /* 0x0016a80201007387 */ /* 0x0003e80000100800 */
[----:B------:R2:W-:Y:S01]  /*13080*/  STL [R1+0x16dc], R5 ;  /* 0x0016dc0501007387 */ /* 0x0005e20000100800 */
[----:B0-----:R-:W-:Y:S01]  /*13090*/  IMAD.X R4, R57, 0x1, R34, P1 ;  /* 0x0000000139047824 */ /* 0x001fe200008e0622 */
[----:B-1----:R-:W-:Y:S02]  /*130a0*/  IADD3 R2, P1, R19, R3, RZ ;  /* 0x0000000313027210 */ /* 0x002fe40007f3e0ff */
[----:B------:R-:W4:Y:S01]  /*130b0*/  LDL.LU R19, [R1+0x78] ;  /* 0x0000780001137983 */ /* 0x000f220000300800 */
[----:B--2---:R-:W-:-:S03]  /*130c0*/  IMAD.X R5, R57, 0x1, R11, P2 ;  /* 0x0000000139057824 */ /* 0x004fc600010e060b */
[----:B------:R3:W-:Y:S04]  /*130d0*/  STL [R1+0x16b0], R4 ;  /* 0x0016b00401007387 */ /* 0x0007e80000100800 */
[----:B------:R0:W-:Y:S04]  /*130e0*/  STL [R1+0x16e4], R2 ;  /* 0x0016e40201007387 */ /* 0x0001e80000100800 */
[----:B------:R1:W-:Y:S01]  /*130f0*/  STL [R1+0x16b8], R5 ;  /* 0x0016b80501007387 */ /* 0x0003e20000100800 */
[C---:B---3--:R-:W-:Y:S01]  /*13100*/  IADD3 R4, P2, R16.reuse, R9, RZ ;  /* 0x0000000910047210 */ /* 0x048fe20007f5e0ff */
[----:B0-----:R-:W-:Y:S01]  /*13110*/  IMAD.X R2, R57, 0x1, R10, P3 ;  /* 0x0000000139027824 */ /* 0x001fe200018e060a */
[----:B-1----:R-:W-:-:S03]  /*13120*/  IADD3 R5, P3, R16, R8, RZ ;  /* 0x0000000810057210 */ /* 0x002fc60007f7e0ff */
[----:B------:R0:W-:Y:S04]  /*13130*/  STL [R1+0x16ec], R4 ;  /* 0x0016ec0401007387 */ /* 0x0001e80000100800 */
[----:B------:R1:W-:Y:S04]  /*13140*/  STL [R1+0x16c0], R2 ;  /* 0x0016c00201007387 */ /* 0x0003e80000100800 */
[----:B------:R2:W-:Y:S01]  /*13150*/  STL [R1+0x16f4], R5 ;  /* 0x0016f40501007387 */ /* 0x0005e20000100800 */
[----:B0-----:R-:W-:Y:S01]  /*13160*/  IMAD.X R4, R58, 0x1, R35, P4 ;  /* 0x000000013a047824 */ /* 0x001fe200020e0623 */
[----:B-1----:R-:W-:-:S04]  /*13170*/  IADD3 R2, P4, R16, R7, RZ ;  /* 0x0000000710027210 */ /* 0x002fc80007f9e0ff */
[----:B------:R0:W-:Y:S01]  /*13180*/  STL [R1+0x16c8], R4 ;  /* 0x0016c80401007387 */ /* 0x0001e20000100800 */
[----:B--2---:R-:W-:-:S03]  /*13190*/  IMAD.X R5, R58, 0x1, R34, P5 ;  /* 0x000000013a057824 */ /* 0x004fc600028e0622 */
[----:B------:R1:W-:Y:S04]  /*131a0*/  STL [R1+0x16fc], R2 ;  /* 0x0016fc0201007387 */ /* 0x0003e80000100800 */
[----:B------:R2:W-:Y:S01]  /*131b0*/  STL [R1+0x16d0], R5 ;  /* 0x0016d00501007387 */ /* 0x0005e20000100800 */
[----:B0-----:R-:W-:-:S03]  /*131c0*/  IADD3 R4, P5, R16, R3, RZ ;  /* 0x0000000310047210 */ /* 0x001fc60007fbe0ff */
[----:B------:R-:W3:Y:S01]  /*131d0*/  LDL.LU R12, [R1+0x74] ;  /* 0x00007400010c7983 */ /* 0x000ee20000300800 */
[----:B-1----:R-:W-:-:S03]  /*131e0*/  IMAD.X R2, R58, 0x1, R11, P0 ;  /* 0x000000013a027824 */ /* 0x002fc600000e060b */
[----:B------:R0:W-:Y:S01]  /*131f0*/  STL [R1+0x1704], R4 ;  /* 0x0017040401007387 */ /* 0x0001e20000100800 */
[----:B------:R-:W-:-:S03]  /*13200*/  SHF.R.S32.HI R59, RZ, 0x1f, R59 ;  /* 0x0000001fff3b7819 */ /* 0x000fc6000001143b */
[----:B------:R1:W-:Y:S01]  /*13210*/  STL [R1+0x16d8], R2 ;  /* 0x0016d80201007387 */ /* 0x0003e20000100800 */
[C---:B--2---:R-:W-:Y:S01]  /*13220*/  IADD3 R5, P0, R17.reuse, R9, RZ ;  /* 0x0000000911057210 */ /* 0x044fe20007f1e0ff */
[----:B0-----:R-:W-:Y:S01]  /*13230*/  IMAD.X R4, R58, 0x1, R10, P1 ;  /* 0x000000013a047824 */ /* 0x001fe200008e060a */
[----:B-1----:R-:W-:-:S03]  /*13240*/  IADD3 R2, P1, R17, R8, RZ ;  /* 0x0000000811027210 */ /* 0x002fc60007f3e0ff */
[----:B------:R0:W-:Y:S04]  /*13250*/  STL [R1+0x170c], R5 ;  /* 0x00170c0501007387 */ /* 0x0001e80000100800 */
[----:B------:R-:W2:Y:S04]  /*13260*/  LDL.LU R13, [R1] ;  /* 0x00000000010d7983 */ /* 0x000ea80000300800 */
[----:B------:R1:W-:Y:S01]  /*13270*/  STL [R1+0x16e0], R4 ;  /* 0x0016e00401007387 */ /* 0x0003e20000100800 */
[----:B0-----:R-:W-:-:S03]  /*13280*/  IMAD.X R5, R59, 0x1, R34, P3 ;  /* 0x000000013b057824 */ /* 0x001fc600018e0622 */
[----:B------:R0:W-:Y:S01]  /*13290*/  STL [R1+0x1714], R2 ;  /* 0x0017140201007387 */ /* 0x0001e20000100800 */
[----:B-1----:R-:W-:Y:S01]  /*132a0*/  IMAD.X R4, R59, 0x1, R35, P2 ;  /* 0x000000013b047824 */ /* 0x002fe200010e0623 */
[----:B0-----:R-:W-:-:S04]  /*132b0*/  IADD3 R2, P2, R17, R7, RZ ;  /* 0x0000000711027210 */ /* 0x001fc80007f5e0ff */
[----:B------:R0:W-:Y:S04]  /*132c0*/  STL [R1+0x16e8], R4 ;  /* 0x0016e80401007387 */ /* 0x0001e80000100800 */
[----:B------:R1:W-:Y:S04]  /*132d0*/  STL [R1+0x171c], R2 ;  /* 0x00171c0201007387 */ /* 0x0003e80000100800 */
[----:B------:R-:W-:Y:S01]  /*132e0*/  STL [R1+0x16f0], R5 ;  /* 0x0016f00501007387 */ /* 0x000fe20000100800 */
[----:B0-----:R-:W-:-:S03]  /*132f0*/  IADD3 R4, P3, R17, R3, RZ ;  /* 0x0000000311047210 */ /* 0x001fc60007f7e0ff */
[----:B------:R-:W2:Y:S01]  /*13300*/  LDL.LU R14, [R1+0x70] ;  /* 0x00007000010e7983 */ /* 0x000ea20000300800 */
[----:B-1----:R-:W-:-:S03]  /*13310*/  IMAD.X R2, R59, 0x1, R11, P4 ;  /* 0x000000013b027824 */ /* 0x002fc600020e060b */
[----:B------:R0:W-:Y:S01]  /*13320*/  STL [R1+0x1724], R4 ;  /* 0x0017240401007387 */ /* 0x0001e20000100800 */
[----:B------:R-:W-:-:S03]  /*13330*/  SHF.R.S32.HI R60, RZ, 0x1f, R60 ;  /* 0x0000001fff3c7819 */ /* 0x000fc6000001143c */
[----:B------:R1:W-:Y:S01]  /*13340*/  STL [R1+0x16f8], R2 ;  /* 0x0016f80201007387 */ /* 0x0003e20000100800 */
[----:B0-----:R-:W-:Y:S01]  /*13350*/  IMAD.X R4, R59, 0x1, R10, P5 ;  /* 0x000000013b047824 */ /* 0x001fe200028e060a */
[C---:B-----5:R-:W-:Y:S02]  /*13360*/  IADD3 R5, P4, R18.reuse, R9, RZ ;  /* 0x0000000912057210 */ /* 0x060fe40007f9e0ff */
[----:B-1----:R-:W-:-:S03]  /*13370*/  IADD3 R2, P5, R18, R8, RZ ;  /* 0x0000000812027210 */ /* 0x002fc60007fbe0ff */
[----:B------:R0:W-:Y:S04]  /*13380*/  STL [R1+0x172c], R5 ;  /* 0x00172c0501007387 */ /* 0x0001e80000100800 */
[----:B------:R-:W5:Y:S04]  /*13390*/  LDL.LU R15, [R1+0x4] ;  /* 0x00000400010f7983 */ /* 0x000f680000300800 */
[----:B------:R1:W-:Y:S01]  /*133a0*/  STL [R1+0x1700], R4 ;  /* 0x0017000401007387 */ /* 0x0003e20000100800 */
[----:B0-----:R-:W-:-:S03]  /*133b0*/  IMAD.X R5, R60, 0x1, R34, P1 ;  /* 0x000000013c057824 */ /* 0x001fc600008e0622 */
[----:B------:R0:W-:Y:S01]  /*133c0*/  STL [R1+0x1734], R2 ;  /* 0x0017340201007387 */ /* 0x0001e20000100800 */
[----:B-1----:R-:W-:Y:S01]  /*133d0*/  IMAD.X R4, R60, 0x1, R35, P0 ;  /* 0x000000013c047824 */ /* 0x002fe200000e0623 */
[----:B0-----:R-:W-:-:S04]  /*133e0*/  IADD3 R2, P0, R18, R7, RZ ;  /* 0x0000000712027210 */ /* 0x001fc80007f1e0ff */
[----:B------:R0:W-:Y:S04]  /*133f0*/  STL [R1+0x1708], R4 ;  /* 0x0017080401007387 */ /* 0x0001e80000100800 */
[----:B------:R1:W-:Y:S04]  /*13400*/  STL [R1+0x173c], R2 ;  /* 0x00173c0201007387 */ /* 0x0003e80000100800 */
[----:B------:R-:W-:Y:S04]  /*13410*/  STL [R1+0x1710], R5 ;  /* 0x0017100501007387 */ /* 0x000fe80000100800 */
[----:B------:R-:W5:Y:S01]  /*13420*/  LDL.LU R16, [R1+0x6c] ;  /* 0x00006c0001107983 */ /* 0x000f620000300800 */
[----:B0-----:R-:W-:Y:S01]  /*13430*/  IADD3 R4, P1, R18, R3, RZ ;  /* 0x0000000312047210 */ /* 0x001fe20007f3e0ff */
[----:B-1----:R-:W-:Y:S01]  /*13440*/  IMAD.X R2, R60, 0x1, R11, P2 ;  /* 0x000000013c027824 */ /* 0x002fe200010e060b */
[----:B------:R-:W-:-:S03]  /*13450*/  SHF.R.S32.HI R61, RZ, 0x1f, R61 ;  /* 0x0000001fff3d7819 */ /* 0x000fc6000001143d */
[----:B------:R0:W-:Y:S04]  /*13460*/  STL [R1+0x1744], R4 ;  /* 0x0017440401007387 */ /* 0x0001e80000100800 */
[----:B------:R1:W-:Y:S01]  /*13470*/  STL [R1+0x1718], R2 ;  /* 0x0017180201007387 */ /* 0x0003e20000100800 */
[----:B0-----:R-:W-:Y:S01]  /*13480*/  IMAD.X R4, R60, 0x1, R10, P3 ;  /* 0x000000013c047824 */ /* 0x001fe200018e060a */
[C---:B----4-:R-:W-:Y:S02]  /*13490*/  IADD3 R5, P2, R19.reuse, R9, RZ ;  /* 0x0000000913057210 */ /* 0x050fe40007f5e0ff */
[----:B-1----:R-:W-:-:S03]  /*134a0*/  IADD3 R2, P3, R19, R8, RZ ;  /* 0x0000000813027210 */ /* 0x002fc60007f7e0ff */
[----:B------:R0:W-:Y:S04]  /*134b0*/  STL [R1+0x174c], R5 ;  /* 0x00174c0501007387 */ /* 0x0001e80000100800 */
[----:B------:R-:W4:Y:S04]  /*134c0*/  LDL.LU R17, [R1+0x8] ;  /* 0x0000080001117983 */ /* 0x000f280000300800 */
[----:B------:R1:W-:Y:S01]  /*134d0*/  STL [R1+0x1720], R4 ;  /* 0x0017200401007387 */ /* 0x0003e20000100800 */
[----:B0-----:R-:W-:-:S03]  /*134e0*/  IMAD.X R5, R61, 0x1, R34, P5 ;  /* 0x000000013d057824 */ /* 0x001fc600028e0622 */
[----:B------:R0:W-:Y:S01]  /*134f0*/  STL [R1+0x1754], R2 ;  /* 0x0017540201007387 */ /* 0x0001e20000100800 */
[----:B-1----:R-:W-:Y:S01]  /*13500*/  IMAD.X R4, R61, 0x1, R35, P4 ;  /* 0x000000013d047824 */ /* 0x002fe200020e0623 */
[----:B0-----:R-:W-:-:S04]  /*13510*/  IADD3 R2, P4, R19, R7, RZ ;  /* 0x0000000713027210 */ /* 0x001fc80007f9e0ff */
[----:B------:R0:W-:Y:S04]  /*13520*/  STL [R1+0x1728], R4 ;  /* 0x0017280401007387 */ /* 0x0001e80000100800 */
[----:B------:R1:W-:Y:S04]  /*13530*/  STL [R1+0x175c], R2 ;  /* 0x00175c0201007387 */ /* 0x0003e80000100800 */
[----:B------:R3:W-:Y:S01]  /*13540*/  STL [R1+0x1730], R5 ;  /* 0x0017300501007387 */ /* 0x0007e20000100800 */
[----:B0-----:R-:W-:-:S03]  /*13550*/  IADD3 R4, P5, R19, R3, RZ ;  /* 0x0000000313047210 */ /* 0x001fc60007fbe0ff */
[----:B------:R-:W4:Y:S01]  /*13560*/  LDL.LU R18, [R1+0x68] ;  /* 0x0000680001127983 */ /* 0x000f220000300800 */
[----:B-1----:R-:W-:-:S03]  /*13570*/  IMAD.X R2, R61, 0x1, R11, P0 ;  /* 0x000000013d027824 */ /* 0x002fc600000e060b */
[----:B------:R0:W-:Y:S04]  /*13580*/  STL [R1+0x1764], R4 ;  /* 0x0017640401007387 */ /* 0x0001e80000100800 */
[----:B------:R1:W-:Y:S01]  /*13590*/  STL [R1+0x1738], R2 ;  /* 0x0017380201007387 */ /* 0x0003e20000100800 */
[----:B---3--:R-:W-:Y:S01]  /*135a0*/  IADD3 R5, P0, R12, R9, RZ ;  /* 0x000000090c057210 */ /* 0x008fe20007f1e0ff */
[----:B0-----:R-:W-:-:S04]  /*135b0*/  IMAD.X R4, R61, 0x1, R10, P1 ;  /* 0x000000013d047824 */ /* 0x001fc800008e060a */
[----:B------:R-:W-:Y:S01]  /*135c0*/  STL [R1+0x176c], R5 ;  /* 0x00176c0501007387 */ /* 0x000fe20000100800 */
[----:B-1----:R-:W-:-:S03]  /*135d0*/  IADD3 R2, P1, R12, R8, RZ ;  /* 0x000000080c027210 */ /* 0x002fc60007f3e0ff */
[----:B------:R-:W3:Y:S04]  /*135e0*/  LDL.LU R19, [R1+0xc] ;  /* 0x00000c0001137983 */ /* 0x000ee80000300800 */
[----:B------:R2:W-:Y:S04]  /*135f0*/  STL [R1+0x1740], R4 ;  /* 0x0017400401007387 */ /* 0x0005e80000100800 */
[----:B------:R0:W-:Y:S01]  /*13600*/  STL [R1+0x1774], R2 ;  /* 0x0017740201007387 */ /* 0x0001e20000100800 */
[C---:B--2---:R-:W-:Y:S02]  /*13610*/  IMAD.X R4, R13.reuse, 0x1, R35, P2 ;  /* 0x000000010d047824 */ /* 0x044fe400010e0623 */
[----:B------:R-:W-:Y:S01]  /*13620*/  IMAD.X R5, R13, 0x1, R34, P3 ;  /* 0x000000010d057824 */ /* 0x000fe200018e0622 */
[----:B0-----:R-:W-:-:S02]  /*13630*/  IADD3 R2, P2, R12, R7, RZ ;  /* 0x000000070c027210 */ /* 0x001fc40007f5e0ff */
[----:B------:R0:W-:Y:S04]  /*13640*/  STL [R1+0x1748], R4 ;  /* 0x0017480401007387 */ /* 0x0001e80000100800 */
[----:B------:R1:W-:Y:S04]  /*13650*/  STL [R1+0x177c], R2 ;  /* 0x00177c0201007387 */ /* 0x0003e80000100800 */
[----:B------:R2:W-:Y:S01]  /*13660*/  STL [R1+0x1750], R5 ;  /* 0x0017500501007387 */ /* 0x0005e20000100800 */
[----:B0-----:R-:W-:-:S03]  /*13670*/  IADD3 R4, P3, R12, R3, RZ ;  /* 0x000000030c047210 */ /* 0x001fc60007f7e0ff */
[----:B------:R-:W3:Y:S01]  /*13680*/  LDL.LU R12, [R1+0x64] ;  /* 0x00006400010c7983 */ /* 0x000ee20000300800 */
[----:B-1----:R-:W-:-:S03]  /*13690*/  IMAD.X R2, R13, 0x1, R11, P4 ;  /* 0x000000010d027824 */ /* 0x002fc600020e060b */
[----:B------:R0:W-:Y:S04]  /*136a0*/  STL [R1+0x1784], R4 ;  /* 0x0017840401007387 */ /* 0x0001e80000100800 */
[----:B------:R1:W-:Y:S01]  /*136b0*/  STL [R1+0x1758], R2 ;  /* 0x0017580201007387 */ /* 0x0003e20000100800 */
[C---:B--2---:R-:W-:Y:S01]  /*136c0*/  IADD3 R5, P4, R14.reuse, R9, RZ ;  /* 0x000000090e057210 */ /* 0x044fe20007f9e0ff */
[----:B0-----:R-:W-:Y:S01]  /*136d0*/  IMAD.X R4, R13, 0x1, R10, P5 ;  /* 0x000000010d047824 */ /* 0x001fe200028e060a */
[----:B-1----:R-:W-:-:S03]  /*136e0*/  IADD3 R2, P5, R14, R8, RZ ;  /* 0x000000080e027210 */ /* 0x002fc60007fbe0ff */
[----:B------:R-:W-:Y:S04]  /*136f0*/  STL [R1+0x178c], R5 ;  /* 0x00178c0501007387 */ /* 0x000fe80000100800 */
[----:B------:R-:W2:Y:S04]  /*13700*/  LDL.LU R13, [R1+0x10] ;  /* 0x00001000010d7983 */ /* 0x000ea80000300800 */
[----:B------:R5:W-:Y:S04]  /*13710*/  STL [R1+0x1760], R4 ;  /* 0x0017600401007387 */ /* 0x000be80000100800 */
[----:B------:R0:W-:Y:S01]  /*13720*/  STL [R1+0x1794], R2 ;  /* 0x0017940201007387 */ /* 0x0001e20000100800 */
[C---:B-----5:R-:W-:Y:S01]  /*13730*/  IMAD.X R4, R15.reuse, 0x1, R35, P0 ;  /* 0x000000010f047824 */ /* 0x060fe200000e0623 */
[----:B0-----:R-:W-:Y:S01]  /*13740*/  IADD3 R2, P0, R14, R7, RZ ;  /* 0x000000070e027210 */ /* 0x001fe20007f1e0ff */
[----:B------:R-:W-:-:S03]  /*13750*/  IMAD.X R5, R15, 0x1, R34, P1 ;  /* 0x000000010f057824 */ /* 0x000fc600008e0622 */
[----:B------:R0:W-:Y:S04]  /*13760*/  STL [R1+0x1768], R4 ;  /* 0x0017680401007387 */ /* 0x0001e80000100800 */
[----:B------:R1:W-:Y:S04]  /*13770*/  STL [R1+0x179c], R2 ;  /* 0x00179c0201007387 */ /* 0x0003e80000100800 */
[----:B------:R5:W-:Y:S01]  /*13780*/  STL [R1+0x1770], R5 ;  /* 0x0017700501007387 */ /* 0x000be20000100800 */
[----:B0-----:R-:W-:-:S03]  /*13790*/  IADD3 R4, P1, R14, R3, RZ ;  /* 0x000000030e047210 */ /* 0x001fc60007f3e0ff */
[----:B------:R-:W2:Y:S01]  /*137a0*/  LDL.LU R14, [R1+0x60] ;  /* 0x00006000010e7983 */ /* 0x000ea20000300800 */
[----:B-1----:R-:W-:-:S03]  /*137b0*/  IMAD.X R2, R15, 0x1, R11, P2 ;  /* 0x000000010f027824 */ /* 0x002fc600010e060b */
[----:B------:R0:W-:Y:S04]  /*137c0*/  STL [R1+0x17a4], R4 ;  /* 0x0017a40401007387 */ /* 0x0001e80000100800 */
[----:B------:R1:W-:Y:S01]  /*137d0*/  STL [R1+0x1778], R2 ;  /* 0x0017780201007387 */ /* 0x0003e20000100800 */
[----:B-----5:R-:W-:Y:S01]  /*137e0*/  IADD3 R5, P2, R16, R9, RZ ;  /* 0x0000000910057210 */ /* 0x020fe20007f5e0ff */
[----:B0-----:R-:W-:-:S04]  /*137f0*/  IMAD.X R4, R15, 0x1, R10, P3 ;  /* 0x000000010f047824 */ /* 0x001fc800018e060a */
[----:B------:R-:W-:Y:S04]  /*13800*/  STL [R1+0x17ac], R5 ;  /* 0x0017ac0501007387 */ /* 0x000fe80000100800 */
[----:B------:R-:W5:Y:S01]  /*13810*/  LDL.LU R15, [R1+0x14] ;  /* 0x00001400010f7983 */ /* 0x000f620000300800 */
[----:B-1----:R-:W-:-:S03]  /*13820*/  IADD3 R2, P3, R16, R8, RZ ;  /* 0x0000000810027210 */ /* 0x002fc60007f7e0ff */
[----:B------:R4:W-:Y:S04]  /*13830*/  STL [R1+0x1780], R4 ;  /* 0x0017800401007387 */ /* 0x0009e80000100800 */
[----:B------:R0:W-:Y:S01]  /*13840*/  STL [R1+0x17b4], R2 ;  /* 0x0017b40201007387 */ /* 0x0001e20000100800 */
[C---:B----4-:R-:W-:Y:S01]  /*13850*/  IMAD.X R4, R17.reuse, 0x1, R35, P4 ;  /* 0x0000000111047824 */ /* 0x050fe200020e0623 */
[----:B0-----:R-:W-:Y:S01]  /*13860*/  IADD3 R2, P4, R16, R7, RZ ;  /* 0x0000000710027210 */ /* 0x001fe20007f9e0ff */
[----:B------:R-:W-:-:S03]  /*13870*/  IMAD.X R5, R17, 0x1, R34, P5 ;  /* 0x0000000111057824 */ /* 0x000fc600028e0622 */
[----:B------:R0:W-:Y:S04]  /*13880*/  STL [R1+0x1788], R4 ;  /* 0x0017880401007387 */ /* 0x0001e80000100800 */
[----:B------:R1:W-:Y:S04]  /*13890*/  STL [R1+0x17bc], R2 ;  /* 0x0017bc0201007387 */ /* 0x0003e80000100800 */
[----:B------:R4:W-:Y:S01]  /*138a0*/  STL [R1+0x1790], R5 ;  /* 0x0017900501007387 */ /* 0x0009e20000100800 */
[----:B0-----:R-:W-:-:S03]  /*138b0*/  IADD3 R4, P5, R16, R3, RZ ;  /* 0x0000000310047210 */ /* 0x001fc60007fbe0ff */
[----:B------:R-:W5:Y:S01]  /*138c0*/  LDL.LU R16, [R1+0x5c] ;  /* 0x00005c0001107983 */ /* 0x000f620000300800 */
[----:B-1----:R-:W-:-:S03]  /*138d0*/  IMAD.X R2, R17, 0x1, R11, P0 ;  /* 0x0000000111027824 */ /* 0x002fc600000e060b */
[----:B------:R0:W-:Y:S04]  /*138e0*/  STL [R1+0x17c4], R4 ;  /* 0x0017c40401007387 */ /* 0x0001e80000100800 */
[----:B------:R1:W-:Y:S01]  /*138f0*/  STL [R1+0x1798], R2 ;  /* 0x0017980201007387 */ /* 0x0003e20000100800 */
[C---:B----4-:R-:W-:Y:S01]  /*13900*/  IADD3 R5, P0, R18.reuse, R9, RZ ;  /* 0x0000000912057210 */ /* 0x050fe20007f1e0ff */
[----:B0-----:R-:W-:Y:S01]  /*13910*/  IMAD.X R4, R17, 0x1, R10, P1 ;  /* 0x0000000111047824 */ /* 0x001fe200008e060a */
[----:B-1----:R-:W-:-:S03]  /*13920*/  IADD3 R2, P1, R18, R8, RZ ;  /* 0x0000000812027210 */ /* 0x002fc60007f3e0ff */
[----:B------:R3:W-:Y:S04]  /*13930*/  STL [R1+0x17cc], R5 ;  /* 0x0017cc0501007387 */ /* 0x0007e80000100800 */
[----:B------:R-:W4:Y:S04]  /*13940*/  LDL.LU R17, [R1+0x18] ;  /* 0x0000180001117983 */ /* 0x000f280000300800 */
[----:B------:R0:W-:Y:S04]  /*13950*/  STL [R1+0x17a0], R4 ;  /* 0x0017a00401007387 */ /* 0x0001e80000100800 */
[----:B------:R1:W-:Y:S01]  /*13960*/  STL [R1+0x17d4], R2 ;  /* 0x0017d40201007387 */ /* 0x0003e20000100800 */
[----:B---3--:R-:W-:-:S02]  /*13970*/  IMAD.X R5, R19, 0x1, R34, P3 ;  /* 0x0000000113057824 */ /* 0x008fc400018e0622 */
[----:B0-----:R-:W-:Y:S01]  /*13980*/  IMAD.X R4, R19, 0x1, R35, P2 ;  /* 0x0000000113047824 */ /* 0x001fe200010e0623 */
[----:B-1----:R-:W-:-:S04]  /*13990*/  IADD3 R2, P2, R18, R7, RZ ;  /* 0x0000000712027210 */ /* 0x002fc80007f5e0ff */
[----:B------:R0:W-:Y:S04]  /*139a0*/  STL [R1+0x17a8], R4 ;  /* 0x0017a80401007387 */ /* 0x0001e80000100800 */
[----:B------:R1:W-:Y:S04]  /*139b0*/  STL [R1+0x17dc], R2 ;  /* 0x0017dc0201007387 */ /* 0x0003e80000100800 */
[----:B------:R3:W-:Y:S01]  /*139c0*/  STL [R1+0x17b0], R5 ;  /* 0x0017b00501007387 */ /* 0x0007e20000100800 */
[----:B0-----:R-:W-:-:S03]  /*139d0*/  IADD3 R4, P3, R18, R3, RZ ;  /* 0x0000000312047210 */ /* 0x001fc60007f7e0ff */
[----:B------:R-:W4:Y:S01]  /*139e0*/  LDL.LU R18, [R1+0x54] ;  /* 0x0000540001127983 */ /* 0x000f220000300800 */
[----:B-1----:R-:W-:-:S03]  /*139f0*/  IMAD.X R2, R19, 0x1, R11, P4 ;  /* 0x0000000113027824 */ /* 0x002fc600020e060b */
[----:B------:R0:W-:Y:S01]  /*13a00*/  STL [R1+0x17e4], R4 ;  /* 0x0017e40401007387 */ /* 0x0001e20000100800 */
[----:B---3--:R-:W-:-:S03]  /*13a10*/  IADD3 R5, P4, R12, R9, RZ ;  /* 0x000000090c057210 */ /* 0x008fc60007f9e0ff */
[----:B------:R1:W-:Y:S01]  /*13a20*/  STL [R1+0x17b8], R2 ;  /* 0x0017b80201007387 */ /* 0x0003e20000100800 */
[----:B0-----:R-:W-:-:S03]  /*13a30*/  IMAD.X R4, R19, 0x1, R10, P5 ;  /* 0x0000000113047824 */ /* 0x001fc600028e060a */
[----:B------:R-:W-:Y:S04]  /*13a40*/  STL [R1+0x17ec], R5 ;  /* 0x0017ec0501007387 */ /* 0x000fe80000100800 */
[----:B------:R-:W3:Y:S01]  /*13a50*/  LDL.LU R19, [R1+0x1c] ;  /* 0x00001c0001137983 */ /* 0x000ee20000300800 */
[----:B-1----:R-:W-:-:S03]  /*13a60*/  IADD3 R2, P5, R12, R8, RZ ;  /* 0x000000080c027210 */ /* 0x002fc60007fbe0ff */
[----:B------:R2:W-:Y:S04]  /*13a70*/  STL [R1+0x17c0], R4 ;  /* 0x0017c00401007387 */ /* 0x0005e80000100800 */
[----:B------:R0:W-:Y:S01]  /*13a80*/  STL [R1+0x17f4], R2 ;  /* 0x0017f40201007387 */ /* 0x0001e20000100800 */
[C---:B--2---:R-:W-:Y:S02]  /*13a90*/  IMAD.X R4, R13.reuse, 0x1, R35, P0 ;  /* 0x000000010d047824 */ /* 0x044fe400000e0623 */
[----:B------:R-:W-:Y:S01]  /*13aa0*/  IMAD.X R5, R13, 0x1, R34, P1 ;  /* 0x000000010d057824 */ /* 0x000fe200008e0622 */
[C---:B0-----:R-:W-:Y:S02]  /*13ab0*/  IADD3 R2, P0, R12.reuse, R7, RZ ;  /* 0x000000070c027210 */ /* 0x041fe40007f1e0ff */
[----:B------:R0:W-:Y:S04]  /*13ac0*/  STL [R1+0x17c8], R4 ;  /* 0x0017c80401007387 */ /* 0x0001e80000100800 */
[----:B------:R1:W-:Y:S04]  /*13ad0*/  STL [R1+0x17fc], R2 ;  /* 0x0017fc0201007387 */ /* 0x0003e80000100800 */
[----:B------:R-:W-:Y:S01]  /*13ae0*/  STL [R1+0x17d0], R5 ;  /* 0x0017d00501007387 */ /* 0x000fe20000100800 */
[----:B0-----:R-:W-:-:S03]  /*13af0*/  IADD3 R4, P1, R12, R3, RZ ;  /* 0x000000030c047210 */ /* 0x001fc60007f3e0ff */
[----:B------:R-:W2:Y:S01]  /*13b00*/  LDL.LU R12, [R1+0x4c] ;  /* 0x00004c00010c7983 */ /* 0x000ea20000300800 */
[----:B-1----:R-:W-:-:S03]  /*13b10*/  IMAD.X R2, R13, 0x1, R11, P2 ;  /* 0x000000010d027824 */ /* 0x002fc600010e060b */
[----:B------:R0:W-:Y:S04]  /*13b20*/  STL [R1+0x1804], R4 ;  /* 0x0018040401007387 */ /* 0x0001e80000100800 */
[----:B------:R1:W-:Y:S01]  /*13b30*/  STL [R1+0x17d8], R2 ;  /* 0x0017d80201007387 */ /* 0x0003e20000100800 */
[----:B0-----:R-:W-:Y:S01]  /*13b40*/  IMAD.X R4, R13, 0x1, R10, P3 ;  /* 0x000000010d047824 */ /* 0x001fe200018e060a */
[C---:B------:R-:W-:Y:S02]  /*13b50*/  IADD3 R5, P2, R14.reuse, R9, RZ ;  /* 0x000000090e057210 */ /* 0x040fe40007f5e0ff */
[----:B-1----:R-:W-:-:S03]  /*13b60*/  IADD3 R2, P3, R14, R8, RZ ;  /* 0x000000080e027210 */ /* 0x002fc60007f7e0ff */
[----:B------:R-:W-:Y:S04]  /*13b70*/  STL [R1+0x180c], R5 ;  /* 0x00180c0501007387 */ /* 0x000fe80000100800 */
[----:B------:R-:W2:Y:S04]  /*13b80*/  LDL.LU R13, [R1+0x20] ;  /* 0x00002000010d7983 */ /* 0x000ea80000300800 */
[----:B------:R5:W-:Y:S04]  /*13b90*/  STL [R1+0x17e0], R4 ;  /* 0x0017e00401007387 */ /* 0x000be80000100800 */
[----:B------:R0:W-:Y:S01]  /*13ba0*/  STL [R1+0x1814], R2 ;  /* 0x0018140201007387 */ /* 0x0001e20000100800 */
[----:B-----5:R-:W-:-:S02]  /*13bb0*/  IMAD.X R4, R15, 0x1, R35, P4 ;  /* 0x000000010f047824 */ /* 0x020fc400020e0623 */
[----:B------:R-:W-:Y:S01]  /*13bc0*/  IMAD.X R5, R15, 0x1, R34, P5 ;  /* 0x000000010f057824 */ /* 0x000fe200028e0622 */
[C---:B0-----:R-:W-:Y:S02]  /*13bd0*/  IADD3 R2, P4, R14.reuse, R7, RZ ;  /* 0x000000070e027210 */ /* 0x041fe40007f9e0ff */
[----:B------:R0:W-:Y:S04]  /*13be0*/  STL [R1+0x17e8], R4 ;  /* 0x0017e80401007387 */ /* 0x0001e80000100800 */
[----:B------:R1:W-:Y:S04]  /*13bf0*/  STL [R1+0x181c], R2 ;  /* 0x00181c0201007387 */ /* 0x0003e80000100800 */
[----:B------:R-:W-:Y:S01]  /*13c00*/  STL [R1+0x17f0], R5 ;  /* 0x0017f00501007387 */ /* 0x000fe20000100800 */
[----:B0-----:R-:W-:-:S03]  /*13c10*/  IADD3 R4, P5, R14, R3, RZ ;  /* 0x000000030e047210 */ /* 0x001fc60007fbe0ff */
[----:B------:R-:W5:Y:S01]  /*13c20*/  LDL.LU R14, [R1+0x44] ;  /* 0x00004400010e7983 */ /* 0x000f620000300800 */
[----:B-1----:R-:W-:-:S03]  /*13c30*/  IMAD.X R2, R15, 0x1, R11, P0 ;  /* 0x000000010f027824 */ /* 0x002fc600000e060b */
[----:B------:R0:W-:Y:S04]  /*13c40*/  STL [R1+0x1824], R4 ;  /* 0x0018240401007387 */ /* 0x0001e80000100800 */
[----:B------:R1:W-:Y:S01]  /*13c50*/  STL [R1+0x17f8], R2 ;  /* 0x0017f80201007387 */ /* 0x0003e20000100800 */
[----:B0-----:R-:W-:Y:S01]  /*13c60*/  IMAD.X R4, R15, 0x1, R10, P1 ;  /* 0x000000010f047824 */ /* 0x001fe200008e060a */
[C---:B------:R-:W-:Y:S02]  /*13c70*/  IADD3 R5, P0, R16.reuse, R9, RZ ;  /* 0x0000000910057210 */ /* 0x040fe40007f1e0ff */
[----:B-1----:R-:W-:-:S03]  /*13c80*/  IADD3 R2, P1, R16, R8, RZ ;  /* 0x0000000810027210 */ /* 0x002fc60007f3e0ff */
[----:B------:R-:W-:Y:S04]  /*13c90*/  STL [R1+0x182c], R5 ;  /* 0x00182c0501007387 */ /* 0x000fe80000100800 */
[----:B------:R-:W5:Y:S04]  /*13ca0*/  LDL.LU R15, [R1+0x24] ;  /* 0x00002400010f7983 */ /* 0x000f680000300800 */
[----:B------:R4:W-:Y:S04]  /*13cb0*/  STL [R1+0x1800], R4 ;  /* 0x0018000401007387 */ /* 0x0009e80000100800 */
[----:B------:R0:W-:Y:S01]  /*13cc0*/  STL [R1+0x1834], R2 ;  /* 0x0018340201007387 */ /* 0x0001e20000100800 */
[----:B----4-:R-:W-:-:S02]  /*13cd0*/  IMAD.X R4, R17, 0x1, R35, P2 ;  /* 0x0000000111047824 */ /* 0x010fc400010e0623 */
[----:B------:R-:W-:Y:S01]  /*13ce0*/  IMAD.X R5, R17, 0x1, R34, P3 ;  /* 0x0000000111057824 */ /* 0x000fe200018e0622 */
[C---:B0-----:R-:W-:Y:S02]  /*13cf0*/  IADD3 R2, P2, R16.reuse, R7, RZ ;  /* 0x0000000710027210 */ /* 0x041fe40007f5e0ff */
        /* <DEDUP_REMOVED lines=22> */
[----:B------:R-:W3:Y:S01]  /*13e60*/  LDL.LU R18, [R1+0x130] ;  /* 0x0001300001127983 */ /* 0x000ee20000300800 */
[----:B-1----:R-:W-:-:S03]  /*13e70*/  IMAD.X R2, R19, 0x1, R11, P2 ;  /* 0x0000000113027824 */ /* 0x002fc600010e060b */
[----:B------:R0:W-:Y:S01]  /*13e80*/  STL [R1+0x1864], R4 ;  /* 0x0018640401007387 */ /* 0x0001e20000100800 */
[----:B--2---:R-:W-:-:S03]  /*13e90*/  IADD3 R5, P2, R12, R9, RZ ;  /* 0x000000090c057210 */ /* 0x004fc60007f5e0ff */
[----:B------:R1:W-:Y:S01]  /*13ea0*/  STL [R1+0x1838], R2 ;  /* 0x0018380201007387 */ /* 0x0003e20000100800 */
[----:B0-----:R-:W-:-:S03]  /*13eb0*/  IMAD.X R4, R19, 0x1, R10, P3 ;  /* 0x0000000113047824 */ /* 0x001fc600018e060a */
[----:B------:R-:W-:Y:S04]  /*13ec0*/  STL [R1+0x186c], R5 ;  /* 0x00186c0501007387 */ /* 0x000fe80000100800 */
[----:B------:R-:W2:Y:S01]  /*13ed0*/  LDL.LU R19, [R1+0x12c] ;  /* 0x00012c0001137983 */ /* 0x000ea20000300800 */
[----:B-1----:R-:W-:-:S03]  /*13ee0*/  IADD3 R2, P3, R12, R8, RZ ;  /* 0x000000080c027210 */ /* 0x002fc60007f7e0ff */
[----:B------:R0:W-:Y:S04]  /*13ef0*/  STL [R1+0x1840], R4 ;  /* 0x0018400401007387 */ /* 0x0001e80000100800 */
[----:B------:R1:W-:Y:S01]  /*13f00*/  STL [R1+0x1874], R2 ;  /* 0x0018740201007387 */ /* 0x0003e20000100800 */
[C---:B0-----:R-:W-:Y:S01]  /*13f10*/  IMAD.X R4, R13.reuse, 0x1, R35, P4 ;  /* 0x000000010d047824 */ /* 0x041fe200020e0623 */
[----:B-1----:R-:W-:Y:S01]  /*13f20*/  IADD3 R2, P4, R12, R7, RZ ;  /* 0x000000070c027210 */ /* 0x002fe20007f9e0ff */
        /* <DEDUP_REMOVED lines=27> */
[C---:B------:R-:W-:Y:S01]  /*140e0*/  IADD3 R5, P4, R16.reuse, R9, RZ ;  /* 0x0000000910057210 */ /* 0x040fe20007f9e0ff */
[----:B0-----:R-:W-:Y:S01]  /*140f0*/  IMAD.X R4, R15, 0x1, R10, P5 ;  /* 0x000000010f047824 */ /* 0x001fe200028e060a */
        /* <DEDUP_REMOVED lines=16> */
[C---:B---3--:R-:W-:Y:S01]  /*14200*/  IADD3 R5, P2, R18.reuse, R9, RZ ;  /* 0x0000000912057210 */ /* 0x048fe20007f5e0ff */
[----:B0-----:R-:W-:Y:S01]  /*14210*/  IMAD.X R4, R17, 0x1, R10, P3 ;  /* 0x0000000111047824 */ /* 0x001fe200018e060a */
[----:B-1----:R-:W-:-:S03]  /*14220*/  IADD3 R2, P3, R18, R8, RZ ;  /* 0x0000000812027210 */ /* 0x002fc60007f7e0ff */
[----:B------:R2:W-:Y:S04]  /*14230*/  STL [R1+0x18cc], R5 ;  /* 0x0018cc0501007387 */ /* 0x0005e80000100800 */
[----:B------:R-:W3:Y:S04]  /*14240*/  LDL.LU R17, [R1+0x148] ;  /* 0x0001480001117983 */ /* 0x000ee80000300800 */
[----:B------:R0:W-:Y:S04]  /*14250*/  STL [R1+0x18a0], R4 ;  /* 0x0018a00401007387 */ /* 0x0001e80000100800 */
[----:B------:R1:W-:Y:S01]  /*14260*/  STL [R1+0x18d4], R2 ;  /* 0x0018d40201007387 */ /* 0x0003e20000100800 */
[----:B--2---:R-:W-:-:S02]  /*14270*/  IMAD.X R5, R19, 0x1, R34, P5 ;  /* 0x0000000113057824 */ /* 0x004fc400028e0622 */
[----:B0-----:R-:W-:Y:S01]  /*14280*/  IMAD.X R4, R19, 0x1, R35, P4 ;  /* 0x0000000113047824 */ /* 0x001fe200020e0623 */
[----:B-1----:R-:W-:-:S04]  /*14290*/  IADD3 R2, P4, R18, R7, RZ ;  /* 0x0000000712027210 */ /* 0x002fc80007f9e0ff */
        /* <DEDUP_REMOVED lines=33> */
[----:B0-----:R-:W-:-:S02]  /*144b0*/  IMAD.X R4, R15, 0x1, R35, P0 ;  /* 0x000000010f047824 */ /* 0x001fc400000e0623 */
[----:B------:R-:W-:Y:S01]  /*144c0*/  IMAD.X R5, R15, 0x1, R34, P1 ;  /* 0x000000010f057824 */ /* 0x000fe200008e0622 */
[C---:B-1----:R-:W-:Y:S02]  /*144d0*/  IADD3 R2, P0, R14.reuse, R7, RZ ;  /* 0x000000070e027210 */ /* 0x042fe40007f1e0ff */
        /* <DEDUP_REMOVED lines=11> */
[----:B------:R-:W-:Y:S04]  /*14590*/  STL [R1+0x192c], R5 ;  /* 0x00192c0501007387 */ /* 0x000fe80000100800 */
[----:B------:R-:W4:Y:S04]  /*145a0*/  LDL.LU R15, [R1+0x164] ;  /* 0x00016400010f7983 */ /* 0x000f280000300800 */
[----:B------:R3:W-:Y:S04]  /*145b0*/  STL [R1+0x1900], R4 ;  /* 0x0019000401007387 */ /* 0x0007e80000100800 */
[----:B------:R0:W-:Y:S01]  /*145c0*/  STL [R1+0x1934], R2 ;  /* 0x0019340201007387 */ /* 0x0001e20000100800 */
[----:B---3--:R-:W-:-:S02]  /*145d0*/  IMAD.X R4, R17, 0x1, R35, P4 ;  /* 0x0000000111047824 */ /* 0x008fc400020e0623 */
[----:B------:R-:W-:Y:S01]  /*145e0*/  IMAD.X R5, R17, 0x1, R34, P5 ;  /* 0x0000000111057824 */ /* 0x000fe200028e0622 */
[C---:B0-----:R-:W-:Y:S02]  /*145f0*/  IADD3 R2, P4, R16.reuse, R7, RZ ;  /* 0x0000000710027210 */ /* 0x041fe40007f9e0ff */
        /* <DEDUP_REMOVED lines=65> */
[----:B------:R-:W-:Y:S04]  /*14a10*/  STL [R1+0x19ac], R5 ;  /* 0x0019ac0501007387 */ /* 0x000fe80000100800 */
[----:B------:R-:W3:Y:S04]  /*14a20*/  LDL.LU R15, [R1+0x188] ;  /* 0x00018800010f7983 */ /* 0x000ee80000300800 */
[----:B------:R2:W-:Y:S04]  /*14a30*/  STL [R1+0x1980], R4 ;  /* 0x0019800401007387 */ /* 0x0005e80000100800 */
[----:B------:R0:W-:Y:S01]  /*14a40*/  STL [R1+0x19b4], R2 ;  /* 0x0019b40201007387 */ /* 0x0001e20000100800 */
[----:B--2---:R-:W-:-:S02]  /*14a50*/  IMAD.X R4, R17, 0x1, R35, P2 ;  /* 0x0000000111047824 */ /* 0x004fc400010e0623 */
        /* <DEDUP_REMOVED lines=890> */
[----:B------:R-:W-:Y:S04]  /*18200*/  STL [R1+0x1fe4], R4 ;  /* 0x001fe40401007387 */ /* 0x000fe80000100800 */
[----:B------:R0:W-:Y:S02]  /*18210*/  STL [R1+0x1fb8], R2 ;  /* 0x001fb80201007387 */ /* 0x0001e40000100800 */
[----:B0-----:R-:W-:Y:S02]  /*18220*/  IMAD.X R2, R19, 0x1, R10, P3 ;  /* 0x0000000113027824 */ /* 0x001fe400018e060a */
[----:B------:R-:W2:Y:S01]  /*18230*/  LDL.LU R19, [R1+0x31c] ;  /* 0x00031c0001137983 */ /* 0x000ea20000300800 */
[C---:B------:R-:W-:Y:S02]  /*18240*/  IADD3 R4, P2, R12.reuse, R9, RZ ;  /* 0x000000090c047210 */ /* 0x040fe40007f5e0ff */
[----:B------:R-:W-:-:S03]  /*18250*/  IADD3 R5, P3, R12, R8, RZ ;  /* 0x000000080c057210 */ /* 0x000fc60007f7e0ff */
[----:B------:R5:W-:Y:S04]  /*18260*/  STL [R1+0x1fec], R4 ;  /* 0x001fec0401007387 */ /* 0x000be80000100800 */
[----:B------:R0:W-:Y:S04]  /*18270*/  STL [R1+0x1fc0], R2 ;  /* 0x001fc00201007387 */ /* 0x0001e80000100800 */
[----:B------:R1:W-:Y:S01]  /*18280*/  STL [R1+0x1ff4], R5 ;  /* 0x001ff40501007387 */ /* 0x0003e20000100800 */
[C---:B-----5:R-:W-:Y:S01]  /*18290*/  IMAD.X R4, R13.reuse, 0x1, R35, P4 ;  /* 0x000000010d047824 */ /* 0x060fe200020e0623 */
[----:B0-----:R-:W-:Y:S01]  /*182a0*/  IADD3 R2, P4, R12, R7, RZ ;  /* 0x000000070c027210 */ /* 0x001fe20007f9e0ff */
[----:B-1----:R-:W-:-:S03]  /*182b0*/  IMAD.X R5, R13, 0x1, R34, P5 ;  /* 0x000000010d057824 */ /* 0x002fc600028e0622 */
[----:B------:R0:W-:Y:S04]  /*182c0*/  STL [R1+0x1fc8], R4 ;  /* 0x001fc80401007387 */ /* 0x0001e80000100800 */
[----:B------:R1:W-:Y:S04]  /*182d0*/  STL [R1+0x1ffc], R2 ;  /* 0x001ffc0201007387 */ /* 0x0003e80000100800 */
[----:B------:R-:W-:Y:S01]  /*182e0*/  STL [R1+0x1fd0], R5 ;  /* 0x001fd00501007387 */ /* 0x000fe20000100800 */
[----:B0-----:R-:W-:-:S03]  /*182f0*/  IADD3 R4, P5, R12, R3, RZ ;  /* 0x000000030c047210 */ /* 0x001fc60007fbe0ff */
[----:B------:R-:W5:Y:S01]  /*18300*/  LDL.LU R6, [R1+0x2e8] ;  /* 0x0002e80001067983 */ /* 0x000f620000300800 */
[----:B-1----:R-:W-:-:S03]  /*18310*/  IMAD.X R2, R13, 0x1, R11, P0 ;  /* 0x000000010d027824 */ /* 0x002fc600000e060b */
[----:B------:R-:W-:Y:S04]  /*18320*/  STL [R1+0x2004], R4 ;  /* 0x0020040401007387 */ /* 0x000fe80000100800 */
[----:B------:R0:W-:Y:S04]  /*18330*/  STL [R1+0x1fd8], R2 ;  /* 0x001fd80201007387 */ /* 0x0001e80000100800 */
[----:B------:R-:W5:Y:S01]  /*18340*/  LDL.LU R12, [R1+0x320] ;  /* 0x00032000010c7983 */ /* 0x000f620000300800 */
[----:B0-----:R-:W-:Y:S01]  /*18350*/  IMAD.X R2, R13, 0x1, R10, P1 ;  /* 0x000000010d027824 */ /* 0x001fe200008e060a */
[----:B------:R-:W-:-:S02]  /*18360*/  IADD3 R4, P0, R14, R9, RZ ;  /* 0x000000090e047210 */ /* 0x000fc40007f1e0ff */
[----:B------:R-:W-:-:S03]  /*18370*/  IADD3 R5, P1, R14, R8, RZ ;  /* 0x000000080e057210 */ /* 0x000fc60007f3e0ff */
[----:B------:R0:W-:Y:S04]  /*18380*/  STL [R1+0x200c], R4 ;  /* 0x00200c0401007387 */ /* 0x0001e80000100800 */
[----:B------:R1:W-:Y:S04]  /*18390*/  STL [R1+0x1fe0], R2 ;  /* 0x001fe00201007387 */ /* 0x0003e80000100800 */
[----:B------:R1:W-:Y:S01]  /*183a0*/  STL [R1+0x2014], R5 ;  /* 0x0020140501007387 */ /* 0x0003e20000100800 */
[C---:B0-----:R-:W-:Y:S01]  /*183b0*/  IMAD.X R4, R15.reuse, 0x1, R35, P2 ;  /* 0x000000010f047824 */ /* 0x041fe200010e0623 */
[----:B-1----:R-:W-:Y:S01]  /*183c0*/  IADD3 R2, P2, R14, R7, RZ ;  /* 0x000000070e027210 */ /* 0x002fe20007f5e0ff */
[----:B------:R-:W-:-:S03]  /*183d0*/  IMAD.X R5, R15, 0x1, R34, P3 ;  /* 0x000000010f057824 */ /* 0x000fc600018e0622 */
[----:B------:R0:W-:Y:S04]  /*183e0*/  STL [R1+0x1fe8], R4 ;  /* 0x001fe80401007387 */ /* 0x0001e80000100800 */
[----:B------:R1:W-:Y:S01]  /*183f0*/  STL [R1+0x201c], R2 ;  /* 0x00201c0201007387 */ /* 0x0003e20000100800 */
[----:B0-----:R-:W-:-:S03]  /*18400*/  IADD3 R4, P3, R14, R3, RZ ;  /* 0x000000030e047210 */ /* 0x001fc60007f7e0ff */
[----:B------:R-:W-:Y:S01]  /*18410*/  STL [R1+0x1ff0], R5 ;  /* 0x001ff00501007387 */ /* 0x000fe20000100800 */
[----:B-1----:R-:W-:-:S03]  /*18420*/  IMAD.X R2, R15, 0x1, R11, P4 ;  /* 0x000000010f027824 */ /* 0x002fc600020e060b */
[----:B------:R-:W5:Y:S04]  /*18430*/  LDL.LU R13, [R1+0x2f0] ;  /* 0x0002f000010d7983 */ /* 0x000f680000300800 */
[----:B------:R4:W-:Y:S04]  /*18440*/  STL [R1+0x2024], R4 ;  /* 0x0020240401007387 */ /* 0x0009e80000100800 */
[----:B------:R0:W-:Y:S04]  /*18450*/  STL [R1+0x1ff8], R2 ;  /* 0x001ff80201007387 */ /* 0x0001e80000100800 */
[----:B------:R-:W5:Y:S01]  /*18460*/  LDL.LU R14, [R1+0x324] ;  /* 0x00032400010e7983 */ /* 0x000f620000300800 */
[----:B----4-:R-:W-:Y:S01]  /*18470*/  IADD3 R4, P4, R16, R9, RZ ;  /* 0x0000000910047210 */ /* 0x010fe20007f9e0ff */
[----:B0-----:R-:W-:-:S04]  /*18480*/  IMAD.X R2, R15, 0x1, R10, P5 ;  /* 0x000000010f027824 */ /* 0x001fc800028e060a */
[----:B------:R0:W-:Y:S04]  /*18490*/  STL [R1+0x202c], R4 ;  /* 0x00202c0401007387 */ /* 0x0001e80000100800 */
[----:B------:R1:W-:Y:S01]  /*184a0*/  STL [R1+0x2000], R2 ;  /* 0x0020000201007387 */ /* 0x0003e20000100800 */
[C---:B0-----:R-:W-:Y:S01]  /*184b0*/  IADD3 R4, P5, R16.reuse, R8, RZ ;  /* 0x0000000810047210 */ /* 0x041fe20007fbe0ff */
[----:B---3--:R-:W-:Y:S01]  /*184c0*/  IMAD.X R5, R17, 0x1, R35, P0 ;  /* 0x0000000111057824 */ /* 0x008fe200000e0623 */
[----:B-1----:R-:W-:-:S03]  /*184d0*/  IADD3 R2, P0, R16, R7, RZ ;  /* 0x0000000710027210 */ /* 0x002fc60007f1e0ff */
[----:B------:R0:W-:Y:S04]  /*184e0*/  STL [R1+0x2034], R4 ;  /* 0x0020340401007387 */ /* 0x0001e80000100800 */
[----:B------:R-:W-:Y:S04]  /*184f0*/  STL [R1+0x2008], R5 ;  /* 0x0020080501007387 */ /* 0x000fe80000100800 */
[----:B------:R-:W3:Y:S01]  /*18500*/  LDL.LU R15, [R1+0x2f8] ;  /* 0x0002f800010f7983 */ /* 0x000ee20000300800 */
[----:B0-----:R-:W-:-:S03]  /*18510*/  IMAD.X R4, R17, 0x1, R34, P1 ;  /* 0x0000000111047824 */ /* 0x001fc600008e0622 */
[----:B------:R0:W-:Y:S04]  /*18520*/  STL [R1+0x203c], R2 ;  /* 0x00203c0201007387 */ /* 0x0001e80000100800 */
[----:B------:R1:W-:Y:S01]  /*18530*/  STL [R1+0x2010], R4 ;  /* 0x0020100401007387 */ /* 0x0003e20000100800 */
[----:B0-----:R-:W-:Y:S01]  /*18540*/  IADD3 R2, P1, R16, R3, RZ ;  /* 0x0000000310027210 */ /* 0x001fe20007f3e0ff */
[----:B-1----:R-:W-:-:S04]  /*18550*/  IMAD.X R4, R17, 0x1, R11, P2 ;  /* 0x0000000111047824 */ /* 0x002fc800010e060b */
[----:B------:R0:W-:Y:S01]  /*18560*/  STL [R1+0x2044], R2 ;  /* 0x0020440201007387 */ /* 0x0001e20000100800 */
[----:B--2---:R-:W-:-:S03]  /*18570*/  IADD3 R5, P2, R18, R9, RZ ;  /* 0x0000000912057210 */ /* 0x004fc60007f5e0ff */
[----:B------:R1:W-:Y:S01]  /*18580*/  STL [R1+0x2018], R4 ;  /* 0x0020180401007387 */ /* 0x0003e20000100800 */
[----:B0-----:R-:W-:-:S03]  /*18590*/  IMAD.X R2, R17, 0x1, R10, P3 ;  /* 0x0000000111027824 */ /* 0x001fc600018e060a */
[----:B------:R0:W-:Y:S01]  /*185a0*/  STL [R1+0x204c], R5 ;  /* 0x00204c0501007387 */ /* 0x0001e20000100800 */
[----:B-1----:R-:W-:-:S03]  /*185b0*/  IADD3 R4, P3, R18, R8, RZ ;  /* 0x0000000812047210 */ /* 0x002fc60007f7e0ff */
[----:B------:R1:W-:Y:S01]  /*185c0*/  STL [R1+0x2020], R2 ;  /* 0x0020200201007387 */ /* 0x0003e20000100800 */
[----:B0-----:R-:W-:-:S03]  /*185d0*/  IMAD.X R5, R19, 0x1, R35, P4 ;  /* 0x0000000113057824 */ /* 0x001fc600020e0623 */
[----:B------:R0:W-:Y:S01]  /*185e0*/  STL [R1+0x2054], R4 ;  /* 0x0020540401007387 */ /* 0x0001e20000100800 */
[----:B-1----:R-:W-:-:S03]  /*185f0*/  IADD3 R2, P4, R18, R7, RZ ;  /* 0x0000000712027210 */ /* 0x002fc60007f9e0ff */
[----:B------:R1:W-:Y:S04]  /*18600*/  STL [R1+0x2028], R5 ;  /* 0x0020280501007387 */ /* 0x0003e80000100800 */
[----:B------:R-:W2:Y:S01]  /*18610*/  LDL R16, [R1+0x8e8] ;  /* 0x0008e80001107983 */ /* 0x000ea20000100800 */
[----:B0-----:R-:W-:-:S03]  /*18620*/  IMAD.X R4, R19, 0x1, R34, P5 ;  /* 0x0000000113047824 */ /* 0x001fc600028e0622 */
[----:B------:R0:W-:Y:S01]  /*18630*/  STL [R1+0x205c], R2 ;  /* 0x00205c0201007387 */ /* 0x0001e20000100800 */
[----:B-1----:R-:W-:-:S03]  /*18640*/  IMAD.X R5, R19, 0x1, R11, P0 ;  /* 0x0000000113057824 */ /* 0x002fc600000e060b */
[----:B------:R-:W-:Y:S04]  /*18650*/  STL [R1+0x2030], R4 ;  /* 0x0020300401007387 */ /* 0x000fe80000100800 */
[----:B------:R-:W4:Y:S01]  /*18660*/  LDL R17, [R1+0x8e0] ;  /* 0x0008e00001117983 */ /* 0x000f220000100800 */
[----:B0-----:R-:W-:-:S05]  /*18670*/  IADD3 R2, P5, R18, R3, RZ ;  /* 0x0000000312027210 */ /* 0x001fca0007fbe0ff */
[----:B------:R0:W-:Y:S04]  /*18680*/  STL [R1+0x2064], R2 ;  /* 0x0020640201007387 */ /* 0x0001e80000100800 */
[----:B------:R1:W-:Y:S01]  /*18690*/  STL [R1+0x2038], R5 ;  /* 0x0020380501007387 */ /* 0x0003e20000100800 */
[----:B0-----:R-:W-:Y:S01]  /*186a0*/  IMAD.X R2, R19, 0x1, R10, P1 ;  /* 0x0000000113027824 */ /* 0x001fe200008e060a */
[C---:B-----5:R-:W-:Y:S02]  /*186b0*/  IADD3 R4, P0, R6.reuse, R9, RZ ;  /* 0x0000000906047210 */ /* 0x060fe40007f1e0ff */
[----:B-1----:R-:W-:-:S03]  /*186c0*/  IADD3 R5, P1, R6, R8, RZ ;  /* 0x0000000806057210 */ /* 0x002fc60007f3e0ff */
[----:B------:R0:W-:Y:S04]  /*186d0*/  STL [R1+0x206c], R4 ;  /* 0x00206c0401007387 */ /* 0x0001e80000100800 */
[----:B------:R1:W-:Y:S04]  /*186e0*/  STL [R1+0x2040], R2 ;  /* 0x0020400201007387 */ /* 0x0003e80000100800 */
[----:B------:R5:W-:Y:S01]  /*186f0*/  STL [R1+0x2074], R5 ;  /* 0x0020740501007387 */ /* 0x000be20000100800 */
[----:B0-----:R-:W-:-:S03]  /*18700*/  IMAD.X R4, R12, 0x1, R35, P2 ;  /* 0x000000010c047824 */ /* 0x001fc600010e0623 */
[----:B------:R-:W4:Y:S04]  /*18710*/  LDL R18, [R1+0x8e4] ;  /* 0x0008e40001127983 */ /* 0x000f280000100800 */
[----:B------:R-:W-:Y:S04]  /*18720*/  STL [R1+0x2048], R4 ;  /* 0x0020480401007387 */ /* 0x000fe80000100800 */
[----:B------:R-:W4:Y:S01]  /*18730*/  LDL R19, [R1+0x8dc] ;  /* 0x0008dc0001137983 */ /* 0x000f220000100800 */
[----:B-1----:R-:W-:-:S05]  /*18740*/  IADD3 R2, P2, R6, R7, RZ ;  /* 0x0000000706027210 */ /* 0x002fca0007f5e0ff */
[----:B------:R0:W-:Y:S01]  /*18750*/  STL [R1+0x207c], R2 ;  /* 0x00207c0201007387 */ /* 0x0001e20000100800 */
[C---:B-----5:R-:W-:Y:S02]  /*18760*/  IMAD.X R5, R12.reuse, 0x1, R11, P4 ;  /* 0x000000010c057824 */ /* 0x060fe400020e060b */
[----:B0-----:R-:W-:Y:S01]  /*18770*/  IMAD.X R2, R12, 0x1, R34, P3 ;  /* 0x000000010c027824 */ /* 0x001fe200018e0622 */
[----:B------:R-:W-:-:S04]  /*18780*/  IADD3 R4, P3, R6, R3, RZ ;  /* 0x0000000306047210 */ /* 0x000fc80007f7e0ff */
[----:B------:R-:W-:Y:S04]  /*18790*/  STL [R1+0x2050], R2 ;  /* 0x0020500201007387 */ /* 0x000fe80000100800 */
[----:B------:R0:W-:Y:S04]  /*187a0*/  STL [R1+0x2080], R4 ;  /* 0x0020800401007387 */ /* 0x0001e80000100800 */
[----:B------:R1:W-:Y:S01]  /*187b0*/  STL [R1+0x2058], R5 ;  /* 0x0020580501007387 */ /* 0x0003e20000100800 */
[----:B0-----:R-:W-:Y:S01]  /*187c0*/  IMAD.X R4, R12, 0x1, R10, P5 ;  /* 0x000000010c047824 */ /* 0x001fe200028e060a */
[----:B------:R-:W-:-:S02]  /*187d0*/  IADD3 R2, P4, R13, R9, RZ ;  /* 0x000000090d027210 */ /* 0x000fc40007f9e0ff */
[----:B-1----:R-:W-:-:S03]  /*187e0*/  IADD3 R5, P5, R13, R8, RZ ;  /* 0x000000080d057210 */ /* 0x002fc60007fbe0ff */
        /* <DEDUP_REMOVED lines=8> */
[----:B-1----:R-:W-:-:S04]  /*18870*/  IADD3 R2, P1, R13, R3, RZ ;  /* 0x000000030d027210 */ /* 0x002fc80007f3e0ff */
[----:B------:R3:W-:Y:S01]  /*18880*/  STL [R1+0x2070], R5 ;  /* 0x0020700501007387 */ /* 0x0007e20000100800 */
[----:B-----5:R-:W-:-:S03]  /*18890*/  IMAD.X R4, R14, 0x1, R11, P2 ;  /* 0x000000010e047824 */ /* 0x020fc600010e060b */
        /* <DEDUP_REMOVED lines=11> */
[C---:B---3--:R-:W-:Y:S01]  /*18950*/  IMAD.X R4, R0.reuse, 0x1, R34, P5 ;  /* 0x0000000100047824 */ /* 0x048fe200028e0622 */
[----:B------:R-:W-:Y:S02]  /*18960*/  IADD3 R3, P5, R15, R3, RZ ;  /* 0x000000030f037210 */ /* 0x000fe40007fbe0ff */
[----:B------:R1:W-:Y:S04]  /*18970*/  STL [R1+0x119c], R2 ;  /* 0x00119c0201007387 */ /* 0x0003e80000100800 */
[----:B------:R-:W-:Y:S01]  /*18980*/  STL [R1+0x1198], R4 ;  /* 0x0011980401007387 */ /* 0x000fe20000100800 */
[----:B0-----:R-:W-:-:S03]  /*18990*/  IMAD.X R5, R0, 0x1, R11, P0 ;  /* 0x0000000100057824 */ /* 0x001fc600000e060b */
[----:B------:R0:W-:Y:S01]  /*189a0*/  STL [R1+0x118c], R3 ;  /* 0x00118c0301007387 */ /* 0x0001e20000100800 */
[----:B-1----:R-:W-:-:S03]  /*189b0*/  SHF.R.S32.HI R2, RZ, 0x1f, R15 ;  /* 0x0000001fff027819 */ /* 0x002fc6000001140f */
[----:B------:R1:W-:Y:S01]  /*189c0*/  STL [R1+0x1184], R5 ;  /* 0x0011840501007387 */ /* 0x0003e20000100800 */
[----:B0-----:R-:W-:-:S03]  /*189d0*/  IMAD.X R3, R0, 0x1, R10, P1 ;  /* 0x0000000100037824 */ /* 0x001fc600008e060a */
[----:B------:R-:W3:Y:S01]  /*189e0*/  LDL.LU R0, [R1+0x2750] ;  /* 0x0027500001007983 */ /* 0x000ee20000300800 */
[----:B--2---:R-:W-:-:S05]  /*189f0*/  IADD3 R4, P0, R16, UR30, RZ ;  /* 0x0000001e10047c10 */ /* 0x004fca000ff1e0ff */
[----:B------:R4:W-:Y:S04]  /*18a00*/  STL [R1+0x1190], R4 ;  /* 0x0011900401007387 */ /* 0x0009e80000100800 */
[----:B------:R0:W-:Y:S01]  /*18a10*/  STL [R1+0x1188], R3 ;  /* 0x0011880301007387 */ /* 0x0001e20000100800 */
[C---:B-1----:R-:W-:Y:S01]  /*18a20*/  IMAD.X R5, R2.reuse, 0x1, R34, P3 ;  /* 0x0000000102057824 */ /* 0x042fe200018e0622 */
[----:B----4-:R-:W-:Y:S01]  /*18a30*/  IADD3 R4, P1, R17, UR30, RZ ;  /* 0x0000001e11047c10 */ /* 0x010fe2000ff3e0ff */
[----:B------:R-:W-:Y:S01]  /*18a40*/  USHF.R.S32.HI UR30, URZ, 0x1f, UR30 ;  /* 0x0000001f3f1e7899 */ /* 0x000fe2000801141e */
[----:B0-----:R-:W-:-:S03]  /*18a50*/  IMAD.X R3, R2, 0x1, R35, P2 ;  /* 0x0000000102037824 */ /* 0x001fc600010e0623 */
[----:B------:R0:W-:Y:S04]  /*18a60*/  STL [R1+0x1194], R4 ;  /* 0x0011940401007387 */ /* 0x0001e80000100800 */
[----:B------:R1:W-:Y:S01]  /*18a70*/  STL [R1+0x1180], R3 ;  /* 0x0011800301007387 */ /* 0x0003e20000100800 */
[----:B0-----:R-:W-:-:S03]  /*18a80*/  IMAD.X R4, R2, 0x1, R11, P4 ;  /* 0x0000000102047824 */ /* 0x001fc600020e060b */
[----:B------:R-:W-:Y:S01]  /*18a90*/  STL [R1+0x117c], R5 ;  /* 0x00117c0501007387 */ /* 0x000fe20000100800 */
[----:B-1----:R-:W-:-:S03]  /*18aa0*/  IMAD.X R3, R2, 0x1, R10, P5 ;  /* 0x0000000102037824 */ /* 0x002fc600028e060a */
[----:B------:R0:W-:Y:S04]  /*18ab0*/  STL [R1+0x1178], R4 ;  /* 0x0011780401007387 */ /* 0x0001e80000100800 */
[----:B------:R1:W-:Y:S01]  /*18ac0*/  STL [R1+0xe0c], R3 ;  /* 0x000e0c0301007387 */ /* 0x0003e20000100800 */
[----:B0-----:R-:W-:Y:S02]  /*18ad0*/  IADD3 R4, P3, R17, UR5, RZ ;  /* 0x0000000511047c10 */ /* 0x001fe4000ff7e0ff */
[----:B------:R-:W-:-:S05]  /*18ae0*/  IADD3.X R2, R18, UR30, RZ, P0, !PT ;  /* 0x0000001e12027c10 */ /* 0x000fca00087fe4ff */
[----:B------:R0:W-:Y:S01]  /*18af0*/  STL [R1+0xe10], R2 ;  /* 0x000e100201007387 */ /* 0x0001e20000100800 */
[----:B-1----:R-:W-:Y:S01]  /*18b00*/  IADD3.X R3, R19, UR30, RZ, P1, !PT ;  /* 0x0000001e13037c10 */ /* 0x002fe20008ffe4ff */
[----:B------:R-:W-:Y:S02]  /*18b10*/  USHF.R.S32.HI UR30, URZ, 0x1f, UR26 ;  /* 0x0000001f3f1e7899 */ /* 0x000fe4000801141a */
[----:B0-----:R-:W-:Y:S02]  /*18b20*/  IADD3 R2, P0, R16, UR26, RZ ;  /* 0x0000001a10027c10 */ /* 0x001fe4000ff1e0ff */
[----:B------:R0:W-:Y:S04]  /*18b30*/  STL [R1+0xe14], R3 ;  /* 0x000e140301007387 */ /* 0x0001e80000100800 */
[----:B------:R1:W-:Y:S01]  /*18b40*/  STL [R1+0xe1c], R2 ;  /* 0x000e1c0201007387 */ /* 0x0003e20000100800 */
[----:B0-----:R-:W-:-:S02]  /*18b50*/  IADD3 R3, P1, R17, UR26, RZ ;  /* 0x0000001a11037c10 */ /* 0x001fc4000ff3e0ff */
[----:B-1----:R-:W-:-:S03]  /*18b60*/  IADD3 R2, P2, R16, UR5, RZ ;  /* 0x0000000510027c10 */ /* 0x002fc6000ff5e0ff */
[----:B------:R0:W-:Y:S01]  /*18b70*/  STL [R1+0xe24], R3 ;  /* 0x000e240301007387 */ /* 0x0001e20000100800 */
[----:B------:R-:W-:-:S03]  /*18b80*/  USHF.R.S32.HI UR26, URZ, 0x1f, UR5 ;  /* 0x0000001f3f1a7899 */ /* 0x000fc60008011405 */
[----:B------:R1:W-:Y:S01]  /*18b90*/  STL [R1+0xe2c], R2 ;  /* 0x000e2c0201007387 */ /* 0x0003e20000100800 */
[----:B------:R-:W-:Y:S01]  /*18ba0*/  ULDC UR5, c[0x0][0x238] ;  /* 0x00008e0000057ab9 */ /* 0x000fe20000000800 */
[----:B0-----:R-:W-:Y:S02]  /*18bb0*/  IADD3.X R3, R18, UR30, RZ, P0, !PT ;  /* 0x0000001e12037c10 */ /* 0x001fe400087fe4ff */
[----:B------:R-:W-:Y:S01]  /*18bc0*/  STL [R1+0xe34], R4 ;  /* 0x000e340401007387 */ /* 0x000fe20000100800 */
[----:B-1----:R-:W-:-:S03]  /*18bd0*/  IADD3.X R2, R19, UR30, RZ, P1, !PT ;  /* 0x0000001e13027c10 */ /* 0x002fc60008ffe4ff */
[----:B------:R0:W-:Y:S01]  /*18be0*/  STL [R1+0xe18], R3 ;  /* 0x000e180301007387 */ /* 0x0001e20000100800 */
[----:B------:R-:W-:-:S03]  /*18bf0*/  ULDC UR30, c[0x0][0x238] ;  /* 0x00008e00001e7ab9 */ /* 0x000fc60000000800 */
[----:B------:R1:W-:Y:S01]  /*18c00*/  STL [R1+0xe20], R2 ;  /* 0x000e200201007387 */ /* 0x0003e20000100800 */
[----:B0-----:R-:W-:Y:S02]  /*18c10*/  IADD3.X R3, R18, UR26, RZ, P2, !PT ;  /* 0x0000001a12037c10 */ /* 0x001fe400097fe4ff */
[----:B-1----:R-:W-:-:S03]  /*18c20*/  IADD3.X R2, R19, UR26, RZ, P3, !PT ;  /* 0x0000001a13027c10 */ /* 0x002fc60009ffe4ff */
[----:B------:R0:W-:Y:S01]  /*18c30*/  STL [R1+0xe28], R3 ;  /* 0x000e280301007387 */ /* 0x0001e20000100800 */
[----:B------:R-:W-:-:S03]  /*18c40*/  ULDC UR26, c[0x0][0x238] ;  /* 0x00008e00001a7ab9 */ /* 0x000fc60000000800 */
[----:B------:R1:W-:Y:S04]  /*18c50*/  STL [R1+0xe30], R2 ;  /* 0x000e300201007387 */ /* 0x0003e80000100800 */
        /* <DEDUP_REMOVED lines=221> */
[----:B------:R-:W-:Y:S01]  /*19a30*/  STL [R1+0x340], RZ ;  /* 0x000340ff01007387 */ /* 0x000fe20000100800 */
[----:B0-----:R-:W-:-:S03]  /*19a40*/  IADD3 R3, P0, R16, UR6, RZ ;  /* 0x0000000610037c10 */ /* 0x001fc6000ff1e0ff */
[----:B------:R-:W-:Y:S01]  /*19a50*/  STL [R1+0x344], RZ ;  /* 0x000344ff01007387 */ /* 0x000fe20000100800 */
[----:B-1----:R-:W-:-:S03]  /*19a60*/  IADD3 R2, P1, R17, UR6, RZ ;  /* 0x0000000611027c10 */ /* 0x002fc6000ff3e0ff */
[----:B------:R-:W-:Y:S01]  /*19a70*/  STL [R1+0x348], RZ ;  /* 0x000348ff01007387 */ /* 0x000fe20000100800 */
[----:B------:R-:W-:-:S03]  /*19a80*/  USHF.R.S32.HI UR6, URZ, 0x1f, UR6 ;  /* 0x0000001f3f067899 */ /* 0x000fc60008011406 */
[----:B------:R-:W-:Y:S04]  /*19a90*/  STL [R1+0x34c], RZ ;  /* 0x00034cff01007387 */ /* 0x000fe80000100800 */
[----:B------:R-:W-:Y:S04]  /*19aa0*/  STL [R1+0x330], RZ ;  /* 0x000330ff01007387 */ /* 0x000fe80000100800 */
[----:B------:R-:W-:Y:S04]  /*19ab0*/  STL [R1+0x334], RZ ;  /* 0x000334ff01007387 */ /* 0x000fe80000100800 */
[----:B------:R-:W-:Y:S04]  /*19ac0*/  STL [R1+0x338], RZ ;  /* 0x000338ff01007387 */ /* 0x000fe80000100800 */
[----:B------:R-:W-:Y:S04]  /*19ad0*/  STL [R1+0x33c], RZ ;  /* 0x00033cff01007387 */ /* 0x000fe80000100800 */
[----:B------:R-:W-:Y:S04]  /*19ae0*/  STL [R1+0x320], RZ ;  /* 0x000320ff01007387 */ /* 0x000fe80000100800 */
[----:B------:R-:W-:Y:S04]  /*19af0*/  STL [R1+0x324], RZ ;  /* 0x000324ff01007387 */ /* 0x000fe80000100800 */
[----:B------:R0:W-:Y:S04]  /*19b00*/  STL [R1+0xe3c], R3 ;  /* 0x000e3c0301007387 */ /* 0x0001e80000100800 */
[----:B------:R1:W-:Y:S04]  /*19b10*/  STL [R1+0xe44], R2 ;  /* 0x000e440201007387 */ /* 0x0003e80000100800 */
[----:B------:R-:W-:Y:S01]  /*19b20*/  STL [R1+0x328], RZ ;  /* 0x000328ff01007387 */ /* 0x000fe20000100800 */
[----:B0-----:R-:W-:-:S03]  /*19b30*/  IADD3.X R3, R18, UR6, RZ, P0, !PT ;  /* 0x0000000612037c10 */ /* 0x001fc600087fe4ff */
[----:B------:R-:W-:Y:S01]  /*19b40*/  STL [R1+0x32c], RZ ;  /* 0x00032cff01007387 */ /* 0x000fe20000100800 */
[----:B-1----:R-:W-:-:S03]  /*19b50*/  IADD3.X R2, R19, UR6, RZ, P1, !PT ;  /* 0x0000000613027c10 */ /* 0x002fc60008ffe4ff */
[----:B------:R-:W-:Y:S01]  /*19b60*/  STL [R1+0x310], RZ ;  /* 0x000310ff01007387 */ /* 0x000fe20000100800 */
[----:B------:R-:W-:-:S03]  /*19b70*/  USHF.R.S32.HI UR6, URZ, 0x1f, UR29 ;  /* 0x0000001f3f067899 */ /* 0x000fc6000801141d */
[----:B------:R0:W-:Y:S04]  /*19b80*/  STL [R1+0xe38], R3 ;  /* 0x000e380301007387 */ /* 0x0001e80000100800 */
[----:B------:R1:W-:Y:S01]  /*19b90*/  STL [R1+0xe40], R2 ;  /* 0x000e400201007387 */ /* 0x0003e20000100800 */
[----:B0-----:R-:W-:-:S03]  /*19ba0*/  IADD3 R3, P0, R16, UR29, RZ ;  /* 0x0000001d10037c10 */ /* 0x001fc6000ff1e0ff */
[----:B------:R-:W-:Y:S01]  /*19bb0*/  STL [R1+0x314], RZ ;  /* 0x000314ff01007387 */ /* 0x000fe20000100800 */
[----:B-1----:R-:W-:-:S03]  /*19bc0*/  IADD3 R2, P1, R17, UR29, RZ ;  /* 0x0000001d11027c10 */ /* 0x002fc6000ff3e0ff */
[----:B------:R0:W-:Y:S04]  /*19bd0*/  STL [R1+0xe4c], R3 ;  /* 0x000e4c0301007387 */ /* 0x0001e80000100800 */
[----:B------:R-:W-:Y:S04]  /*19be0*/  STL [R1+0x318], RZ ;  /* 0x000318ff01007387 */ /* 0x000fe80000100800 */
[----:B------:R1:W-:Y:S01]  /*19bf0*/  STL [R1+0xe54], R2 ;  /* 0x000e540201007387 */ /* 0x0003e20000100800 */
[----:B0-----:R-:W-:Y:S01]  /*19c00*/  IADD3.X R3, R18, UR6, RZ, P0, !PT ;  /* 0x0000000612037c10 */ /* 0x001fe200087fe4ff */
[----:B------:R-:W-:-:S04]  /*19c10*/  USHF.R.S32.HI UR29, URZ, 0x1f, UR37 ;  /* 0x0000001f3f1d7899 */ /* 0x000fc80008011425 */
[----:B------:R0:W-:Y:S01]  /*19c20*/  STL [R1+0xe48], R3 ;  /* 0x000e480301007387 */ /* 0x0001e20000100800 */
[----:B-1----:R-:W-:-:S05]  /*19c30*/  IADD3.X R2, R19, UR6, RZ, P1, !PT ;  /* 0x0000000613027c10 */ /* 0x002fca0008ffe4ff */
[----:B------:R1:W-:Y:S01]  /*19c40*/  STL [R1+0xe50], R2 ;  /* 0x000e500201007387 */ /* 0x0003e20000100800 */
[----:B0-----:R-:W-:-:S05]  /*19c50*/  IADD3 R3, P0, R16, UR37, RZ ;  /* 0x0000002510037c10 */ /* 0x001fca000ff1e0ff */
[----:B------:R0:W-:Y:S01]  /*19c60*/  STL [R1+0xe5c], R3 ;  /* 0x000e5c0301007387 */ /* 0x0001e20000100800 */
[----:B-1----:R-:W-:-:S03]  /*19c70*/  IADD3 R2, P1, R17, UR37, RZ ;  /* 0x0000002511027c10 */ /* 0x002fc6000ff3e0ff */
        /* <DEDUP_REMOVED lines=202> */
[----:B0-----:R-:W-:Y:S02]  /*1a920*/  IADD3.X R3, R18, UR53, RZ, P0, !PT ;  /* 0x0000003512037c10 */ /* 0x001fe400087fe4ff */
[----:B-1----:R-:W-:-:S03]  /*1a930*/  IADD3.X R2, R19, UR53, RZ, P1, !PT ;  /* 0x0000003513027c10 */ /* 0x002fc60008ffe4ff */
[----:B------:R0:W-:Y:S04]  /*1a940*/  STL [R1+0xf98], R3 ;  /* 0x000f980301007387 */ /* 0x0001e80000100800 */
[----:B------:R1:W-:Y:S01]  /*1a950*/  STL [R1+0xfa0], R2 ;  /* 0x000fa00201007387 */ /* 0x0003e20000100800 */
[----:B0-----:R-:W-:Y:S02]  /*1a960*/  IADD3 R3, P0, R16, UR58, RZ ;  /* 0x0000003a10037c10 */ /* 0x001fe4000ff1e0ff */
[----:B-1----:R-:W-:-:S05]  /*1a970*/  IADD3 R2, P1, R17, UR58, RZ ;  /* 0x0000003a11027c10 */ /* 0x002fca000ff3e0ff */
[----:B------:R-:W-:Y:S04]  /*1a980*/  STL [R1+0xfb4], R2 ;  /* 0x000fb40201007387 */ /* 0x000fe80000100800 */
[----:B------:R0:W-:Y:S01]  /*1a990*/  STL [R1+0xfac], R3 ;  /* 0x000fac0301007387 */ /* 0x0001e20000100800 */
[----:B------:R-:W-:Y:S02]  /*1a9a0*/  UIMAD UR25, UR25, 0x6, URZ ;  /* 0x00000006191978a4 */ /* 0x000fe4000f8e023f */
[----:B------:R-:W-:Y:S02]  /*1a9b0*/  UIMAD UR61, UR61, 0x5, URZ ;  /* 0x000000053d3d78a4 */ /* 0x000fe4000f8e023f */
[----:B------:R-:W-:Y:S02]  /*1a9c0*/  USHF.L.U32 UR27, UR27, 0x2, URZ ;  /* 0x000000021b1b7899 */ /* 0x000fe4000800063f */
[----:B------:R-:W-:-:S02]  /*1a9d0*/  UIMAD UR28, UR28, 0x3, URZ ;  /* 0x000000031c1c78a4 */ /* 0x000fc4000f8e023f */
[----:B------:R-:W-:Y:S02]  /*1a9e0*/  USHF.L.U32 UR36, UR36, 0x1, URZ ;  /* 0x0000000124247899 */ /* 0x000fe4000800063f */
[----:B------:R-:W-:Y:S02]  /*1a9f0*/  USHF.R.S32.HI UR5, URZ, 0x1f, UR5 ;  /* 0x0000001f3f057899 */ /* 0x000fe40008011405 */
[----:B------:R-:W-:Y:S02]  /*1aa00*/  USHF.L.U32 UR47, UR47, 0x7, URZ ;  /* 0x000000072f2f7899 */ /* 0x000fe4000800063f */
[----:B------:R-:W-:Y:S02]  /*1aa10*/  USHF.R.S32.HI UR29, URZ, 0x1f, UR58 ;  /* 0x0000001f3f1d7899 */ /* 0x000fe4000801143a */
[----:B------:R-:W-:Y:S02]  /*1aa20*/  USHF.R.S32.HI UR57, URZ, 0x1f, UR31 ;  /* 0x0000001f3f397899 */ /* 0x000fe4000801141f */
[----:B------:R-:W-:-:S02]  /*1aa30*/  USHF.R.S32.HI UR51, URZ, 0x1f, UR7 ;  /* 0x0000001f3f337899 */ /* 0x000fc40008011407 */
[----:B------:R-:W-:Y:S02]  /*1aa40*/  USHF.R.S32.HI UR38, URZ, 0x1f, UR8 ;  /* 0x0000001f3f267899 */ /* 0x000fe40008011408 */
[----:B------:R-:W-:Y:S02]  /*1aa50*/  USHF.R.S32.HI UR39, URZ, 0x1f, UR9 ;  /* 0x0000001f3f277899 */ /* 0x000fe40008011409 */
[----:B------:R-:W-:Y:S02]  /*1aa60*/  USHF.R.S32.HI UR40, URZ, 0x1f, UR10 ;  /* 0x0000001f3f287899 */ /* 0x000fe4000801140a */
        /* <DEDUP_REMOVED lines=16> */
[----:B------:R-:W-:Y:S01]  /*1ab70*/  USHF.R.S32.HI UR53, URZ, 0x1f, UR34 ;  /* 0x0000001f3f357899 */ /* 0x000fe20008011422 */
[----:B------:R-:W2:Y:S01]  /*1ab80*/  LDL R15, [R1+0x7c0] ;  /* 0x0007c000010f7983 */ /* 0x000ea20000100800 */
[----:B------:R-:W1:Y:S01]  /*1ab90*/  LDC R13, c[0x0][0x230] ;  /* 0x00008c00ff0d7b82 */ /* 0x000e620000000800 */
[----:B0-----:R-:W-:Y:S01]  /*1aba0*/  IADD3.X R3, R18, UR29, RZ, P0, !PT ;  /* 0x0000001d12037c10 */ /* 0x001fe200087fe4ff */
[----:B------:R-:W-:Y:S01]  /*1abb0*/  USHF.R.S32.HI UR58, URZ, 0x1f, UR25 ;  /* 0x0000001f3f3a7899 */ /* 0x000fe20008011419 */
[----:B------:R-:W-:Y:S01]  /*1abc0*/  IADD3.X R2, R19, UR29, RZ, P1, !PT ;  /* 0x0000001d13027c10 */ /* 0x000fe20008ffe4ff */
[----:B------:R-:W-:Y:S01]  /*1abd0*/  USHF.R.S32.HI UR29, URZ, 0x1f, UR61 ;  /* 0x0000001f3f1d7899 */ /* 0x000fe2000801143d */
[----:B---3--:R-:W-:Y:S01]  /*1abe0*/  LOP3.LUT R4, R0, 0x10, RZ, 0x3c, !PT ;  /* 0x0000001000047812 */ /* 0x008fe200078e3cff */
[----:B------:R0:W-:Y:S04]  /*1abf0*/  STL [R1+0xfa8], R3 ;  /* 0x000fa80301007387 */ /* 0x0001e80000100800 */
[----:B------:R3:W-:Y:S01]  /*1ac00*/  STL [R1+0xfb0], R2 ;  /* 0x000fb00201007387 */ /* 0x0007e20000100800 */
[----:B0-----:R-:W-:-:S02]  /*1ac10*/  IADD3 R3, P0, R16, UR31, RZ ;  /* 0x0000001f10037c10 */ /* 0x001fc4000ff1e0ff */
[----:B---3--:R-:W-:-:S03]  /*1ac20*/  IADD3 R2, P1, R17, UR31, RZ ;  /* 0x0000001f11027c10 */ /* 0x008fc6000ff3e0ff */
[----:B------:R0:W-:Y:S01]  /*1ac30*/  STL [R1+0xfbc], R3 ;  /* 0x000fbc0301007387 */ /* 0x0001e20000100800 */
[----:B------:R-:W-:Y:S01]  /*1ac40*/  USHF.R.S32.HI UR31, URZ, 0x1f, UR27 ;  /* 0x0000001f3f1f7899 */ /* 0x000fe2000801141b */
[----:B-1----:R-:W-:Y:S02]  /*1ac50*/  VIADD R13, R13, 0x7f ;  /* 0x0000007f0d0d7836 */ /* 0x002fe40000000000 */
[----:B------:R1:W-:Y:S03]  /*1ac60*/  STL [R1+0xfc4], R2 ;  /* 0x000fc40201007387 */ /* 0x0003e60000100800 */
[----:B------:R-:W-:Y:S02]  /*1ac70*/  SHF.R.S32.HI R14, RZ, 0x1f, R13 ;  /* 0x0000001fff0e7819 */ /* 0x000fe4000001140d */
[----:B0-----:R-:W-:Y:S02]  /*1ac80*/  IADD3.X R3, R18, UR57, RZ, P0, !PT ;  /* 0x0000003912037c10 */ /* 0x001fe400087fe4ff */
[----:B------:R-:W-:-:S02]  /*1ac90*/  LEA.HI R14, R14, R13, RZ, 0x7 ;  /* 0x0000000d0e0e7211 */ /* 0x000fc400078f38ff */
[----:B-1----:R-:W-:Y:S01]  /*1aca0*/  IADD3.X R2, R19, UR57, RZ, P1, !PT ;  /* 0x0000003913027c10 */ /* 0x002fe20008ffe4ff */
[----:B------:R0:W-:Y:S01]  /*1acb0*/  STL [R1+0xfb8], R3 ;  /* 0x000fb80301007387 */ /* 0x0001e20000100800 */
[----:B------:R-:W-:-:S03]  /*1acc0*/  USHF.R.S32.HI UR57, URZ, 0x1f, UR28 ;  /* 0x0000001f3f397899 */ /* 0x000fc6000801141c */
[----:B------:R1:W-:Y:S01]  /*1acd0*/  STL [R1+0xfc0], R2 ;  /* 0x000fc00201007387 */ /* 0x0003e20000100800 */
[----:B0-----:R-:W-:Y:S02]  /*1ace0*/  IADD3 R3, P1, R16, UR7, RZ ;  /* 0x0000000710037c10 */ /* 0x001fe4000ff3e0ff */
[----:B-1----:R-:W-:-:S03]  /*1acf0*/  IADD3 R2, P0, R17, UR7, RZ ;  /* 0x0000000711027c10 */ /* 0x002fc6000ff1e0ff */
[----:B------:R0:W-:Y:S01]  /*1ad00*/  STL [R1+0xfcc], R3 ;  /* 0x000fcc0301007387 */ /* 0x0001e20000100800 */
[----:B------:R-:W-:-:S03]  /*1ad10*/  USHF.R.S32.HI UR7, URZ, 0x1f, UR36 ;  /* 0x0000001f3f077899 */ /* 0x000fc60008011424 */
[----:B------:R1:W-:Y:S01]  /*1ad20*/  STL [R1+0xfd4], R2 ;  /* 0x000fd40201007387 */ /* 0x0003e20000100800 */
[----:B0-----:R-:W-:Y:S02]  /*1ad30*/  IADD3 R3, P5, R17, UR8, RZ ;  /* 0x0000000811037c10 */ /* 0x001fe4000ffbe0ff */
[----:B-1----:R-:W-:Y:S01]  /*1ad40*/  IADD3 R2, P6, R16, UR8, RZ ;  /* 0x0000000810027c10 */ /* 0x002fe2000ffde0ff */
[----:B------:R-:W-:-:S04]  /*1ad50*/  USHF.R.S32.HI UR8, URZ, 0x1f, UR47 ;  /* 0x0000001f3f087899 */ /* 0x000fc8000801142f */
[----:B------:R0:W-:Y:S04]  /*1ad60*/  STL [R1+0xfdc], R2 ;  /* 0x000fdc0201007387 */ /* 0x0001e80000100800 */
[----:B------:R1:W-:Y:S01]  /*1ad70*/  STL [R1+0xfe4], R3 ;  /* 0x000fe40301007387 */ /* 0x0003e20000100800 */
[----:B0-----:R-:W-:Y:S02]  /*1ad80*/  SHF.R.S32.HI R2, RZ, 0x7, R14 ;  /* 0x00000007ff027819 */ /* 0x001fe4000001140e */
[C---:B------:R-:W-:Y:S02]  /*1ad90*/  LOP3.LUT R2, R0.reuse, 0x30, RZ, 0x3c, !PT ;  /* 0x0000003000027812 */ /* 0x040fe400078e3cff */
[----:B-1----:R-:W-:Y:S02]  /*1ada0*/  LOP3.LUT R3, R0, 0x20, RZ, 0x3c, !PT ;  /* 0x0000002000037812 */ /* 0x002fe400078e3cff */
[----:B------:R-:W-:-:S02]  /*1adb0*/  IADD3 R3, P4, R16, UR9, RZ ;  /* 0x0000000910037c10 */ /* 0x000fc4000ff9e0ff */
[----:B------:R-:W-:-:S03]  /*1adc0*/  IADD3 R2, P3, R17, UR9, RZ ;  /* 0x0000000911027c10 */ /* 0x000fc6000ff7e0ff */
[----:B------:R0:W-:Y:S04]  /*1add0*/  STL [R1+0xfec], R3 ;  /* 0x000fec0301007387 */ /* 0x0001e80000100800 */
[----:B------:R1:W-:Y:S01]  /*1ade0*/  STL [R1+0xff4], R2 ;  /* 0x000ff40201007387 */ /* 0x0003e20000100800 */
[----:B0-----:R-:W-:Y:S02]  /*1adf0*/  IADD3.X R3, R18, UR51, RZ, P1, !PT ;  /* 0x0000003312037c10 */ /* 0x001fe40008ffe4ff */
[----:B-1----:R-:W-:Y:S02]  /*1ae00*/  IADD3 R2, P1, R17, UR10, RZ ;  /* 0x0000000a11027c10 */ /* 0x002fe4000ff3e0ff */
[----:B--2---:R-:W-:Y:S02]  /*1ae10*/  LOP3.LUT R4, R15, 0x40, RZ, 0x3c, !PT ;  /* 0x000000400f047812 */ /* 0x004fe400078e3cff */
[----:B------:R-:W-:-:S05]  /*1ae20*/  IADD3 R4, P2, R16, UR10, RZ ;  /* 0x0000000a10047c10 */ /* 0x000fca000ff5e0ff */
[----:B------:R0:W-:Y:S04]  /*1ae30*/  STL [R1+0xffc], R4 ;  /* 0x000ffc0401007387 */ /* 0x0001e80000100800 */
[----:B------:R1:W-:Y:S04]  /*1ae40*/  STL [R1+0xfc8], R3 ;  /* 0x000fc80301007387 */ /* 0x0003e80000100800 */
[----:B------:R2:W-:Y:S01]  /*1ae50*/  STL [R1+0x1004], R2 ;  /* 0x0010040201007387 */ /* 0x0005e20000100800 */
[----:B0-----:R-:W-:Y:S02]  /*1ae60*/  IADD3.X R4, R19, UR51, RZ, P0, !PT ;  /* 0x0000003313047c10 */ /* 0x001fe400087fe4ff */
[----:B-1----:R-:W-:-:S03]  /*1ae70*/  IADD3 R3, P0, R16, UR11, RZ ;  /* 0x0000000b10037c10 */ /* 0x002fc6000ff1e0ff */
[----:B------:R0:W-:Y:S01]  /*1ae80*/  STL [R1+0xfd0], R4 ;  /* 0x000fd00401007387 */ /* 0x0001e20000100800 */
[----:B--2---:R-:W-:-:S03]  /*1ae90*/  IADD3.X R2, R18, UR38, RZ, P6, !PT ;  /* 0x0000002612027c10 */ /* 0x004fc6000b7fe4ff */
[----:B------:R1:W-:Y:S04]  /*1aea0*/  STL [R1+0x100c], R3 ;  /* 0x00100c0301007387 */ /* 0x0003e80000100800 */
[----:B------:R2:W-:Y:S01]  /*1aeb0*/  STL [R1+0xfd8], R2 ;  /* 0x000fd80201007387 */ /* 0x0005e20000100800 */
[----:B0-----:R-:W-:Y:S02]  /*1aec0*/  IADD3 R4, P6, R17, UR11, RZ ;  /* 0x0000000b11047c10 */ /* 0x001fe4000ffde0ff */
[----:B-1----:R-:W-:-:S03]  /*1aed0*/  IADD3.X R3, R19, UR38, RZ, P5, !PT ;  /* 0x0000002613037c10 */ /* 0x002fc6000affe4ff */
[----:B------:R0:W-:Y:S01]  /*1aee0*/  STL [R1+0x1014], R4 ;  /* 0x0010140401007387 */ /* 0x0001e20000100800 */
[----:B--2---:R-:W-:-:S03]  /*1aef0*/  IADD3 R2, P5, R16, UR12, RZ ;  /* 0x0000000c10027c10 */ /* 0x004fc6000ffbe0ff */
        /* <DEDUP_REMOVED lines=176> */
[----:B0-----:R-:W-:Y:S02]  /*1ba00*/  IADD3.X R4, R18, UR57, RZ, P2, !PT ;  /* 0x0000003912047c10 */ /* 0x001fe400097fe4ff */
[----:B-1----:R-:W-:-:S03]  /*1ba10*/  IADD3.X R3, R19, UR57, RZ, P1, !PT ;  /* 0x0000003913037c10 */ /* 0x002fc60008ffe4ff */
[----:B------:R0:W-:Y:S01]  /*1ba20*/  STL [R1+0x1148], R4 ;  /* 0x0011480401007387 */ /* 0x0001e20000100800 */
[----:B--2---:R-:W-:-:S03]  /*1ba30*/  IADD3.X R2, R18, UR7, RZ, P0, !PT ;  /* 0x0000000712027c10 */ /* 0x004fc600087fe4ff */
[----:B------:R1:W-:Y:S04]  /*1ba40*/  STL [R1+0x1150], R3 ;  /* 0x0011500301007387 */ /* 0x0003e80000100800 */
[----:B------:R2:W-:Y:S01]  /*1ba50*/  STL [R1+0x1158], R2 ;  /* 0x0011580201007387 */ /* 0x0005e20000100800 */
[----:B0-----:R-:W-:Y:S02]  /*1ba60*/  IADD3.X R4, R19, UR7, RZ, P6, !PT ;  /* 0x0000000713047c10 */ /* 0x001fe4000b7fe4ff */
[----:B-1----:R-:W-:-:S03]  /*1ba70*/  IADD3.X R3, R18, UR5, RZ, P5, !PT ;  /* 0x0000000512037c10 */ /* 0x002fc6000affe4ff */
[----:B------:R0:W-:Y:S01]  /*1ba80*/  STL [R1+0x1160], R4 ;  /* 0x0011600401007387 */ /* 0x0001e20000100800 */
[----:B--2---:R-:W-:-:S05]  /*1ba90*/  IADD3.X R2, R19, UR5, RZ, P4, !PT ;  /* 0x0000000513027c10 */ /* 0x004fca000a7fe4ff */
[----:B------:R0:W-:Y:S04]  /*1baa0*/  STL [R1+0x1170], R2 ;  /* 0x0011700201007387 */ /* 0x0001e80000100800 */
[----:B------:R0:W-:Y:S02]  /*1bab0*/  STL [R1+0x1168], R3 ;  /* 0x0011680301007387 */ /* 0x0001e40000100800 */
.L_x_1:
[----:B0-----:R-:W2:Y:S01]  /*1bac0*/  LDL R5, [R1+0x8dc] ;  /* 0x0008dc0001057983 */ /* 0x001ea20000100800 */
[----:B0-----:R-:W0:Y:S03]  /*1bad0*/  LDC R2, c[0x0][0x230] ;  /* 0x00008c00ff027b82 */ /* 0x001e260000000800 */
[----:B--2---:R1:W-:Y:S04]  /*1bae0*/  STL [R1+0x3394], R5 ;  /* 0x0033940501007387 */ /* 0x0043e80000100800 */
[----:B------:R-:W2:Y:S04]  /*1baf0*/  LDL R4, [R1+0x8e0] ;  /* 0x0008e00001047983 */ /* 0x000ea80000100800 */
[----:B-1----:R-:W0:Y:S04]  /*1bb00*/  LDL R5, [R1+0xd88] ;  /* 0x000d880001057983 */ /* 0x002e280000100800 */
[----:B------:R-:W-:Y:S04]  /*1bb10*/  STL [R1+0x317c], R60 ;  /* 0x00317c3c01007387 */ /* 0x000fe80000100800 */
        /* <DEDUP_REMOVED lines=133> */
[----:B------:R1:W-:Y:S04]  /*1c370*/  STL [R1+0x3390], R59 ;  /* 0x0033903b01007387 */ /* 0x0003e80000100800 */
        /* <DEDUP_REMOVED lines=55> */
[----:B-----5:R-:W-:Y:S04]  /*1c6f0*/  STL [R1+0x294c], R0 ;  /* 0x00294c0001007387 */ /* 0x020fe80000100800 */
        /* <DEDUP_REMOVED lines=209> */
[----:B------:R-:W-:Y:S01]  /*1d410*/  STL [R1+0x2fd8], R0 ;  /* 0x002fd80001007387 */ /* 0x000fe20000100800 */
[----:B0-----:R-:W-:-:S03]  /*1d420*/  IMAD R2, R5, -0x80, R2 ;  /* 0xffffff8005027824 */ /* 0x001fc600078e0202 */
[----:B------:R-:W-:Y:S04]  /*1d430*/  STL [R1+0x2fe0], R0 ;  /* 0x002fe00001007387 */ /* 0x000fe80000100800 */
[----:B------:R-:W-:Y:S04]  /*1d440*/  STL [R1+0x2fe8], R0 ;  /* 0x002fe80001007387 */ /* 0x000fe80000100800 */
[----:B------:R-:W-:Y:S04]  /*1d450*/  STL [R1+0x2ff0], R0 ;  /* 0x002ff00001007387 */ /* 0x000fe80000100800 */
[----:B------:R-:W-:Y:S04]  /*1d460*/  STL [R1+0x2ff8], R0 ;  /* 0x002ff80001007387 */ /* 0x000fe80000100800 */
[----:B------:R-:W2:Y:S01]  /*1d470*/  LDL.LU R5, [R1+0x3394] ;  /* 0x0033940001057983 */ /* 0x000ea20000300800 */
[----:B------:R-:W-:-:S02]  /*1d480*/  ISETP.GT.AND P0, PT, R2, RZ, PT ;  /* 0x000000ff0200720c */ /* 0x000fc40003f04270 */
[----:B-1----:R-:W-:-:S11]  /*1d490*/  PRMT R59, RZ, 0x7610, R59 ;  /* 0x00007610ff3b7816 */ /* 0x002fd6000000003b */
[----:B--2---:R-:W2:Y:S04]  /*1d4a0*/  @P0 LDG.E.U8 R59, desc[UR32][R4.64] ;  /* 0x00000020043b0981 */ /* 0x004ea8000c1e1100 */
[----:B--2---:R0:W-:Y:S04]  /*1d4b0*/  STL [R1+0x398], R59 ;  /* 0x0003983b01007387 */ /* 0x0041e80000100800 */
[----:B0-----:R-:W2:Y:S04]  /*1d4c0*/  LDL.LU R59, [R1+0x3390] ;  /* 0x00339000013b7983 */ /* 0x001ea80000300800 */
[----:B------:R-:W3:Y:S04]  /*1d4d0*/  LDL R4, [R1+0x8e4] ;  /* 0x0008e40001047983 */ /* 0x000ee80000100800 */
[----:B------:R-:W3:Y:S01]  /*1d4e0*/  LDL R5, [R1+0x8e8] ;  /* 0x0008e80001057983 */ /* 0x000ee20000100800 */
[----:B------:R-:W-:-:S02]  /*1d4f0*/  PRMT R60, RZ, 0x7610, R60 ;  /* 0x00007610ff3c7816 */ /* 0x000fc4000000003c */
[----:B---3--:R-:W-:-:S04]  /*1d500*/  @P0 LOP3.LUT R5, R5, R4, RZ, 0x3c, !PT ;  /* 0x0000000405050212 */ /* 0x008fc800078e3cff */
[----:B------:R-:W-:-:S04]  /*1d510*/  @P0 LOP3.LUT R4, R5, R4, RZ, 0x3c, !PT ;  /* 0x0000000405040212 */ /* 0x000fc800078e3cff */
[----:B------:R-:W-:-:S05]  /*1d520*/  @P0 LOP3.LUT R5, R5, R4, RZ, 0x3c, !PT ;  /* 0x0000000405050212 */ /* 0x000fca00078e3cff */
[----:B------:R-:W3:Y:S01]  /*1d530*/  @P0 LDG.E.U8 R60, desc[UR32][R4.64] ;  /* 0x00000020043c0981 */ /* 0x000ee2000c1e1100 */
[----:B------:R-:W-:-:S03]  /*1d540*/  ISETP.GT.AND P1, PT, R2, 0x1, PT ;  /* 0x000000010200780c */ /* 0x000fc60003f24270 */
[----:B---3--:R0:W-:Y:S04]  /*1d550*/  STL [R1+0x394], R60 ;  /* 0x0003943c01007387 */ /* 0x0081e80000100800 */
[----:B0-----:R-:W3:Y:S04]  /*1d560*/  LDL.LU R60, [R1+0x338c] ;  /* 0x00338c00013c7983 */ /* 0x001ee80000300800 */
[----:B------:R-:W4:Y:S04]  /*1d570*/  LDL R4, [R1+0x1170] ;  /* 0x0011700001047983 */ /* 0x000f280000100800 */
[----:B------:R-:W4:Y:S01]  /*1d580*/  LDL R5, [R1+0x1174] ;  /* 0x0011740001057983 */ /* 0x000f220000100800 */
[----:B--2---:R-:W-:-:S02]  /*1d590*/  PRMT R59, RZ, 0x7610, R59 ;  /* 0x00007610ff3b7816 */ /* 0x004fc4000000003b */
[----:B----4-:R-:W-:-:S04]  /*1d5a0*/  @P1 LOP3.LUT R5, R5, R4, RZ, 0x3c, !PT ;  /* 0x0000000405051212 */ /* 0x010fc800078e3cff */
[----:B------:R-:W-:-:S04]  /*1d5b0*/  @P1 LOP3.LUT R4, R5, R4, RZ, 0x3c, !PT ;  /* 0x0000000405041212 */ /* 0x000fc800078e3cff */
[----:B------:R-:W-:-:S05]  /*1d5c0*/  @P1 LOP3.LUT R5, R5, R4, RZ, 0x3c, !PT ;  /* 0x0000000405051212 */ /* 0x000fca00078e3cff */
[----:B------:R-:W2:Y:S04]  /*1d5d0*/  @P1 LDG.E.U8 R59, desc[UR32][R4.64] ;  /* 0x00000020043b1981 */ /* 0x000ea8000c1e1100 */
[----:B--2---:R0:W-:Y:S04]  /*1d5e0*/  STL [R1+0x390], R59 ;  /* 0x0003903b01007387 */ /* 0x0041e80000100800 */
[----:B0-----:R-:W2:Y:S04]  /*1d5f0*/  LDL.LU R59, [R1+0x3388] ;  /* 0x00338800013b7983 */ /* 0x001ea80000300800 */
[----:B------:R-:W4:Y:S04]  /*1d600*/  LDL R4, [R1+0x1168] ;  /* 0x0011680001047983 */ /* 0x000f280000100800 */
[----:B------:R-:W4:Y:S01]  /*1d610*/  LDL R5, [R1+0x116c] ;  /* 0x00116c0001057983 */ /* 0x000f220000100800 */
[----:B---3--:R-:W-:-:S02]  /*1d620*/  PRMT R60, RZ, 0x7610, R60 ;  /* 0x00007610ff3c7816 */ /* 0x008fc4000000003c */
[----:B----4-:R-:W-:-:S04]  /*1d630*/  @P1 LOP3.LUT R5, R5, R4, RZ, 0x3c, !PT ;  /* 0x0000000405051212 */ /* 0x010fc800078e3cff */
        /* <DEDUP_REMOVED lines=1252> */
[----:B------:R-:W-:-:S02]  /*22480*/  PRMT R58, RZ, 0x7610, R58 ;  /* 0x00007610ff3a7816 */ /* 0x000fc4000000003a */
[----:B----4-:R-:W-:-:S04]  /*22490*/  @P1 LOP3.LUT R5, R5, R4, RZ, 0x3c, !PT ;  /* 0x0000000405051212 */ /* 0x010fc800078e3cff */
[----:B------:R-:W-:-:S04]  /*224a0*/  @P1 LOP3.LUT R4, R5, R4, RZ, 0x3c, !PT ;  /* 0x0000000405041212 */ /* 0x000fc800078e3cff */
[----:B------:R-:W-:-:S05]  /*224b0*/  @P1 LOP3.LUT R5, R5, R4, RZ, 0x3c, !PT ;  /* 0x0000000405051212 */ /* 0x000fca00078e3cff */
[----:B------:R-:W4:Y:S01]  /*224c0*/  @P1 LDG.E.U8 R58, desc[UR32][R4.64] ;  /* 0x00000020043a1981 */ /* 0x000f22000c1e1100 */
[----:B------:R-:W-:-:S03]  /*224d0*/  ISETP.GT.AND P2, PT, R2, 0x44, PT ;  /* 0x000000440200780c */ /* 0x000fc60003f44270 */
[----:B----4-:R0:W-:Y:S04]  /*224e0*/  STL [R1+0xfc], R58 ;  /* 0x0000fc3a01007387 */ /* 0x0101e80000100800 */
[----:B0-----:R-:W4:Y:S04]  /*224f0*/  LDL.LU R58, [R1+0x3174] ;  /* 0x00317400013a7983 */ /* 0x001f280000300800 */
[----:B------:R-:W3:Y:S04]  /*22500*/  LDL R4, [R1+0x2534] ;  /* 0x0025340001047983 */ /* 0x000ee80000100800 */
[----:B------:R-:W3:Y:S01]  /*22510*/  LDL R5, [R1+0x2538] ;  /* 0x0025380001057983 */ /* 0x000ee20000100800 */
[----:B------:R-:W-:-:S02]  /*22520*/  PRMT R54, RZ, 0x7610, R54 ;  /* 0x00007610ff367816 */ /* 0x000fc40000000036 */
[----:B---3--:R-:W-:-:S04]  /*22530*/  @P2 LOP3.LUT R5, R5, R4, RZ, 0x3c, !PT ;  /* 0x0000000405052212 */ /* 0x008fc800078e3cff */
[----:B------:R-:W-:-:S04]  /*22540*/  @P2 LOP3.LUT R4, R5, R4, RZ, 0x3c, !PT ;  /* 0x0000000405042212 */ /* 0x000fc800078e3cff */
[----:B------:R-:W-:-:S05]  /*22550*/  @P2 LOP3.LUT R5, R5, R4, RZ, 0x3c, !PT ;  /* 0x0000000405052212 */ /* 0x000fca00078e3cff */
[----:B------:R-:W3:Y:S04]  /*22560*/  @P2 LDG.E.U8 R54, desc[UR32][R4.64] ;  /* 0x0000002004362981 */ /* 0x000ee8000c1e1100 */
[----:B---3--:R0:W-:Y:S04]  /*22570*/  STL [R1+0xf8], R54 ;  /* 0x0000f83601007387 */ /* 0x0081e80000100800 */
[----:B0-----:R-:W3:Y:S04]  /*22580*/  LDL.LU R54, [R1+0x3170] ;  /* 0x0031700001367983 */ /* 0x001ee80000300800 */
[----:B------:R-:W2:Y:S04]  /*22590*/  LDL R4, [R1+0x252c] ;  /* 0x00252c0001047983 */ /* 0x000ea80000100800 */
[----:B------:R-:W2:Y:S01]  /*225a0*/  LDL R5, [R1+0x2530] ;  /* 0x0025300001057983 */ /* 0x000ea20000100800 */
[----:B------:R-:W-:-:S02]  /*225b0*/  PRMT R29, RZ, 0x7610, R29 ;  /* 0x00007610ff1d7816 */ /* 0x000fc4000000001d */
[----:B--2---:R-:W-:-:S04]  /*225c0*/  @P2 LOP3.LUT R5, R5, R4, RZ, 0x3c, !PT ;  /* 0x0000000405052212 */ /* 0x004fc800078e3cff */
[----:B------:R-:W-:-:S04]  /*225d0*/  @P2 LOP3.LUT R4, R5, R4, RZ, 0x3c, !PT ;  /* 0x0000000405042212 */ /* 0x000fc800078e3cff */
[----:B------:R-:W-:-:S05]  /*225e0*/  @P2 LOP3.LUT R5, R5, R4, RZ, 0x3c, !PT ;  /* 0x0000000405052212 */ /* 0x000fca00078e3cff */
[----:B------:R-:W2:Y:S01]  /*225f0*/  @P2 LDG.E.U8 R29, desc[UR32][R4.64] ;  /* 0x00000020041d2981 */ /* 0x000ea2000c1e1100 */
[----:B------:R-:W-:-:S03]  /*22600*/  ISETP.GT.AND P0, PT, R2, 0x45, PT ;  /* 0x000000450200780c */ /* 0x000fc60003f04270 */
        /* <DEDUP_REMOVED lines=8> */
[----:B------:R-:W4:Y:S04]  /*22690*/  @P0 LDG.E.U8 R28, desc[UR32][R4.64] ;  /* 0x00000020041c0981 */ /* 0x000f28000c1e1100 */
        /* <DEDUP_REMOVED lines=350> */
[----:B------:R0:W3:Y:S04]  /*23c80*/  @P0 LDG.E.U8 R0, desc[UR32][R4.64] ;  /* 0x0000002004000981 */ /* 0x0000e8000c1e1100 */
[----:B------:R-:W0:Y:S04]  /*23c90*/  LDL R4, [R1+0x23f4] ;  /* 0x0023f40001047983 */ /* 0x000e280000100800 */
[----:B------:R-:W0:Y:S01]  /*23ca0*/  LDL R5, [R1+0x23f8] ;  /* 0x0023f80001057983 */ /* 0x000e220000100800 */
[----:B------:R-:W-:Y:S02]  /*23cb0*/  ISETP.GT.AND P1, PT, R2, 0x58, PT ;  /* 0x000000580200780c */ /* 0x000fe40003f24270 */
[----:B------:R-:W-:-:S11]  /*23cc0*/  PRMT R32, RZ, 0x7610, R32 ;  /* 0x00007610ff207816 */ /* 0x000fd60000000020 */
[----:B0-----:R-:W-:-:S04]  /*23cd0*/  @P1 LOP3.LUT R5, R5, R4, RZ, 0x3c, !PT ;  /* 0x0000000405051212 */ /* 0x001fc800078e3cff */
[----:B------:R-:W-:-:S04]  /*23ce0*/  @P1 LOP3.LUT R4, R5, R4, RZ, 0x3c, !PT ;  /* 0x0000000405041212 */ /* 0x000fc800078e3cff */
[----:B------:R-:W-:-:S05]  /*23cf0*/  @P1 LOP3.LUT R5, R5, R4, RZ, 0x3c, !PT ;  /* 0x0000000405051212 */ /* 0x000fca00078e3cff */
[----:B------:R-:W2:Y:S04]  /*23d00*/  @P1 LDG.E.U8 R32, desc[UR32][R4.64] ;  /* 0x0000002004201981 */ /* 0x000ea8000c1e1100 */
[----:B---3--:R-:W-:Y:S04]  /*23d10*/  STL [R1+0x2ffc], R0 ;  /* 0x002ffc0001007387 */ /* 0x008fe80000100800 */
        /* <DEDUP_REMOVED lines=113> */
[----:B------:R0:W2:Y:S04]  /*24430*/  @P1 LDG.E.U8 R60, desc[UR32][R4.64] ;  /* 0x00000020043c1981 */ /* 0x0000a8000c1e1100 */
[----:B------:R-:W0:Y:S04]  /*24440*/  LDL R4, [R1+0x22ec] ;  /* 0x0022ec0001047983 */ /* 0x000e280000100800 */
[----:B------:R-:W0:Y:S01]  /*24450*/  LDL R5, [R1+0x22f0] ;  /* 0x0022f00001057983 */ /* 0x000e220000100800 */
[----:B------:R-:W-:Y:S02]  /*24460*/  PRMT R59, RZ, 0x7610, R59 ;  /* 0x00007610ff3b7816 */ /* 0x000fe4000000003b */
[----:B0-----:R-:W-:-:S04]  /*24470*/  @P1 LOP3.LUT R5, R5, R4, RZ, 0x3c, !PT ;  /* 0x0000000405051212 */ /* 0x001fc800078e3cff */
[----:B------:R-:W-:-:S04]  /*24480*/  @P1 LOP3.LUT R4, R5, R4, RZ, 0x3c, !PT ;  /* 0x0000000405041212 */ /* 0x000fc800078e3cff */
[----:B------:R-:W-:Y:S01]  /*24490*/  @P1 LOP3.LUT R5, R5, R4, RZ, 0x3c, !PT ;  /* 0x0000000405051212 */ /* 0x000fe200078e3cff */
[----:B--2---:R0:W-:Y:S04]  /*244a0*/  STL [R1+0x307c], R60 ;  /* 0x00307c3c01007387 */ /* 0x0041e80000100800 */
[----:B------:R1:W2:Y:S01]  /*244b0*/  @P1 LDG.E.U8 R59, desc[UR32][R4.64] ;  /* 0x00000020043b1981 */ /* 0x0002a2000c1e1100 */
[----:B------:R-:W-:Y:S02]  /*244c0*/  ISETP.GT.AND P2, PT, R2, 0x69, PT ;  /* 0x000000690200780c */ /* 0x000fe40003f44270 */
[----:B------:R-:W-:Y:S01]  /*244d0*/  PRMT R58, RZ, 0x7610, R58 ;  /* 0x00007610ff3a7816 */ /* 0x000fe2000000003a */
[----:B0-----:R-:W3:Y:S04]  /*244e0*/  LDL R60, [R1+0x2270] ;  /* 0x00227000013c7983 */ /* 0x001ee80000100800 */
[----:B------:R-:W1:Y:S04]  /*244f0*/  LDL R4, [R1+0x22e4] ;  /* 0x0022e40001047983 */ /* 0x000e680000100800 */
[----:B------:R-:W1:Y:S02]  /*24500*/  LDL R5, [R1+0x22e8] ;  /* 0x0022e80001057983 */ /* 0x000e640000100800 */
[----:B-1----:R-:W-:-:S04]  /*24510*/  @P2 LOP3.LUT R5, R5, R4, RZ, 0x3c, !PT ;  /* 0x0000000405052212 */ /* 0x002fc800078e3cff */
[----:B------:R-:W-:-:S04]  /*24520*/  @P2 LOP3.LUT R4, R5, R4, RZ, 0x3c, !PT ;  /* 0x0000000405042212 */ /* 0x000fc800078e3cff */
[----:B------:R-:W-:Y:S01]  /*24530*/  @P2 LOP3.LUT R5, R5, R4, RZ, 0x3c, !PT ;  /* 0x0000000405052212 */ /* 0x000fe200078e3cff */
[----:B--2---:R0:W-:Y:S04]  /*24540*/  STL [R1+0x3080], R59 ;  /* 0x0030803b01007387 */ /* 0x0041e80000100800 */
[----:B------:R1:W2:Y:S01]  /*24550*/  @P2 LDG.E.U8 R58, desc[UR32][R4.64] ;  /* 0x00000020043a2981 */ /* 0x0002a2000c1e1100 */
[----:B------:R-:W-:-:S03]  /*24560*/  PRMT R54, RZ, 0x7610, R54 ;  /* 0x00007610ff367816 */ /* 0x000fc60000000036 */
[----:B0-----:R-:W4:Y:S04]  /*24570*/  LDL R59, [R1+0x226c] ;  /* 0x00226c00013b7983 */ /* 0x001f280000100800 */
[----:B------:R-:W1:Y:S04]  /*24580*/  LDL R4, [R1+0x22dc] ;  /* 0x0022dc0001047983 */ /* 0x000e680000100800 */
[----:B------:R-:W1:Y:S02]  /*24590*/  LDL R5, [R1+0x22e0] ;  /* 0x0022e00001057983 */ /* 0x000e640000100800 */
[----:B-1----:R-:W-:-:S04]  /*245a0*/  @P2 LOP3.LUT R5, R5, R4, RZ, 0x3c, !PT ;  /* 0x0000000405052212 */ /* 0x002fc800078e3cff */
[----:B------:R-:W-:-:S04]  /*245b0*/  @P2 LOP3.LUT R4, R5, R4, RZ, 0x3c, !PT ;  /* 0x0000000405042212 */ /* 0x000fc800078e3cff */
[----:B------:R-:W-:Y:S01]  /*245c0*/  @P2 LOP3.LUT R5, R5, R4, RZ, 0x3c, !PT ;  /* 0x0000000405052212 */ /* 0x000fe200078e3cff */
[----:B--2---:R0:W-:Y:S04]  /*245d0*/  STL [R1+0x3084], R58 ;  /* 0x0030843a01007387 */ /* 0x0041e80000100800 */
[----:B------:R1:W2:Y:S01]  /*245e0*/  @P2 LDG.E.U8 R54, desc[UR32][R4.64] ;  /* 0x0000002004362981 */ /* 0x0002a2000c1e1100 */
[----:B------:R-:W-:Y:S02]  /*245f0*/  ISETP.GT.AND P0, PT, R2, 0x70, PT ;  /* 0x000000700200780c */ /* 0x000fe40003f04270 */
[----:B------:R-:W-:Y:S02]  /*24600*/  PRMT R29, RZ, 0x7610, R29 ;  /* 0x00007610ff1d7816 */ /* 0x000fe4000000001d */
[----:B------:R-:W-:Y:S01]  /*24610*/  PRMT R28, RZ, 0x7610, R28 ;  /* 0x00007610ff1c7816 */ /* 0x000fe2000000001c */
[----:B0-----:R-:W4:Y:S04]  /*24620*/  LDL R58, [R1+0x2268] ;  /* 0x00226800013a7983 */ /* 0x001f280000100800 */
[----:B------:R-:W1:Y:S04]  /*24630*/  LDL R4, [R1+0x2274] ;  /* 0x0022740001047983 */ /* 0x000e680000100800 */
[----:B------:R-:W1:Y:S02]  /*24640*/  LDL R5, [R1+0x2278] ;  /* 0x0022780001057983 */ /* 0x000e640000100800 */
[----:B-1----:R-:W-:-:S04]  /*24650*/  @P0 LOP3.LUT R5, R5, R4, RZ, 0x3c, !PT ;  /* 0x0000000405050212 */ /* 0x002fc800078e3cff */
[----:B------:R-:W-:-:S04]  /*24660*/  @P0 LOP3.LUT R4, R5, R4, RZ, 0x3c, !PT ;  /* 0x0000000405040212 */ /* 0x000fc800078e3cff */
[----:B------:R-:W-:-:S05]  /*24670*/  @P0 LOP3.LUT R5, R5, R4, RZ, 0x3c, !PT ;  /* 0x0000000405050212 */ /* 0x000fca00078e3cff */
[----:B------:R3:W4:Y:S04]  /*24680*/  @P0 LDG.E.U8 R29, desc[UR32][R4.64] ;  /* 0x00000020041d0981 */ /* 0x000728000c1e1100 */
[----:B--2---:R-:W-:Y:S01]  /*24690*/  STL [R1+0x3088], R54 ;  /* 0x0030883601007387 */ /* 0x004fe20000100800 */
[----:B---3--:R-:W-:Y:S02]  /*246a0*/  @P0 IMAD.MOV.U32 R4, RZ, RZ, R60 ;  /* 0x000000ffff040224 */ /* 0x008fe400078e003c */
[----:B----4-:R-:W-:-:S05]  /*246b0*/  @P0 IMAD.MOV.U32 R5, RZ, RZ, R59 ;  /* 0x000000ffff050224 */ /* 0x010fca00078e003b */
[----:B------:R0:W2:Y:S01]  /*246c0*/  @P0 LDG.E.U8 R28, desc[UR32][R4.64] ;  /* 0x00000020041c0981 */ /* 0x0000a2000c1e1100 */
[----:B------:R-:W-:-:S03]  /*246d0*/  ISETP.GT.AND P1, PT, R2, 0x71, PT ;  /* 0x000000710200780c */ /* 0x000fc60003f24270 */
[----:B------:R-:W-:Y:S04]  /*246e0*/  STL [R1+0x308c], R29 ;  /* 0x00308c1d01007387 */ /* 0x000fe80000100800 */
[----:B------:R-:W3:Y:S01]  /*246f0*/  LDL R5, [R1+0x2264] ;  /* 0x0022640001057983 */ /* 0x000ee20000100800 */
[----:B------:R-:W-:-:S05]  /*24700*/  PRMT R27, RZ, 0x7610, R27 ;  /* 0x00007610ff1b7816 */ /* 0x000fca000000001b */
[----:B0-----:R-:W-:Y:S01]  /*24710*/  @P1 IMAD.MOV.U32 R4, RZ, RZ, R58 ;  /* 0x000000ffff041224 */ /* 0x001fe200078e003a */
[----:B------:R-:W4:Y:S04]  /*24720*/  LDL R60, [R1+0x21ec] ;  /* 0x0021ec00013c7983 */ /* 0x000f280000100800 */
[----:B------:R-:W4:Y:S04]  /*24730*/  LDL R59, [R1+0x21f0] ;  /* 0x0021f000013b7983 */ /* 0x000f280000100800 */
[----:B--2---:R0:W-:Y:S01]  /*24740*/  STL [R1+0x3090], R28 ;  /* 0x0030901c01007387 */ /* 0x0041e20000100800 */
[----:B------:R-:W-:-:S03]  /*24750*/  PRMT R26, RZ, 0x7610, R26 ;  /* 0x00007610ff1a7816 */ /* 0x000fc6000000001a */
[----:B------:R-:W2:Y:S04]  /*24760*/  LDL R58, [R1+0x21e8] ;  /* 0x0021e800013a7983 */ /* 0x000ea80000100800 */
[----:B0-----:R-:W4:Y:S04]  /*24770*/  LDL R28, [R1+0x21f8] ;  /* 0x0021f800011c7983 */ /* 0x001f280000100800 */
[----:B---3--:R0:W3:Y:S04]  /*24780*/  @P1 LDG.E.U8 R27, desc[UR32][R4.64] ;  /* 0x00000020041b1981 */ /* 0x0080e8000c1e1100 */
[----:B------:R-:W0:Y:S04]  /*24790*/  LDL R4, [R1+0x225c] ;  /* 0x00225c0001047983 */ /* 0x000e280000100800 */
[----:B------:R-:W0:Y:S01]  /*247a0*/  LDL R5, [R1+0x2260] ;  /* 0x0022600001057983 */ /* 0x000e220000100800 */
[----:B------:R-:W-:-:S02]  /*247b0*/  ISETP.GT.AND P2, PT, R2, 0x78, PT ;  /* 0x000000780200780c */ /* 0x000fc40003f44270 */
[----:B0-----:R-:W-:-:S04]  /*247c0*/  @P1 LOP3.LUT R5, R5, R4, RZ, 0x3c, !PT ;  /* 0x0000000405051212 */ /* 0x001fc800078e3cff */
[----:B------:R-:W-:-:S04]  /*247d0*/  @P1 LOP3.LUT R4, R5, R4, RZ, 0x3c, !PT ;  /* 0x0000000405041212 */ /* 0x000fc800078e3cff */
[----:B------:R-:W-:Y:S01]  /*247e0*/  @P1 LOP3.LUT R5, R5, R4, RZ, 0x3c, !PT ;  /* 0x0000000405051212 */ /* 0x000fe200078e3cff */
[----:B---3--:R0:W-:Y:S04]  /*247f0*/  STL [R1+0x3094], R27 ;  /* 0x0030941b01007387 */ /* 0x0081e80000100800 */
[----:B------:R4:W3:Y:S04]  /*24800*/  @P1 LDG.E.U8 R26, desc[UR32][R4.64] ;  /* 0x00000020041a1981 */ /* 0x0008e8000c1e1100 */
[----:B------:R-:W2:Y:S01]  /*24810*/  LDL R5, [R1+0x21f4] ;  /* 0x0021f40001057983 */ /* 0x000ea20000100800 */
[----:B------:R-:W-:Y:S01]  /*24820*/  PRMT R25, RZ, 0x7610, R25 ;  /* 0x00007610ff197816 */ /* 0x000fe20000000019 */
[----:B----4-:R-:W-:Y:S01]  /*24830*/  @P2 IMAD.MOV.U32 R4, RZ, RZ, R28 ;  /* 0x000000ffff042224 */ /* 0x010fe200078e001c */
[----:B------:R-:W-:-:S02]  /*24840*/  PRMT R24, RZ, 0x7610, R24 ;  /* 0x00007610ff187816 */ /* 0x000fc40000000018 */
[----:B------:R-:W-:Y:S01]  /*24850*/  ISETP.GT.AND P3, PT, R2, 0x79, PT ;  /* 0x000000790200780c */ /* 0x000fe20003f64270 */
[----:B---3--:R-:W-:Y:S01]  /*24860*/  STL [R1+0x3098], R26 ;  /* 0x0030981a01007387 */ /* 0x008fe20000100800 */
[----:B------:R-:W-:Y:S02]  /*24870*/  PRMT R23, RZ, 0x7610, R23 ;  /* 0x00007610ff177816 */ /* 0x000fe40000000017 */
[----:B------:R-:W-:Y:S01]  /*24880*/  PRMT R22, RZ, 0x7610, R22 ;  /* 0x00007610ff167816 */ /* 0x000fe20000000016 */
[----:B------:R-:W3:Y:S04]  /*24890*/  LDL R28, [R1+0x23b8] ;  /* 0x0023b800011c7983 */ /* 0x000ee80000100800 */
[----:B--2---:R1:W2:Y:S02]  /*248a0*/  @P2 LDG.E.U8 R25, desc[UR32][R4.64] ;  /* 0x0000002004192981 */ /* 0x0042a4000c1e1100 */
[----:B-1----:R-:W-:-:S02]  /*248b0*/  @P2 IMAD.MOV.U32 R4, RZ, RZ, R59 ;  /* 0x000000ffff042224 */ /* 0x002fc400078e003b */
[----:B------:R-:W-:Y:S01]  /*248c0*/  @P2 IMAD.MOV.U32 R5, RZ, RZ, R60 ;  /* 0x000000ffff052224 */ /* 0x000fe200078e003c */
[----:B------:R-:W-:Y:S02]  /*248d0*/  ISETP.GT.AND P0, PT, R2, 0x5c, PT ;  /* 0x0000005c0200780c */ /* 0x000fe40003f04270 */
[----:B0-----:R-:W-:Y:S01]  /*248e0*/  PRMT R27, RZ, 0x7610, R27 ;  /* 0x00007610ff1b7816 */ /* 0x001fe2000000001b */
[----:B------:R-:W4:Y:S04]  /*248f0*/  LDL R60, [R1+0x23ac] ;  /* 0x0023ac00013c7983 */ /* 0x000f280000100800 */
[----:B------:R0:W2:Y:S04]  /*24900*/  @P2 LDG.E.U8 R24, desc[UR32][R4.64] ;  /* 0x0000002004182981 */ /* 0x0000a8000c1e1100 */
[----:B------:R-:W4:Y:S04]  /*24910*/  LDL R59, [R1+0x23b0] ;  /* 0x0023b000013b7983 */ /* 0x000f280000100800 */
[----:B------:R-:W3:Y:S01]  /*24920*/  LDL R5, [R1+0x21e4] ;  /* 0x0021e40001057983 */ /* 0x000ee20000100800 */
[----:B0-----:R-:W-:Y:S01]  /*24930*/  @P3 IMAD.MOV.U32 R4, RZ, RZ, R58 ;  /* 0x000000ffff043224 */ /* 0x001fe200078e003a */
[----:B------:R-:W-:-:S02]  /*24940*/  PRMT R0, RZ, 0x7610, R0 ;  /* 0x00007610ff007816 */ /* 0x000fc40000000000 */
[----:B------:R-:W2:Y:S04]  /*24950*/  LDL R58, [R1+0x2358] ;  /* 0x00235800013a7983 */ /* 0x000ea80000100800 */
[----:B---3--:R0:W3:Y:S04]  /*24960*/  @P3 LDG.E.U8 R23, desc[UR32][R4.64] ;  /* 0x0000002004173981 */ /* 0x0080e8000c1e1100 */
[----:B------:R-:W0:Y:S04]  /*24970*/  LDL R4, [R1+0x21dc] ;  /* 0x0021dc0001047983 */ /* 0x000e280000100800 */
[----:B------:R-:W0:Y:S02]  /*24980*/  LDL R5, [R1+0x21e0] ;  /* 0x0021e00001057983 */ /* 0x000e240000100800 */
[----:B0-----:R-:W-:-:S04]  /*24990*/  @P3 LOP3.LUT R5, R5, R4, RZ, 0x3c, !PT ;  /* 0x0000000405053212 */ /* 0x001fc800078e3cff */
[----:B------:R-:W-:-:S04]  /*249a0*/  @P3 LOP3.LUT R4, R5, R4, RZ, 0x3c, !PT ;  /* 0x0000000405043212 */ /* 0x000fc800078e3cff */
[----:B------:R-:W-:-:S05]  /*249b0*/  @P3 LOP3.LUT R5, R5, R4, RZ, 0x3c, !PT ;  /* 0x0000000405053212 */ /* 0x000fca00078e3cff */
[----:B------:R0:W3:Y:S04]  /*249c0*/  @P3 LDG.E.U8 R22, desc[UR32][R4.64] ;  /* 0x0000002004163981 */ /* 0x0000e8000c1e1100 */
[----:B------:R-:W4:Y:S01]  /*249d0*/  LDL R5, [R1+0x23b4] ;  /* 0x0023b40001057983 */ /* 0x000f220000100800 */
[----:B0-----:R-:W-:-:S03]  /*249e0*/  @P0 IMAD.MOV.U32 R4, RZ, RZ, R28 ;  /* 0x000000ffff040224 */ /* 0x001fc600078e001c */
[----:B------:R-:W3:Y:S04]  /*249f0*/  LDL R28, [R1+0x2344] ;  /* 0x00234400011c7983 */ /* 0x000ee80000100800 */
[----:B----4-:R0:W4:Y:S02]  /*24a00*/  @P0 LDG.E.U8 R27, desc[UR32][R4.64] ;  /* 0x00000020041b0981 */ /* 0x010124000c1e1100 */
[----:B0-----:R-:W-:Y:S02]  /*24a10*/  @P0 IMAD.MOV.U32 R4, RZ, RZ, R59 ;  /* 0x000000ffff040224 */ /* 0x001fe400078e003b */
[----:B------:R-:W-:-:S05]  /*24a20*/  @P0 IMAD.MOV.U32 R5, RZ, RZ, R60 ;  /* 0x000000ffff050224 */ /* 0x000fca00078e003c */
[----:B------:R2:W3:Y:S01]  /*24a30*/  @P0 LDG.E.U8 R0, desc[UR32][R4.64] ;  /* 0x0000002004000981 */ /* 0x0004e2000c1e1100 */
[----:B------:R-:W-:-:S03]  /*24a40*/  ISETP.GT.AND P1, PT, R2, 0x62, PT ;  /* 0x000000620200780c */ /* 0x000fc60003f24270 */
[----:B----4-:R0:W-:Y:S04]  /*24a50*/  STL [R1+0x38], R27 ;  /* 0x0000381b01007387 */ /* 0x0101e80000100800 */
[----:B------:R-:W4:Y:S01]  /*24a60*/  LDL R5, [R1+0x2354] ;  /* 0x0023540001057983 */ /* 0x000f220000100800 */
[----:B------:R-:W-:-:S05]  /*24a70*/  PRMT R31, RZ, 0x7610, R31 ;  /* 0x00007610ff1f7816 */ /* 0x000fca000000001f */
[----:B--2---:R-:W-:Y:S01]  /*24a80*/  @P1 IMAD.MOV.U32 R4, RZ, RZ, R58 ;  /* 0x000000ffff041224 */ /* 0x004fe200078e003a */
[----:B------:R-:W2:Y:S04]  /*24a90*/  LDL R60, [R1+0x233c] ;  /* 0x00233c00013c7983 */ /* 0x000ea80000100800 */
[----:B------:R-:W2:Y:S04]  /*24aa0*/  LDL R59, [R1+0x2340] ;  /* 0x00234000013b7983 */ /* 0x000ea80000100800 */
[----:B0-----:R-:W2:Y:S04]  /*24ab0*/  LDL R27, [R1+0x2348] ;  /* 0x00234800011b7983 */ /* 0x001ea80000100800 */
[----:B---3--:R-:W-:Y:S04]  /*24ac0*/  STL [R1+0x3070], R0 ;  /* 0x0030700001007387 */ /* 0x008fe80000100800 */
[----:B------:R-:W3:Y:S04]  /*24ad0*/  LDL R58, [R1+0x22d4] ;  /* 0x0022d400013a7983 */ /* 0x000ee80000100800 */
[----:B----4-:R-:W4:Y:S04]  /*24ae0*/  @P1 LDG.E.U8 R31, desc[UR32][R4.64] ;  /* 0x00000020041f1981 */ /* 0x010f28000c1e1100 */
[----:B------:R-:W2:Y:S04]  /*24af0*/  LDL R4, [R1+0x234c] ;  /* 0x00234c0001047983 */ /* 0x000ea80000100800 */
[----:B------:R-:W2:Y:S01]  /*24b00*/  LDL R5, [R1+0x2350] ;  /* 0x0023500001057983 */ /* 0x000ea20000100800 */
[----:B------:R-:W-:-:S02]  /*24b10*/  PRMT R55, RZ, 0x7610, R55 ;  /* 0x00007610ff377816 */ /* 0x000fc40000000037 */
[----:B------:R-:W-:Y:S01]  /*24b20*/  ISETP.GT.AND P2, PT, R2, 0x63, PT ;  /* 0x000000630200780c */ /* 0x000fe20003f44270 */
[----:B----4-:R0:W-:Y:S04]  /*24b30*/  STL [R1+0x20], R31 ;  /* 0x0000201f01007387 */ /* 0x0101e80000100800 */
[----:B0-----:R-:W4:Y:S01]  /*24b40*/  LDL R31, [R1+0x22d8] ;  /* 0x0022d800011f7983 */ /* 0x001f220000100800 */
[----:B--2---:R-:W-:-:S04]  /*24b50*/  @P1 LOP3.LUT R5, R5, R4, RZ, 0x3c, !PT ;  /* 0x0000000405051212 */ /* 0x004fc800078e3cff */
[----:B------:R-:W-:-:S04]  /*24b60*/  @P1 LOP3.LUT R4, R5, R4, RZ, 0x3c, !PT ;  /* 0x0000000405041212 */ /* 0x000fc800078e3cff */
[----:B------:R-:W-:-:S05]  /*24b70*/  @P1 LOP3.LUT R5, R5, R4, RZ, 0x3c, !PT ;  /* 0x0000000405051212 */ /* 0x000fca00078e3cff */
[----:B------:R0:W2:Y:S01]  /*24b80*/  @P1 LDG.E.U8 R55, desc[UR32][R4.64] ;  /* 0x0000002004371981 */ /* 0x0000a2000c1e1100 */
[----:B------:R-:W-:Y:S02]  /*24b90*/  ISETP.GT.AND P0, PT, R2, 0x6a, PT ;  /* 0x0000006a0200780c */ /* 0x000fe40003f04270 */
[----:B------:R-:W-:Y:S02]  /*24ba0*/  PRMT R56, RZ, 0x7610, R56 ;  /* 0x00007610ff387816 */ /* 0x000fe40000000038 */
[----:B------:R-:W-:Y:S01]  /*24bb0*/  PRMT R0, RZ, 0x7610, R0 ;  /* 0x00007610ff007816 */ /* 0x000fe20000000000 */
[----:B0-----:R-:W-:Y:S02]  /*24bc0*/  @P2 IMAD.MOV.U32 R4, RZ, RZ, R27 ;  /* 0x000000ffff042224 */ /* 0x001fe400078e001b */
[----:B------:R-:W-:-:S05]  /*24bd0*/  @P2 IMAD.MOV.U32 R5, RZ, RZ, R28 ;  /* 0x000000ffff052224 */ /* 0x000fca00078e001c */
[----:B------:R0:W2:Y:S01]  /*24be0*/  @P2 LDG.E.U8 R56, desc[UR32][R4.64] ;  /* 0x0000002004382981 */ /* 0x0000a2000c1e1100 */
[----:B------:R-:W-:Y:S01]  /*24bf0*/  PRMT R52, RZ, 0x7610, R52 ;  /* 0x00007610ff347816 */ /* 0x000fe20000000034 */
[----:B0-----:R-:W-:Y:S02]  /*24c00*/  @P2 IMAD.MOV.U32 R4, RZ, RZ, R59 ;  /* 0x000000ffff042224 */ /* 0x001fe400078e003b */
[----:B------:R-:W-:-:S05]  /*24c10*/  @P2 IMAD.MOV.U32 R5, RZ, RZ, R60 ;  /* 0x000000ffff052224 */ /* 0x000fca00078e003c */
[----:B------:R3:W2:Y:S02]  /*24c20*/  @P2 LDG.E.U8 R0, desc[UR32][R4.64] ;  /* 0x0000002004002981 */ /* 0x0006a4000c1e1100 */
[----:B---3--:R-:W-:Y:S02]  /*24c30*/  @P0 IMAD.MOV.U32 R5, RZ, RZ, R58 ;  /* 0x000000ffff050224 */ /* 0x008fe400078e003a */
[----:B----4-:R-:W-:-:S05]  /*24c40*/  @P0 IMAD.MOV.U32 R4, RZ, RZ, R31 ;  /* 0x000000ffff040224 */ /* 0x010fca00078e001f */
[----:B------:R-:W3:Y:S04]  /*24c50*/  @P0 LDG.E.U8 R52, desc[UR32][R4.64] ;  /* 0x0000002004340981 */ /* 0x000ee8000c1e1100 */
[----:B--2---:R0:W-:Y:S04]  /*24c60*/  STL [R1+0x14], R55 ;  /* 0x0000143701007387 */ /* 0x0041e80000100800 */
[----:B0-----:R-:W2:Y:S04]  /*24c70*/  LDL.LU R55, [R1+0x30a4] ;  /* 0x0030a40001377983 */ /* 0x001ea80000300800 */
[----:B------:R-:W4:Y:S04]  /*24c80*/  LDL R28, [R1+0x22cc] ;  /* 0x0022cc00011c7983 */ /* 0x000f280000100800 */
[----:B------:R-:W2:Y:S04]  /*24c90*/  LDL R27, [R1+0x22d0] ;  /* 0x0022d000011b7983 */ /* 0x000ea80000100800 */
[----:B------:R0:W-:Y:S04]  /*24ca0*/  STL [R1+0x10], R56 ;  /* 0x0000103801007387 */ /* 0x0001e80000100800 */
[----:B0-----:R-:W2:Y:S04]  /*24cb0*/  LDL.LU R56, [R1+0x30a0] ;  /* 0x0030a00001387983 */ /* 0x001ea80000300800 */
[----:B------:R-:W2:Y:S04]  /*24cc0*/  LDL R60, [R1+0x22c4] ;  /* 0x0022c400013c7983 */ /* 0x000ea80000100800 */
[----:B------:R-:W2:Y:S04]  /*24cd0*/  LDL R59, [R1+0x22c8] ;  /* 0x0022c800013b7983 */ /* 0x000ea80000100800 */
[----:B------:R0:W-:Y:S04]  /*24ce0*/  STL [R1+0x3074], R0 ;  /* 0x0030740001007387 */ /* 0x0001e80000100800 */
[----:B------:R-:W2:Y:S04]  /*24cf0*/  LDL R58, [R1+0x22c0] ;  /* 0x0022c000013a7983 */ /* 0x000ea80000100800 */
[----:B---3--:R1:W-:Y:S04]  /*24d00*/  STL [R1+0x3078], R52 ;  /* 0x0030783401007387 */ /* 0x0083e80000100800 */
[----:B------:R-:W3:Y:S04]  /*24d10*/  LDL R31, [R1+0x2254] ;  /* 0x00225400011f7983 */ /* 0x000ee80000100800 */
[----:B0-----:R-:W3:Y:S04]  /*24d20*/  LDL R0, [R1+0x2250] ;  /* 0x0022500001007983 */ /* 0x001ee80000100800 */
[----:B-1----:R-:W3:Y:S01]  /*24d30*/  LDL R52, [R1+0x22bc] ;  /* 0x0022bc0001347983 */ /* 0x002ee20000100800 */
[----:B----4-:R-:W-:-:S03]  /*24d40*/  @P0 IMAD.MOV.U32 R5, RZ, RZ, R28 ;  /* 0x000000ffff050224 */ /* 0x010fc600078e001c */
[----:B------:R-:W4:Y:S01]  /*24d50*/  LDL R28, [R1+0x2258] ;  /* 0x00225800011c7983 */ /* 0x000f220000100800 */
[----:B--2---:R-:W-:-:S03]  /*24d60*/  @P0 IMAD.MOV.U32 R4, RZ, RZ, R27 ;  /* 0x000000ffff040224 */ /* 0x004fc600078e001b */
[----:B------:R-:W2:Y:S01]  /*24d70*/  LDL R27, [R1+0x224c] ;  /* 0x00224c00011b7983 */ /* 0x000ea20000100800 */
[C---:B------:R-:W-:Y:S02]  /*24d80*/  ISETP.GT.AND P1, PT, R2.reuse, 0x6b, PT ;  /* 0x0000006b0200780c */ /* 0x040fe40003f24270 */
[----:B------:R-:W-:Y:S02]  /*24d90*/  PRMT R50, RZ, 0x7610, R50 ;  /* 0x00007610ff327816 */ /* 0x000fe40000000032 */
[----:B------:R-:W-:Y:S02]  /*24da0*/  ISETP.GT.AND P2, PT, R2, 0x72, PT ;  /* 0x000000720200780c */ /* 0x000fe40003f44270 */
[----:B------:R-:W-:Y:S02]  /*24db0*/  PRMT R48, RZ, 0x7610, R48 ;  /* 0x00007610ff307816 */ /* 0x000fe40000000030 */
[----:B------:R0:W2:Y:S01]  /*24dc0*/  @P0 LDG.E.U8 R50, desc[UR32][R4.64] ;  /* 0x0000002004320981 */ /* 0x0000a2000c1e1100 */
[----:B------:R-:W-:-:S04]  /*24dd0*/  PRMT R46, RZ, 0x7610, R46 ;  /* 0x00007610ff2e7816 */ /* 0x000fc8000000002e */
[----:B0-----:R-:W-:Y:S02]  /*24de0*/  @P1 IMAD.MOV.U32 R4, RZ, RZ, R59 ;  /* 0x000000ffff041224 */ /* 0x001fe400078e003b */
[----:B------:R-:W-:Y:S01]  /*24df0*/  @P1 IMAD.MOV.U32 R5, RZ, RZ, R60 ;  /* 0x000000ffff051224 */ /* 0x000fe200078e003c */
[----:B------:R-:W2:Y:S04]  /*24e00*/  LDL R59, [R1+0x2248] ;  /* 0x00224800013b7983 */ /* 0x000ea80000100800 */
[----:B------:R-:W2:Y:S04]  /*24e10*/  LDL R60, [R1+0x2244] ;  /* 0x00224400013c7983 */ /* 0x000ea80000100800 */
[----:B------:R0:W2:Y:S01]  /*24e20*/  @P1 LDG.E.U8 R48, desc[UR32][R4.64] ;  /* 0x0000002004301981 */ /* 0x0000a2000c1e1100 */
[----:B------:R-:W-:Y:S01]  /*24e30*/  PRMT R21, RZ, 0x7610, R21 ;  /* 0x00007610ff157816 */ /* 0x000fe20000000015 */
[----:B0-----:R-:W-:-:S02]  /*24e40*/  @P1 IMAD.MOV.U32 R4, RZ, RZ, R58 ;  /* 0x000000ffff041224 */ /* 0x001fc400078e003a */
[----:B------:R-:W2:Y:S01]  /*24e50*/  LDL R58, [R1+0x223c] ;  /* 0x00223c00013a7983 */ /* 0x000ea20000100800 */
[----:B---3--:R-:W-:-:S03]  /*24e60*/  @P1 IMAD.MOV.U32 R5, RZ, RZ, R52 ;  /* 0x000000ffff051224 */ /* 0x008fc600078e0034 */
[----:B------:R-:W3:Y:S04]  /*24e70*/  LDL R52, [R1+0x2240] ;  /* 0x0022400001347983 */ /* 0x000ee80000100800 */
[----:B------:R4:W3:Y:S02]  /*24e80*/  @P1 LDG.E.U8 R46, desc[UR32][R4.64] ;  /* 0x00000020042e1981 */ /* 0x0008e4000c1e1100 */
[----:B----4-:R-:W-:Y:S02]  /*24e90*/  @P2 IMAD.MOV.U32 R4, RZ, RZ, R28 ;  /* 0x000000ffff042224 */ /* 0x010fe400078e001c */
[----:B------:R-:W-:Y:S01]  /*24ea0*/  @P2 IMAD.MOV.U32 R5, RZ, RZ, R31 ;  /* 0x000000ffff052224 */ /* 0x000fe200078e001f */
[----:B------:R-:W4:Y:S04]  /*24eb0*/  LDL R28, [R1+0x21d8] ;  /* 0x0021d800011c7983 */ /* 0x000f280000100800 */
[----:B------:R-:W4:Y:S04]  /*24ec0*/  LDL R31, [R1+0x21d4] ;  /* 0x0021d400011f7983 */ /* 0x000f280000100800 */
[----:B------:R0:W4:Y:S02]  /*24ed0*/  @P2 LDG.E.U8 R21, desc[UR32][R4.64] ;  /* 0x0000002004152981 */ /* 0x000124000c1e1100 */
[----:B0-----:R-:W-:-:S02]  /*24ee0*/  @P2 IMAD.MOV.U32 R4, RZ, RZ, R0 ;  /* 0x000000ffff042224 */ /* 0x001fc400078e0000 */
        /* <DEDUP_REMOVED lines=11> */
[----:B------:R-:W2:Y:S01]  /*24fa0*/  LDL R59, [R1+0x21c4] ;  /* 0x0021c400013b7983 */ /* 0x000ea20000100800 */
[----:B------:R-:W-:-:S03]  /*24fb0*/  PRMT R17, RZ, 0x7610, R17 ;  /* 0x00007610ff117816 */ /* 0x000fc60000000011 */
[----:B------:R-:W2:Y:S04]  /*24fc0*/  LDL R60, [R1+0x239c] ;  /* 0x00239c00013c7983 */ /* 0x000ea80000100800 */
[----:B------:R0:W2:Y:S02]  /*24fd0*/  @P0 LDG.E.U8 R19, desc[UR32][R4.64] ;  /* 0x0000002004130981 */ /* 0x0000a4000c1e1100 */
[----:B0-----:R-:W-:Y:S02]  /*24fe0*/  @P0 IMAD.MOV.U32 R5, RZ, RZ, R58 ;  /* 0x000000ffff050224 */ /* 0x001fe400078e003a */
        /* <DEDUP_REMOVED lines=20> */
[----:B------:R-:W2:Y:S01]  /*25130*/  LDL R59, [R1+0x2334] ;  /* 0x00233400013b7983 */ /* 0x000ea20000100800 */
[----:B------:R-:W-:Y:S01]  /*25140*/  PRMT R57, RZ, 0x7610, R57 ;  /* 0x00007610ff397816 */ /* 0x000fe20000000039 */
[----:B------:R-:W-:Y:S02]  /*25150*/  @P2 IMAD.MOV.U32 R4, RZ, RZ, R58 ;  /* 0x000000ffff042224 */ /* 0x000fe400078e003a */
[----:B------:R-:W2:Y:S04]  /*25160*/  LDL R58, [R1+0x2338] ;  /* 0x00233800013a7983 */ /* 0x000ea80000100800 */
[----:B------:R3:W2:Y:S01]  /*25170*/  @P2 LDG.E.U8 R15, desc[UR32][R4.64] ;  /* 0x00000020040f2981 */ /* 0x0006a2000c1e1100 */
[----:B------:R-:W-:Y:S01]  /*25180*/  PRMT R26, RZ, 0x7610, R26 ;  /* 0x00007610ff1a7816 */ /* 0x000fe2000000001a */
[----:B---3--:R-:W-:-:S02]  /*25190*/  @P2 IMAD.MOV.U32 R5, RZ, RZ, R52 ;  /* 0x000000ffff052224 */ /* 0x008fc400078e0034 */
[----:B------:R-:W3:Y:S01]  /*251a0*/  LDL R52, [R1+0x232c] ;  /* 0x00232c0001347983 */ /* 0x000ee20000100800 */
[----:B----4-:R-:W-:-:S03]  /*251b0*/  @P2 IMAD.MOV.U32 R4, RZ, RZ, R31 ;  /* 0x000000ffff042224 */ /* 0x010fc600078e001f */
[----:B------:R-:W4:Y:S04]  /*251c0*/  LDL R31, [R1+0x2330] ;  /* 0x00233000011f7983 */ /* 0x000f280000100800 */
[----:B------:R0:W4:Y:S02]  /*251d0*/  @P2 LDG.E.U8 R14, desc[UR32][R4.64] ;  /* 0x00000020040e2981 */ /* 0x000124000c1e1100 */
[----:B0-----:R-:W-:Y:S02]  /*251e0*/  @P0 IMAD.MOV.U32 R4, RZ, RZ, R0 ;  /* 0x000000ffff040224 */ /* 0x001fe400078e0000 */
[----:B------:R-:W-:Y:S01]  /*251f0*/  @P0 IMAD.MOV.U32 R5, RZ, RZ, R28 ;  /* 0x000000ffff050224 */ /* 0x000fe200078e001c */
[----:B------:R-:W4:Y:S04]  /*25200*/  LDL R0, [R1+0x2328] ;  /* 0x0023280001007983 */ /* 0x000f280000100800 */
[----:B------:R-:W4:Y:S04]  /*25210*/  LDL R28, [R1+0x2324] ;  /* 0x00232400011c7983 */ /* 0x000f280000100800 */
[----:B------:R2:W4:Y:S02]  /*25220*/  @P0 LDG.E.U8 R57, desc[UR32][R4.64] ;  /* 0x0000002004390981 */ /* 0x000524000c1e1100 */
[----:B--2---:R-:W-:-:S02]  /*25230*/  @P0 IMAD.MOV.U32 R4, RZ, RZ, R27 ;  /* 0x000000ffff040224 */ /* 0x004fc400078e001b */
[----:B------:R-:W-:-:S05]  /*25240*/  @P0 IMAD.MOV.U32 R5, RZ, RZ, R60 ;  /* 0x000000ffff050224 */ /* 0x000fca00078e003c */
[----:B------:R0:W2:Y:S01]  /*25250*/  @P0 LDG.E.U8 R26, desc[UR32][R4.64] ;  /* 0x00000020041a0981 */ /* 0x0000a2000c1e1100 */
[C---:B------:R-:W-:Y:S02]  /*25260*/  ISETP.GT.AND P1, PT, R2.reuse, 0x64, PT ;  /* 0x000000640200780c */ /* 0x040fe40003f24270 */
[----:B------:R-:W-:Y:S02]  /*25270*/  ISETP.GT.AND P2, PT, R2, 0x65, PT ;  /* 0x000000650200780c */ /* 0x000fe40003f44270 */
[----:B------:R-:W-:Y:S02]  /*25280*/  PRMT R54, RZ, 0x7610, R54 ;  /* 0x00007610ff367816 */ /* 0x000fe40000000036 */
[----:B------:R-:W-:-:S07]  /*25290*/  PRMT R30, RZ, 0x7610, R30 ;  /* 0x00007610ff1e7816 */ /* 0x000fce000000001e */
[----:B0-----:R-:W-:Y:S02]  /*252a0*/  @P1 IMAD.MOV.U32 R5, RZ, RZ, R59 ;  /* 0x000000ffff051224 */ /* 0x001fe400078e003b */
[----:B------:R-:W-:-:S05]  /*252b0*/  @P1 IMAD.MOV.U32 R4, RZ, RZ, R58 ;  /* 0x000000ffff041224 */ /* 0x000fca00078e003a */
[----:B------:R3:W2:Y:S01]  /*252c0*/  @P1 LDG.E.U8 R54, desc[UR32][R4.64] ;  /* 0x0000002004361981 */ /* 0x0006a2000c1e1100 */
[----:B------:R-:W-:Y:S01]  /*252d0*/  PRMT R29, RZ, 0x7610, R29 ;  /* 0x00007610ff1d7816 */ /* 0x000fe2000000001d */
[----:B---3--:R-:W-:Y:S02]  /*252e0*/  @P1 IMAD.MOV.U32 R5, RZ, RZ, R52 ;  /* 0x000000ffff051224 */ /* 0x008fe400078e0034 */
[----:B----4-:R-:W-:-:S05]  /*252f0*/  @P1 IMAD.MOV.U32 R4, RZ, RZ, R31 ;  /* 0x000000ffff041224 */ /* 0x010fca00078e001f */
[----:B------:R0:W3:Y:S02]  /*25300*/  @P1 LDG.E.U8 R30, desc[UR32][R4.64] ;  /* 0x00000020041e1981 */ /* 0x0000e4000c1e1100 */
[----:B0-----:R-:W-:Y:S02]  /*25310*/  @P2 IMAD.MOV.U32 R4, RZ, RZ, R0 ;  /* 0x000000ffff042224 */ /* 0x001fe400078e0000 */
[----:B------:R-:W-:Y:S01]  /*25320*/  @P2 IMAD.MOV.U32 R5, RZ, RZ, R28 ;  /* 0x000000ffff052224 */ /* 0x000fe200078e001c */
[----:B------:R0:W-:Y:S04]  /*25330*/  STL [R1+0x1c], R57 ;  /* 0x00001c3901007387 */ /* 0x0001e80000100800 */
[----:B------:R-:W4:Y:S04]  /*25340*/  @P2 LDG.E.U8 R29, desc[UR32][R4.64] ;  /* 0x00000020041d2981 */ /* 0x000f28000c1e1100 */
[----:B0-----:R-:W3:Y:S04]  /*25350*/  LDL.LU R57, [R1+0x309c] ;  /* 0x00309c0001397983 */ /* 0x001ee80000300800 */
[----:B------:R-:W3:Y:S04]  /*25360*/  LDL R27, [R1+0x231c] ;  /* 0x00231c00011b7983 */ /* 0x000ee80000100800 */
[----:B--2---:R0:W-:Y:S04]  /*25370*/  STL [R1+0x18], R26 ;  /* 0x0000181a01007387 */ /* 0x0041e80000100800 */
[----:B------:R-:W2:Y:S04]  /*25380*/  LDL R52, [R1+0x22b4] ;  /* 0x0022b40001347983 */ /* 0x000ea80000100800 */
[----:B------:R-:W2:Y:S04]  /*25390*/  LDL R31, [R1+0x22b8] ;  /* 0x0022b800011f7983 */ /* 0x000ea80000100800 */
[----:B------:R-:W2:Y:S04]  /*253a0*/  LDL R28, [R1+0x22ac] ;  /* 0x0022ac00011c7983 */ /* 0x000ea80000100800 */
[----:B------:R-:W2:Y:S04]  /*253b0*/  LDL R0, [R1+0x22b0] ;  /* 0x0022b00001007983 */ /* 0x000ea80000100800 */
[----:B0-----:R-:W2:Y:S01]  /*253c0*/  LDL R26, [R1+0x2320] ;  /* 0x00232000011a7983 */ /* 0x001ea20000100800 */
[----:B------:R-:W-:-:S02]  /*253d0*/  ISETP.GT.AND P0, PT, R2, 0x6c, PT ;  /* 0x0000006c0200780c */ /* 0x000fc40003f04270 */
[----:B------:R-:W-:Y:S02]  /*253e0*/  PRMT R61, RZ, 0x7610, R61 ;  /* 0x00007610ff3d7816 */ /* 0x000fe4000000003d */
[----:B------:R-:W-:Y:S01]  /*253f0*/  PRMT R44, RZ, 0x7610, R44 ;  /* 0x00007610ff2c7816 */ /* 0x000fe2000000002c */
[----:B----4-:R0:W-:Y:S04]  /*25400*/  STL [R1], R29 ;  /* 0x0000001d01007387 */ /* 0x0101e80000100800 */
[----:B0-----:R-:W4:Y:S01]  /*25410*/  LDL R29, [R1+0x22a4] ;  /* 0x0022a400011d7983 */ /* 0x001f220000100800 */
[----:B---3--:R-:W-:Y:S02]  /*25420*/  @P2 IMAD.MOV.U32 R5, RZ, RZ, R27 ;  /* 0x000000ffff052224 */ /* 0x008fe400078e001b */
[----:B--2---:R-:W-:-:S02]  /*25430*/  @P2 IMAD.MOV.U32 R4, RZ, RZ, R26 ;  /* 0x000000ffff042224 */ /* 0x004fc400078e001a */
[----:B------:R-:W2:Y:S04]  /*25440*/  LDL R26, [R1+0x22a8] ;  /* 0x0022a800011a7983 */ /* 0x000ea80000100800 */
[----:B------:R0:W-:Y:S04]  /*25450*/  STL [R1+0x4], R30 ;  /* 0x0000041e01007387 */ /* 0x0001e80000100800 */
[----:B------:R-:W3:Y:S04]  /*25460*/  LDL R27, [R1+0x22a0] ;  /* 0x0022a000011b7983 */ /* 0x000ee80000100800 */
[----:B------:R1:W3:Y:S04]  /*25470*/  @P2 LDG.E.U8 R61, desc[UR32][R4.64] ;  /* 0x00000020043d2981 */ /* 0x0002e8000c1e1100 */
[----:B0-----:R-:W3:Y:S01]  /*25480*/  LDL R30, [R1+0x229c] ;  /* 0x00229c00011e7983 */ /* 0x001ee20000100800 */
[----:B-1----:R-:W-:-:S02]  /*25490*/  @P0 IMAD.MOV.U32 R4, RZ, RZ, R31 ;  /* 0x000000ffff040224 */ /* 0x002fc400078e001f */
[----:B------:R-:W-:Y:S01]  /*254a0*/  @P0 IMAD.MOV.U32 R5, RZ, RZ, R52 ;  /* 0x000000ffff050224 */ /* 0x000fe200078e0034 */
[----:B------:R-:W3:Y:S04]  /*254b0*/  LDL R31, [R1+0x2238] ;  /* 0x00223800011f7983 */ /* 0x000ee80000100800 */
[----:B------:R-:W3:Y:S04]  /*254c0*/  LDL R52, [R1+0x2234] ;  /* 0x0022340001347983 */ /* 0x000ee80000100800 */
[----:B------:R0:W3:Y:S02]  /*254d0*/  @P0 LDG.E.U8 R44, desc[UR32][R4.64] ;  /* 0x00000020042c0981 */ /* 0x0000e4000c1e1100 */
[----:B0-----:R-:W-:-:S02]  /*254e0*/  @P0 IMAD.MOV.U32 R4, RZ, RZ, R0 ;  /* 0x000000ffff040224 */ /* 0x001fc400078e0000 */
[----:B------:R-:W-:Y:S01]  /*254f0*/  @P0 IMAD.MOV.U32 R5, RZ, RZ, R28 ;  /* 0x000000ffff050224 */ /* 0x000fe200078e001c */
[----:B------:R-:W3:Y:S04]  /*25500*/  LDL R0, [R1+0x2230] ;  /* 0x0022300001007983 */ /* 0x000ee80000100800 */
[----:B------:R-:W3:Y:S01]  /*25510*/  LDL R28, [R1+0x222c] ;  /* 0x00222c00011c7983 */ /* 0x000ee20000100800 */
[C---:B------:R-:W-:Y:S02]  /*25520*/  ISETP.GT.AND P1, PT, R2.reuse, 0x6d, PT ;  /* 0x0000006d0200780c */ /* 0x040fe40003f24270 */
[----:B------:R-:W-:Y:S02]  /*25530*/  PRMT R13, RZ, 0x7610, R13 ;  /* 0x00007610ff0d7816 */ /* 0x000fe4000000000d */
[----:B------:R-:W-:-:S02]  /*25540*/  ISETP.GT.AND P2, PT, R2, 0x74, PT ;  /* 0x000000740200780c */ /* 0x000fc40003f44270 */
[----:B------:R-:W-:Y:S01]  /*25550*/  PRMT R12, RZ, 0x7610, R12 ;  /* 0x00007610ff0c7816 */ /* 0x000fe2000000000c */
[----:B------:R0:W-:Y:S04]  /*25560*/  STL [R1+0x8], R54 ;  /* 0x0000083601007387 */ /* 0x0001e80000100800 */
[----:B------:R4:W3:Y:S01]  /*25570*/  @P0 LDG.E.U8 R13, desc[UR32][R4.64] ;  /* 0x00000020040d0981 */ /* 0x0008e2000c1e1100 */
[----:B------:R-:W-:Y:S02]  /*25580*/  PRMT R11, RZ, 0x7610, R11 ;  /* 0x00007610ff0b7816 */ /* 0x000fe4000000000b */
[----:B------:R-:W-:Y:S02]  /*25590*/  PRMT R10, RZ, 0x7610, R10 ;  /* 0x00007610ff0a7816 */ /* 0x000fe4000000000a */
[----:B------:R-:W-:-:S02]  /*255a0*/  PRMT R9, RZ, 0x7610, R9 ;  /* 0x00007610ff097816 */ /* 0x000fc40000000009 */
[----:B------:R-:W-:Y:S01]  /*255b0*/  PRMT R8, RZ, 0x7610, R8 ;  /* 0x00007610ff087816 */ /* 0x000fe20000000008 */
[----:B------:R-:W3:Y:S04]  /*255c0*/  LDL R58, [R1+0x219c] ;  /* 0x00219c00013a7983 */ /* 0x000ee80000100800 */
[----:B0-----:R-:W3:Y:S01]  /*255d0*/  LDL R54, [R1+0x21a0] ;  /* 0x0021a00001367983 */ /* 0x001ee20000100800 */
[----:B----4-:R-:W-:-:S03]  /*255e0*/  @P1 IMAD.MOV.U32 R5, RZ, RZ, R29 ;  /* 0x000000ffff051224 */ /* 0x010fc600078e001d */
[----:B------:R-:W4:Y:S01]  /*255f0*/  LDL R29, [R1+0x2224] ;  /* 0x00222400011d7983 */ /* 0x000f220000100800 */
[----:B--2---:R-:W-:-:S03]  /*25600*/  @P1 IMAD.MOV.U32 R4, RZ, RZ, R26 ;  /* 0x000000ffff041224 */ /* 0x004fc600078e001a */
[----:B------:R-:W2:Y:S04]  /*25610*/  LDL R26, [R1+0x2228] ;  /* 0x00222800011a7983 */ /* 0x000ea80000100800 */
[----:B------:R3:W2:Y:S02]  /*25620*/  @P1 LDG.E.U8 R12, desc[UR32][R4.64] ;  /* 0x00000020040c1981 */ /* 0x0006a4000c1e1100 */
[----:B---3--:R-:W-:Y:S02]  /*25630*/  @P1 IMAD.MOV.U32 R4, RZ, RZ, R27 ;  /* 0x000000ffff041224 */ /* 0x008fe400078e001b */
[----:B------:R-:W-:Y:S01]  /*25640*/  @P1 IMAD.MOV.U32 R5, RZ, RZ, R30 ;  /* 0x000000ffff051224 */ /* 0x000fe200078e001e */
[----:B------:R-:W3:Y:S04]  /*25650*/  LDL R27, [R1+0x2220] ;  /* 0x00222000011b7983 */ /* 0x000ee80000100800 */
[----:B------:R-:W3:Y:S04]  /*25660*/  LDL R30, [R1+0x221c] ;  /* 0x00221c00011e7983 */ /* 0x000ee80000100800 */
[----:B------:R0:W3:Y:S02]  /*25670*/  @P1 LDG.E.U8 R11, desc[UR32][R4.64] ;  /* 0x00000020040b1981 */ /* 0x0000e4000c1e1100 */
[----:B0-----:R-:W-:-:S02]  /*25680*/  @P2 IMAD.MOV.U32 R4, RZ, RZ, R31 ;  /* 0x000000ffff042224 */ /* 0x001fc400078e001f */
[----:B------:R-:W-:Y:S01]  /*25690*/  @P2 IMAD.MOV.U32 R5, RZ, RZ, R52 ;  /* 0x000000ffff052224 */ /* 0x000fe200078e0034 */
[C---:B------:R-:W-:Y:S02]  /*256a0*/  ISETP.GT.AND P0, PT, R2.reuse, 0x75, PT ;  /* 0x000000750200780c */ /* 0x040fe40003f04270 */
[----:B------:R-:W-:Y:S01]  /*256b0*/  ISETP.GT.AND P1, PT, R2, 0x7c, PT ;  /* 0x0000007c0200780c */ /* 0x000fe20003f24270 */
[----:B------:R-:W3:Y:S04]  /*256c0*/  LDL R52, [R1+0x21a4] ;  /* 0x0021a40001347983 */ /* 0x000ee80000100800 */
[----:B------:R0:W3:Y:S02]  /*256d0*/  @P2 LDG.E.U8 R10, desc[UR32][R4.64] ;  /* 0x00000020040a2981 */ /* 0x0000e4000c1e1100 */
[----:B0-----:R-:W-:-:S02]  /*256e0*/  @P2 IMAD.MOV.U32 R4, RZ, RZ, R0 ;  /* 0x000000ffff042224 */ /* 0x001fc400078e0000 */
[----:B------:R-:W-:Y:S01]  /*256f0*/  @P2 IMAD.MOV.U32 R5, RZ, RZ, R28 ;  /* 0x000000ffff052224 */ /* 0x000fe200078e001c */
[----:B------:R-:W3:Y:S04]  /*25700*/  LDL R0, [R1+0x21b8] ;  /* 0x0021b80001007983 */ /* 0x000ee80000100800 */
[----:B------:R-:W3:Y:S04]  /*25710*/  LDL R28, [R1+0x21b4] ;  /* 0x0021b400011c7983 */ /* 0x000ee80000100800 */
[----:B------:R4:W3:Y:S02]  /*25720*/  @P2 LDG.E.U8 R9, desc[UR32][R4.64] ;  /* 0x0000002004092981 */ /* 0x0008e4000c1e1100 */
[----:B----4-:R-:W-:-:S02]  /*25730*/  @P0 IMAD.MOV.U32 R5, RZ, RZ, R29 ;  /* 0x000000ffff050224 */ /* 0x010fc400078e001d */
[----:B------:R-:W4:Y:S01]  /*25740*/  LDL R29, [R1+0x21ac] ;  /* 0x0021ac00011d7983 */ /* 0x000f220000100800 */
[----:B--2---:R-:W-:-:S03]  /*25750*/  @P0 IMAD.MOV.U32 R4, RZ, RZ, R26 ;  /* 0x000000ffff040224 */ /* 0x004fc600078e001a */
[----:B------:R-:W2:Y:S04]  /*25760*/  LDL R26, [R1+0x21b0] ;  /* 0x0021b000011a7983 */ /* 0x000ea80000100800 */
[----:B------:R3:W2:Y:S02]  /*25770*/  @P0 LDG.E.U8 R8, desc[UR32][R4.64] ;  /* 0x0000002004080981 */ /* 0x0006a4000c1e1100 */
[----:B---3--:R-:W-:Y:S02]  /*25780*/  @P0 IMAD.MOV.U32 R4, RZ, RZ, R27 ;  /* 0x000000ffff040224 */ /* 0x008fe400078e001b */
[----:B------:R-:W3:Y:S01]  /*25790*/  LDL R27, [R1+0x21a8] ;  /* 0x0021a800011b7983 */ /* 0x000ee20000100800 */
[----:B------:R-:W-:Y:S02]  /*257a0*/  @P0 IMAD.MOV.U32 R5, RZ, RZ, R30 ;  /* 0x000000ffff050224 */ /* 0x000fe400078e001e */
[----:B------:R-:W-:-:S02]  /*257b0*/  @P1 IMAD.MOV.U32 R30, RZ, RZ, R0 ;  /* 0x000000ffff1e1224 */ /* 0x000fc400078e0000 */
[----:B------:R-:W-:Y:S01]  /*257c0*/  @P1 IMAD.MOV.U32 R31, RZ, RZ, R28 ;  /* 0x000000ffff1f1224 */ /* 0x000fe200078e001c */
[----:B------:R-:W3:Y:S04]  /*257d0*/  LDL R0, [R1+0x2398] ;  /* 0x0023980001007983 */ /* 0x000ee80000100800 */
[----:B------:R-:W3:Y:S01]  /*257e0*/  LDL R28, [R1+0x2394] ;  /* 0x00239400011c7983 */ /* 0x000ee20000100800 */
[----:B------:R-:W-:Y:S02]  /*257f0*/  PRMT R7, RZ, 0x7610, R7 ;  /* 0x00007610ff077816 */ /* 0x000fe40000000007 */
[----:B------:R-:W-:Y:S02]  /*25800*/  ISETP.GT.AND P2, PT, R2, 0x7d, PT ;  /* 0x0000007d0200780c */ /* 0x000fe40003f44270 */
[----:B------:R-:W-:-:S02]  /*25810*/  PRMT R6, RZ, 0x7610, R6 ;  /* 0x00007610ff067816 */ /* 0x000fc40000000006 */
[----:B------:R0:W3:Y:S04]  /*25820*/  @P0 LDG.E.U8 R7, desc[UR32][R4.64] ;  /* 0x0000002004070981 */ /* 0x0000e8000c1e1100 */
[----:B------:R4:W3:Y:S01]  /*25830*/  @P1 LDG.E.U8 R6, desc[UR32][R30.64] ;  /* 0x000000201e061981 */ /* 0x0008e2000c1e1100 */
[----:B------:R-:W-:Y:S02]  /*25840*/  ISETP.GT.AND P0, PT, R2, 0x5e, PT ;  /* 0x0000005e0200780c */ /* 0x000fe40003f04270 */
[----:B0-----:R-:W-:Y:S02]  /*25850*/  PRMT R5, RZ, 0x7610, R5 ;  /* 0x00007610ff057816 */ /* 0x001fe40000000005 */
[----:B------:R-:W-:Y:S02]  /*25860*/  PRMT R4, RZ, 0x7610, R4 ;  /* 0x00007610ff047816 */ /* 0x000fe40000000004 */
[----:B------:R-:W-:-:S02]  /*25870*/  PRMT R3, RZ, 0x7610, R3 ;  /* 0x00007610ff037816 */ /* 0x000fc40000000003 */
[----:B------:R-:W-:Y:S01]  /*25880*/  PRMT R42, RZ, 0x7610, R42 ;  /* 0x00007610ff2a7816 */ /* 0x000fe2000000002a */
[----:B----4-:R-:W-:Y:S02]  /*25890*/  @P1 IMAD.MOV.U32 R31, RZ, RZ, R29 ;  /* 0x000000ffff1f1224 */ /* 0x010fe400078e001d */
        /* <DEDUP_REMOVED lines=10> */
[----:B------:R-:W-:-:S05]  /*25940*/  @P2 IMAD.MOV.U32 R31, RZ, RZ, R58 ;  /* 0x000000ffff1f2224 */ /* 0x000fca00078e003a */
[----:B------:R0:W3:Y:S02]  /*25950*/  @P2 LDG.E.U8 R3, desc[UR32][R30.64] ;  /* 0x000000201e032981 */ /* 0x0000e4000c1e1100 */
[----:B0-----:R-:W-:Y:S02]  /*25960*/  @P0 IMAD.MOV.U32 R30, RZ, RZ, R0 ;  /* 0x000000ffff1e0224 */ /* 0x001fe400078e0000 */
[----:B------:R-:W-:Y:S01]  /*25970*/  @P0 IMAD.MOV.U32 R31, RZ, RZ, R28 ;  /* 0x000000ffff1f0224 */ /* 0x000fe200078e001c */
[----:B------:R-:W3:Y:S04]  /*25980*/  LDL R0, [R1+0x2380] ;  /* 0x0023800001007983 */ /* 0x000ee80000100800 */
[----:B------:R-:W3:Y:S04]  /*25990*/  LDL R28, [R1+0x237c] ;  /* 0x00237c00011c7983 */ /* 0x000ee80000100800 */
[----:B------:R4:W3:Y:S01]  /*259a0*/  @P0 LDG.E.U8 R42, desc[UR32][R30.64] ;  /* 0x000000201e2a0981 */ /* 0x0008e2000c1e1100 */
[----:B------:R-:W-:Y:S01]  /*259b0*/  PRMT R40, RZ, 0x7610, R40 ;  /* 0x00007610ff287816 */ /* 0x000fe20000000028 */
[----:B----4-:R-:W-:-:S02]  /*259c0*/  @P0 IMAD.MOV.U32 R31, RZ, RZ, R29 ;  /* 0x000000ffff1f0224 */ /* 0x010fc400078e001d */
[----:B--2---:R-:W-:-:S05]  /*259d0*/  @P0 IMAD.MOV.U32 R30, RZ, RZ, R26 ;  /* 0x000000ffff1e0224 */ /* 0x004fca00078e001a */
[----:B------:R0:W2:Y:S04]  /*259e0*/  @P0 LDG.E.U8 R40, desc[UR32][R30.64] ;  /* 0x000000201e280981 */ /* 0x0000a8000c1e1100 */
[----:B---3--:R-:W-:Y:S04]  /*259f0*/  STL [R1+0x3000], R42 ;  /* 0x0030002a01007387 */ /* 0x008fe80000100800 */
[----:B------:R-:W3:Y:S04]  /*25a00*/  LDL R29, [R1+0x2314] ;  /* 0x00231400011d7983 */ /* 0x000ee80000100800 */
[----:B------:R-:W4:Y:S01]  /*25a10*/  LDL R26, [R1+0x2318] ;  /* 0x00231800011a7983 */ /* 0x000f220000100800 */
[----:B------:R-:W-:-:S02]  /*25a20*/  ISETP.GT.AND P1, PT, R2, 0x5f, PT ;  /* 0x0000005f0200780c */ /* 0x000fc40003f24270 */
[----:B------:R-:W-:Y:S02]  /*25a30*/  PRMT R38, RZ, 0x7610, R38 ;  /* 0x00007610ff267816 */ /* 0x000fe40000000026 */
[----:B------:R-:W-:-:S09]  /*25a40*/  ISETP.GT.AND P2, PT, R2, 0x66, PT ;  /* 0x000000660200780c */ /* 0x000fd20003f44270 */
[----:B0-----:R-:W-:Y:S02]  /*25a50*/  @P1 IMAD.MOV.U32 R30, RZ, RZ, R27 ;  /* 0x000000ffff1e1224 */ /* 0x001fe400078e001b */
[----:B------:R-:W-:-:S05]  /*25a60*/  @P1 IMAD.MOV.U32 R31, RZ, RZ, R52 ;  /* 0x000000ffff1f1224 */ /* 0x000fca00078e0034 */
[----:B------:R0:W4:Y:S01]  /*25a70*/  @P1 LDG.E.U8 R38, desc[UR32][R30.64] ;  /* 0x000000201e261981 */ /* 0x000122000c1e1100 */
[----:B------:R-:W-:Y:S02]  /*25a80*/  PRMT R36, RZ, 0x7610, R36 ;  /* 0x00007610ff247816 */ /* 0x000fe40000000024 */
[----:B------:R-:W-:Y:S01]  /*25a90*/  PRMT R34, RZ, 0x7610, R34 ;  /* 0x00007610ff227816 */ /* 0x000fe20000000022 */
[----:B0-----:R-:W-:Y:S02]  /*25aa0*/  @P1 IMAD.MOV.U32 R30, RZ, RZ, R0 ;  /* 0x000000ffff1e1224 */ /* 0x001fe400078e0000 */
[----:B------:R-:W-:-:S05]  /*25ab0*/  @P1 IMAD.MOV.U32 R31, RZ, RZ, R28 ;  /* 0x000000ffff1f1224 */ /* 0x000fca00078e001c */
[----:B------:R3:W4:Y:S04]  /*25ac0*/  @P1 LDG.E.U8 R36, desc[UR32][R30.64] ;  /* 0x000000201e241981 */ /* 0x000728000c1e1100 */
[----:B--2---:R0:W-:Y:S04]  /*25ad0*/  STL [R1+0x3004], R40 ;  /* 0x0030042801007387 */ /* 0x0041e80000100800 */
[----:B------:R-:W2:Y:S04]  /*25ae0*/  LDL R27, [R1+0x2310] ;  /* 0x00231000011b7983 */ /* 0x000ea80000100800 */
[----:B0-----:R-:W2:Y:S01]  /*25af0*/  LDL R40, [R1+0x230c] ;  /* 0x00230c0001287983 */ /* 0x001ea20000100800 */
[----:B---3--:R-:W-:-:S02]  /*25b00*/  @P2 IMAD.MOV.U32 R31, RZ, RZ, R29 ;  /* 0x000000ffff1f2224 */ /* 0x008fc400078e001d */
[----:B----4-:R-:W-:-:S05]  /*25b10*/  @P2 IMAD.MOV.U32 R30, RZ, RZ, R26 ;  /* 0x000000ffff1e2224 */ /* 0x010fca00078e001a */
[----:B------:R2:W3:Y:S04]  /*25b20*/  @P2 LDG.E.U8 R34, desc[UR32][R30.64] ;  /* 0x000000201e222981 */ /* 0x0004e8000c1e1100 */
[----:B------:R-:W-:Y:S04]  /*25b30*/  STL [R1+0x3008], R38 ;  /* 0x0030082601007387 */ /* 0x000fe80000100800 */
[----:B------:R-:W4:Y:S04]  /*25b40*/  LDL R28, [R1+0x2304] ;  /* 0x00230400011c7983 */ /* 0x000f280000100800 */
[----:B------:R-:W4:Y:S01]  /*25b50*/  LDL R0, [R1+0x2308] ;  /* 0x0023080001007983 */ /* 0x000f220000100800 */
[----:B------:R-:W-:-:S03]  /*25b60*/  PRMT R32, RZ, 0x7610, R32 ;  /* 0x00007610ff207816 */ /* 0x000fc60000000020 */
[----:B------:R0:W-:Y:S04]  /*25b70*/  STL [R1+0x300c], R36 ;  /* 0x00300c2401007387 */ /* 0x0001e80000100800 */
[----:B------:R-:W4:Y:S04]  /*25b80*/  LDL R29, [R1+0x22fc] ;  /* 0x0022fc00011d7983 */ /* 0x000f280000100800 */
[----:B------:R-:W4:Y:S01]  /*25b90*/  LDL R26, [R1+0x2300] ;  /* 0x00230000011a7983 */ /* 0x000f220000100800 */
[----:B--2---:R-:W-:Y:S02]  /*25ba0*/  @P2 IMAD.MOV.U32 R30, RZ, RZ, R27 ;  /* 0x000000ffff1e2224 */ /* 0x004fe400078e001b */
[----:B------:R-:W-:-:S05]  /*25bb0*/  @P2 IMAD.MOV.U32 R31, RZ, RZ, R40 ;  /* 0x000000ffff1f2224 */ /* 0x000fca00078e0028 */
[----:B------:R4:W2:Y:S04]  /*25bc0*/  @P2 LDG.E.U8 R32, desc[UR32][R30.64] ;  /* 0x000000201e202981 */ /* 0x0008a8000c1e1100 */
[----:B---3--:R1:W-:Y:S04]  /*25bd0*/  STL [R1+0x3010], R34 ;  /* 0x0030102201007387 */ /* 0x0083e80000100800 */
[----:B0-----:R-:W3:Y:S04]  /*25be0*/  LDL R36, [R1+0x2294] ;  /* 0x0022940001247983 */ /* 0x001ee80000100800 */
[----:B------:R-:W3:Y:S01]  /*25bf0*/  LDL R27, [R1+0x2298] ;  /* 0x00229800011b7983 */ /* 0x000ee20000100800 */
[----:B------:R-:W-:-:S02]  /*25c00*/  ISETP.GT.AND P0, PT, R2, 0x67, PT ;  /* 0x000000670200780c */ /* 0x000fc40003f04270 */
[----:B------:R-:W-:Y:S02]  /*25c10*/  PRMT R33, RZ, 0x7610, R33 ;  /* 0x00007610ff217816 */ /* 0x000fe40000000021 */
[----:B------:R-:W-:-:S09]  /*25c20*/  ISETP.GT.AND P1, PT, R2, 0x6e, PT ;  /* 0x0000006e0200780c */ /* 0x000fd20003f24270 */
[----:B----4-:R-:W-:Y:S02]  /*25c30*/  @P0 IMAD.MOV.U32 R31, RZ, RZ, R28 ;  /* 0x000000ffff1f0224 */ /* 0x010fe400078e001c */
        /* <DEDUP_REMOVED lines=9> */
[----:B-1----:R-:W2:Y:S04]  /*25cd0*/  LDL R34, [R1+0x228c] ;  /* 0x00228c0001227983 */ /* 0x002ea80000100800 */
[----:B------:R-:W2:Y:S01]  /*25ce0*/  LDL R0, [R1+0x2288] ;  /* 0x0022880001007983 */ /* 0x000ea20000100800 */
[----:B---3--:R-:W-:-:S02]  /*25cf0*/  @P1 IMAD.MOV.U32 R31, RZ, RZ, R36 ;  /* 0x000000ffff1f1224 */ /* 0x008fc400078e0024 */
[----:B------:R-:W-:-:S05]  /*25d00*/  @P1 IMAD.MOV.U32 R30, RZ, RZ, R27 ;  /* 0x000000ffff1e1224 */ /* 0x000fca00078e001b */
[----:B------:R2:W3:Y:S04]  /*25d10*/  @P1 LDG.E.U8 R37, desc[UR32][R30.64] ;  /* 0x000000201e251981 */ /* 0x0004e8000c1e1100 */
[----:B----4-:R-:W-:Y:S04]  /*25d20*/  STL [R1+0x3018], R33 ;  /* 0x0030182101007387 */ /* 0x010fe80000100800 */
[----:B------:R-:W4:Y:S04]  /*25d30*/  LDL R26, [R1+0x2284] ;  /* 0x00228400011a7983 */ /* 0x000f280000100800 */
[----:B0-----:R-:W4:Y:S04]  /*25d40*/  LDL R32, [R1+0x227c] ;  /* 0x00227c0001207983 */ /* 0x001f280000100800 */
[----:B------:R-:W4:Y:S04]  /*25d50*/  LDL R29, [R1+0x2280] ;  /* 0x00228000011d7983 */ /* 0x000f280000100800 */
[----:B------:R-:W-:Y:S04]  /*25d60*/  STL [R1+0x301c], R35 ;  /* 0x00301c2301007387 */ /* 0x000fe80000100800 */
[----:B------:R-:W4:Y:S01]  /*25d70*/  LDL R27, [R1+0x2218] ;  /* 0x00221800011b7983 */ /* 0x000f220000100800 */
[----:B------:R-:W-:Y:S01]  /*25d80*/  PRMT R39, RZ, 0x7610, R39 ;  /* 0x00007610ff277816 */ /* 0x000fe20000000027 */
[----:B--2---:R-:W-:-:S02]  /*25d90*/  @P1 IMAD.MOV.U32 R30, RZ, RZ, R28 ;  /* 0x000000ffff1e1224 */ /* 0x004fc400078e001c */
[----:B---3--:R0:W-:Y:S04]  /*25da0*/  STL [R1+0x3020], R37 ;  /* 0x0030202501007387 */ /* 0x0081e80000100800 */
[----:B------:R-:W2:Y:S01]  /*25db0*/  LDL R28, [R1+0x2214] ;  /* 0x00221400011c7983 */ /* 0x000ea20000100800 */
[----:B------:R-:W-:-:S05]  /*25dc0*/  @P1 IMAD.MOV.U32 R31, RZ, RZ, R34 ;  /* 0x000000ffff1f1224 */ /* 0x000fca00078e0022 */
[----:B------:R1:W3:Y:S01]  /*25dd0*/  @P1 LDG.E.U8 R39, desc[UR32][R30.64] ;  /* 0x000000201e271981 */ /* 0x0002e2000c1e1100 */
[C---:B------:R-:W-:Y:S02]  /*25de0*/  ISETP.GT.AND P2, PT, R2.reuse, 0x6f, PT ;  /* 0x0000006f0200780c */ /* 0x040fe40003f44270 */
[----:B------:R-:W-:Y:S02]  /*25df0*/  PRMT R41, RZ, 0x7610, R41 ;  /* 0x00007610ff297816 */ /* 0x000fe40000000029 */
[----:B------:R-:W-:-:S09]  /*25e00*/  ISETP.GT.AND P0, PT, R2, 0x76, PT ;  /* 0x000000760200780c */ /* 0x000fd20003f04270 */
[----:B-1----:R-:W-:Y:S02]  /*25e10*/  @P2 IMAD.MOV.U32 R30, RZ, RZ, R0 ;  /* 0x000000ffff1e2224 */ /* 0x002fe400078e0000 */
[----:B----4-:R-:W-:-:S05]  /*25e20*/  @P2 IMAD.MOV.U32 R31, RZ, RZ, R26 ;  /* 0x000000ffff1f2224 */ /* 0x010fca00078e001a */
[----:B------:R1:W4:Y:S01]  /*25e30*/  @P2 LDG.E.U8 R41, desc[UR32][R30.64] ;  /* 0x000000201e292981 */ /* 0x000322000c1e1100 */
[----:B------:R-:W-:Y:S01]  /*25e40*/  PRMT R43, RZ, 0x7610, R43 ;  /* 0x00007610ff2b7816 */ /* 0x000fe2000000002b */
[----:B-1----:R-:W-:Y:S02]  /*25e50*/  @P2 IMAD.MOV.U32 R30, RZ, RZ, R29 ;  /* 0x000000ffff1e2224 */ /* 0x002fe400078e001d */
[----:B------:R-:W-:-:S05]  /*25e60*/  @P2 IMAD.MOV.U32 R31, RZ, RZ, R32 ;  /* 0x000000ffff1f2224 */ /* 0x000fca00078e0020 */
[----:B------:R1:W4:Y:S01]  /*25e70*/  @P2 LDG.E.U8 R43, desc[UR32][R30.64] ;  /* 0x000000201e2b2981 */ /* 0x000322000c1e1100 */
[----:B------:R-:W-:Y:S01]  /*25e80*/  PRMT R45, RZ, 0x7610, R45 ;  /* 0x00007610ff2d7816 */ /* 0x000fe2000000002d */
[----:B-1----:R-:W-:Y:S02]  /*25e90*/  @P0 IMAD.MOV.U32 R30, RZ, RZ, R27 ;  /* 0x000000ffff1e0224 */ /* 0x002fe400078e001b */
[----:B--2---:R-:W-:-:S05]  /*25ea0*/  @P0 IMAD.MOV.U32 R31, RZ, RZ, R28 ;  /* 0x000000ffff1f0224 */ /* 0x004fca00078e001c */
[----:B------:R-:W2:Y:S04]  /*25eb0*/  @P0 LDG.E.U8 R45, desc[UR32][R30.64] ;  /* 0x000000201e2d0981 */ /* 0x000ea8000c1e1100 */
[----:B---3--:R-:W-:Y:S04]  /*25ec0*/  STL [R1+0x3024], R39 ;  /* 0x0030242701007387 */ /* 0x008fe80000100800 */
[----:B------:R-:W3:Y:S04]  /*25ed0*/  LDL R26, [R1+0x220c] ;  /* 0x00220c00011a7983 */ /* 0x000ee80000100800 */
[----:B------:R-:W3:Y:S04]  /*25ee0*/  LDL R0, [R1+0x2210] ;  /* 0x0022100001007983 */ /* 0x000ee80000100800 */
[----:B----4-:R-:W-:Y:S04]  /*25ef0*/  STL [R1+0x3028], R41 ;  /* 0x0030282901007387 */ /* 0x010fe80000100800 */
[----:B------:R-:W4:Y:S04]  /*25f00*/  LDL R38, [R1+0x2204] ;  /* 0x0022040001267983 */ /* 0x000f280000100800 */
[----:B0-----:R-:W4:Y:S04]  /*25f10*/  LDL R37, [R1+0x2208] ;  /* 0x0022080001257983 */ /* 0x001f280000100800 */
[----:B------:R-:W4:Y:S04]  /*25f20*/  LDL R36, [R1+0x21fc] ;  /* 0x0021fc0001247983 */ /* 0x000f280000100800 */
[----:B------:R-:W4:Y:S04]  /*25f30*/  LDL R35, [R1+0x2200] ;  /* 0x0022000001237983 */ /* 0x000f280000100800 */
[----:B------:R0:W-:Y:S04]  /*25f40*/  STL [R1+0x302c], R43 ;  /* 0x00302c2b01007387 */ /* 0x0001e80000100800 */
[----:B------:R-:W4:Y:S04]  /*25f50*/  LDL R34, [R1+0x2194] ;  /* 0x0021940001227983 */ /* 0x000f280000100800 */
[----:B------:R-:W4:Y:S04]  /*25f60*/  LDL R33, [R1+0x2198] ;  /* 0x0021980001217983 */ /* 0x000f280000100800 */
[----:B------:R-:W4:Y:S04]  /*25f70*/  LDL R32, [R1+0x218c] ;  /* 0x00218c0001207983 */ /* 0x000f280000100800 */
[----:B------:R-:W4:Y:S04]  /*25f80*/  LDL R29, [R1+0x2190] ;  /* 0x00219000011d7983 */ /* 0x000f280000100800 */
[----:B------:R-:W4:Y:S04]  /*25f90*/  LDL R27, [R1+0x2188] ;  /* 0x00218800011b7983 */ /* 0x000f280000100800 */
[----:B--2---:R-:W-:Y:S04]  /*25fa0*/  STL [R1+0x3030], R45 ;  /* 0x0030302d01007387 */ /* 0x004fe80000100800 */
[----:B------:R-:W2:Y:S01]  /*25fb0*/  LDL R28, [R1+0x2184] ;  /* 0x00218400011c7983 */ /* 0x000ea20000100800 */
[----:B---3--:R-:W-:-:S02]  /*25fc0*/  @P0 IMAD.MOV.U32 R30, RZ, RZ, R0 ;  /* 0x000000ffff1e0224 */ /* 0x008fc400078e0000 */
[----:B------:R-:W-:Y:S01]  /*25fd0*/  @P0 IMAD.MOV.U32 R31, RZ, RZ, R26 ;  /* 0x000000ffff1f0224 */ /* 0x000fe200078e001a */
[----:B------:R-:W3:Y:S04]  /*25fe0*/  LDL R0, [R1+0x2180] ;  /* 0x0021800001007983 */ /* 0x000ee80000100800 */
[----:B------:R-:W3:Y:S01]  /*25ff0*/  LDL R26, [R1+0x217c] ;  /* 0x00217c00011a7983 */ /* 0x000ee20000100800 */
[C---:B------:R-:W-:Y:S02]  /*26000*/  ISETP.GT.AND P1, PT, R2.reuse, 0x77, PT ;  /* 0x000000770200780c */ /* 0x040fe40003f24270 */
[----:B------:R-:W-:Y:S02]  /*26010*/  PRMT R47, RZ, 0x7610, R47 ;  /* 0x00007610ff2f7816 */ /* 0x000fe4000000002f */
[----:B------:R-:W-:-:S02]  /*26020*/  ISETP.GT.AND P2, PT, R2, 0x7e, PT ;  /* 0x0000007e0200780c */ /* 0x000fc40003f44270 */
[----:B------:R-:W-:Y:S02]  /*26030*/  PRMT R49, RZ, 0x7610, R49 ;  /* 0x00007610ff317816 */ /* 0x000fe40000000031 */
[----:B------:R4:W3:Y:S01]  /*26040*/  @P0 LDG.E.U8 R47, desc[UR32][R30.64] ;  /* 0x000000201e2f0981 */ /* 0x0008e2000c1e1100 */
[----:B------:R-:W-:-:S04]  /*26050*/  PRMT R51, RZ, 0x7610, R51 ;  /* 0x00007610ff337816 */ /* 0x000fc80000000033 */
[----:B----4-:R-:W-:Y:S02]  /*26060*/  @P1 IMAD.MOV.U32 R30, RZ, RZ, R37 ;  /* 0x000000ffff1e1224 */ /* 0x010fe400078e0025 */
[----:B------:R-:W-:-:S05]  /*26070*/  @P1 IMAD.MOV.U32 R31, RZ, RZ, R38 ;  /* 0x000000ffff1f1224 */ /* 0x000fca00078e0026 */
[----:B------:R1:W4:Y:S01]  /*26080*/  @P1 LDG.E.U8 R49, desc[UR32][R30.64] ;  /* 0x000000201e311981 */ /* 0x000322000c1e1100 */
[----:B------:R-:W-:Y:S02]  /*26090*/  ISETP.GT.AND P0, PT, R2, 0x7f, PT ;  /* 0x0000007f0200780c */ /* 0x000fe40003f04270 */
[----:B------:R-:W-:Y:S01]  /*260a0*/  PRMT R53, RZ, 0x7610, R53 ;  /* 0x00007610ff357816 */ /* 0x000fe20000000035 */
[----:B-1----:R-:W-:Y:S02]  /*260b0*/  @P1 IMAD.MOV.U32 R30, RZ, RZ, R35 ;  /* 0x000000ffff1e1224 */ /* 0x002fe400078e0023 */
[----:B------:R-:W-:-:S05]  /*260c0*/  @P1 IMAD.MOV.U32 R31, RZ, RZ, R36 ;  /* 0x000000ffff1f1224 */ /* 0x000fca00078e0024 */
[----:B------:R1:W4:Y:S01]  /*260d0*/  @P1 LDG.E.U8 R51, desc[UR32][R30.64] ;  /* 0x000000201e331981 */ /* 0x000322000c1e1100 */
[----:B------:R-:W-:Y:S01]  /*260e0*/  PRMT R55, RZ, 0x7610, R55 ;  /* 0x00007610ff377816 */ /* 0x000fe20000000037 */
[----:B-1----:R-:W-:Y:S02]  /*260f0*/  @P2 IMAD.MOV.U32 R30, RZ, RZ, R33 ;  /* 0x000000ffff1e2224 */ /* 0x002fe400078e0021 */
[----:B------:R-:W-:-:S05]  /*26100*/  @P2 IMAD.MOV.U32 R31, RZ, RZ, R34 ;  /* 0x000000ffff1f2224 */ /* 0x000fca00078e0022 */
[----:B------:R1:W4:Y:S01]  /*26110*/  @P2 LDG.E.U8 R53, desc[UR32][R30.64] ;  /* 0x000000201e352981 */ /* 0x000322000c1e1100 */
[----:B------:R-:W-:Y:S01]  /*26120*/  PRMT R56, RZ, 0x7610, R56 ;  /* 0x00007610ff387816 */ /* 0x000fe20000000038 */
[----:B-1----:R-:W-:Y:S02]  /*26130*/  @P2 IMAD.MOV.U32 R30, RZ, RZ, R29 ;  /* 0x000000ffff1e2224 */ /* 0x002fe400078e001d */
[----:B------:R-:W-:-:S05]  /*26140*/  @P2 IMAD.MOV.U32 R31, RZ, RZ, R32 ;  /* 0x000000ffff1f2224 */ /* 0x000fca00078e0020 */
[----:B------:R1:W4:Y:S02]  /*26150*/  @P2 LDG.E.U8 R55, desc[UR32][R30.64] ;  /* 0x000000201e372981 */ /* 0x000324000c1e1100 */
[----:B-1----:R-:W-:Y:S01]  /*26160*/  @P0 IMAD.MOV.U32 R30, RZ, RZ, R27 ;  /* 0x000000ffff1e0224 */ /* 0x002fe200078e001b */
[----:B------:R-:W-:Y:S01]  /*26170*/  PRMT R57, RZ, 0x7610, R57 ;  /* 0x00007610ff397816 */ /* 0x000fe20000000039 */
[----:B--2---:R-:W-:-:S05]  /*26180*/  @P0 IMAD.MOV.U32 R31, RZ, RZ, R28 ;  /* 0x000000ffff1f0224 */ /* 0x004fca00078e001c */
[----:B------:R3:W2:Y:S02]  /*26190*/  @P0 LDG.E.U8 R56, desc[UR32][R30.64] ;  /* 0x000000201e380981 */ /* 0x0006a4000c1e1100 */
[----:B---3--:R-:W-:Y:S02]  /*261a0*/  @P0 IMAD.MOV.U32 R30, RZ, RZ, R0 ;  /* 0x000000ffff1e0224 */ /* 0x008fe400078e0000 */
[----:B------:R-:W-:-:S05]  /*261b0*/  @P0 IMAD.MOV.U32 R31, RZ, RZ, R26 ;  /* 0x000000ffff1f0224 */ /* 0x000fca00078e001a */
[----:B------:R-:W3:Y:S04]  /*261c0*/  @P0 LDG.E.U8 R57, desc[UR32][R30.64] ;  /* 0x000000201e390981 */ /* 0x000ee8000c1e1100 */
[----:B------:R-:W-:Y:S01]  /*261d0*/  STL [R1+0x3034], R47 ;  /* 0x0030342f01007387 */ /* 0x000fe20000100800 */
[----:B0-----:R-:W0:Y:S01]  /*261e0*/  S2R R43, SR_TID.X ;  /* 0x00000000002b7919 */ /* 0x001e220000002100 */
[----:B------:R-:W-:Y:S06]  /*261f0*/  BAR.SYNC.DEFER_BLOCKING 0x0 ;  /* 0x0000000000007b1d */ /* 0x000fec0000010000 */
[----:B----4-:R-:W-:Y:S04]  /*26200*/  STL [R1+0x3038], R49 ;  /* 0x0030383101007387 */ /* 0x010fe80000100800 */
[----:B------:R-:W-:Y:S04]  /*26210*/  STL [R1+0x303c], R51 ;  /* 0x00303c3301007387 */ /* 0x000fe80000100800 */
[----:B------:R-:W-:Y:S04]  /*26220*/  STL [R1+0x3040], R53 ;  /* 0x0030403501007387 */ /* 0x000fe80000100800 */
[----:B------:R-:W-:Y:S04]  /*26230*/  STL [R1+0x3044], R55 ;  /* 0x0030443701007387 */ /* 0x000fe80000100800 */
[----:B--2---:R-:W-:Y:S04]  /*26240*/  STL [R1+0x3048], R56 ;  /* 0x0030483801007387 */ /* 0x004fe80000100800 */
[----:B------:R-:W2:Y:S04]  /*26250*/  LDL.LU R41, [R1+0x398] ;  /* 0x0003980001297983 */ /* 0x000ea80000300800 */
        /* <DEDUP_REMOVED lines=20> */
[----:B---3--:R1:W-:Y:S04]  /*263a0*/  STL [R1+0x304c], R57 ;  /* 0x00304c3901007387 */ /* 0x0083e80000100800 */
        /* <DEDUP_REMOVED lines=164> */
[----:B-1----:R-:W1:Y:S03]  /*26df0*/  S2R R57, SR_TID.X ;  /* 0x0000000000397919 */ /* 0x002e660000002100 */
        /* <DEDUP_REMOVED lines=9> */
[----:B------:R-:W3:Y:S03]  /*26e90*/  S2R R30, SR_TID.X ;  /* 0x00000000001e7919 */ /* 0x000ee60000002100 */
        /* <DEDUP_REMOVED lines=14> */
[----:B0-----:R-:W-:-:S03]  /*26f80*/  LOP3.LUT R45, R43, 0x1f, RZ, 0xc0, !PT ;  /* 0x0000001f2b2d7812 */ /* 0x001fc600078ec0ff */
[----:B------:R-:W-:Y:S04]  /*26f90*/  STL [R1+0x2f4c], R31 ;  /* 0x002f4c1f01007387 */ /* 0x000fe80000100800 */
[----:B------:R-:W-:Y:S04]  /*26fa0*/  STL [R1+0x2f54], R31 ;  /* 0x002f541f01007387 */ /* 0x000fe80000100800 */
[----:B------:R-:W-:Y:S04]  /*26fb0*/  STL [R1+0x2f5c], R31 ;  /* 0x002f5c1f01007387 */ /* 0x000fe80000100800 */
[----:B------:R-:W-:Y:S01]  /*26fc0*/  STL [R1+0x2f64], R31 ;  /* 0x002f641f01007387 */ /* 0x000fe20000100800 */
[----:B------:R-:W-:-:S03]  /*26fd0*/  LOP3.LUT R43, R45, 0x60, RZ, 0xfc, !PT ;  /* 0x000000602d2b7812 */ /* 0x000fc600078efcff */
[----:B------:R-:W-:Y:S04]  /*26fe0*/  STL [R1+0x2f6c], R31 ;  /* 0x002f6c1f01007387 */ /* 0x000fe80000100800 */
[----:B------:R-:W-:Y:S04]  /*26ff0*/  STL [R1+0x2f74], R31 ;  /* 0x002f741f01007387 */ /* 0x000fe80000100800 */
[----:B------:R-:W-:Y:S04]  /*27000*/  STL [R1+0x2f7c], R31 ;  /* 0x002f7c1f01007387 */ /* 0x000fe80000100800 */
[----:B------:R-:W-:Y:S01]  /*27010*/  STL [R1+0x2f84], R31 ;  /* 0x002f841f01007387 */ /* 0x000fe20000100800 */
[----:B------:R-:W-:-:S03]  /*27020*/  ISETP.GE.AND P3, PT, R43, R2, PT ;  /* 0x000000022b00720c */ /* 0x000fc60003f66270 */
[----:B------:R-:W-:Y:S01]  /*27030*/  STL [R1+0x2f8c], R31 ;  /* 0x002f8c1f01007387 */ /* 0x000fe20000100800 */
[----:B-1----:R-:W-:-:S03]  /*27040*/  LOP3.LUT R43, R57, 0x1f, RZ, 0xc0, !PT ;  /* 0x0000001f392b7812 */ /* 0x002fc600078ec0ff */
        /* <DEDUP_REMOVED lines=9> */
[----:B---3--:R-:W-:-:S03]  /*270e0*/  LOP3.LUT R30, R30, 0x1f, RZ, 0xc0, !PT ;  /* 0x0000001f1e1e7812 */ /* 0x008fc600078ec0ff */
        /* <DEDUP_REMOVED lines=9> */
[----:B------:R-:W-:-:S02]  /*27180*/  LOP3.LUT R47, R45, 0x20, RZ, 0xfc, !PT ;  /* 0x000000202d2f7812 */ /* 0x000fc400078efcff */
[----:B------:R-:W-:Y:S02]  /*27190*/  LOP3.LUT R45, R45, 0x40, RZ, 0xfc, !PT ;  /* 0x000000402d2d7812 */ /* 0x000fe400078efcff */
[-C--:B------:R-:W-:Y:S02]  /*271a0*/  ISETP.GE.AND P0, PT, R30, R2.reuse, PT ;  /* 0x000000021e00720c */ /* 0x080fe40003f06270 */
[-C--:B------:R-:W-:Y:S02]  /*271b0*/  ISETP.GE.AND P1, PT, R47, R2.reuse, PT ;  /* 0x000000022f00720c */ /* 0x080fe40003f26270 */
[----:B------:R-:W-:Y:S01]  /*271c0*/  ISETP.GE.AND P2, PT, R45, R2, PT ;  /* 0x000000022d00720c */ /* 0x000fe20003f46270 */
[----:B--2---:R-:W-:Y:S04]  /*271d0*/  STS.U8 [R43+UR4], R41 ;  /* 0x000000292b007988 */ /* 0x004fe80008000004 */
[----:B----4-:R-:W-:Y:S04]  /*271e0*/  STS.U8 [R43+UR4+0x20], R39 ;  /* 0x000020272b007988 */ /* 0x010fe80008000004 */
[----:B------:R-:W-:Y:S04]  /*271f0*/  STS.U8 [R43+UR4+0x40], R37 ;  /* 0x000040252b007988 */ /* 0x000fe80008000004 */
        /* <DEDUP_REMOVED lines=10> */
[----:B------:R0:W-:Y:S04]  /*272a0*/  STS.U8 [R43+UR4+0x600], R26 ;  /* 0x0006001a2b007988 */ /* 0x0001e80008000004 */
[----:B------:R1:W-:Y:S04]  /*272b0*/  STS.U8 [R43+UR4+0x660], R27 ;  /* 0x0006601b2b007988 */ /* 0x0003e80008000004 */
[----:B------:R2:W-:Y:S04]  /*272c0*/  STS.U8 [R43+UR4+0x640], R28 ;  /* 0x0006401c2b007988 */ /* 0x0005e80008000004 */
[----:B------:R3:W-:Y:S04]  /*272d0*/  STS.U8 [R43+UR4+0x800], R29 ;  /* 0x0008001d2b007988 */ /* 0x0007e80008000004 */
[----:B------:R4:W-:Y:S04]  /*272e0*/  STS.U8 [R43+UR4+0x820], R54 ;  /* 0x000820362b007988 */ /* 0x0009e80008000004 */
[----:B------:R4:W-:Y:S04]  /*272f0*/  STS.U8 [R43+UR4+0x840], R58 ;  /* 0x0008403a2b007988 */ /* 0x0009e80008000004 */
[----:B0-----:R-:W4:Y:S04]  /*27300*/  LDL.LU R26, [R1+0x1d4] ;  /* 0x0001d400011a7983 */ /* 0x001f280000300800 */
[----:B-1----:R-:W4:Y:S04]  /*27310*/  LDL.LU R27, [R1+0x1d0] ;  /* 0x0001d000011b7983 */ /* 0x002f280000300800 */
[----:B--2---:R-:W2:Y:S04]  /*27320*/  LDL.LU R28, [R1+0x1cc] ;  /* 0x0001cc00011c7983 */ /* 0x004ea80000300800 */
[----:B---3--:R-:W3:Y:S04]  /*27330*/  LDL.LU R29, [R1+0x198] ;  /* 0x00019800011d7983 */ /* 0x008ee80000300800 */
[----:B----4-:R-:W4:Y:S04]  /*27340*/  LDL.LU R54, [R1+0x194] ;  /* 0x0001940001367983 */ /* 0x010f280000300800 */
[----:B------:R0:W-:Y:S04]  /*27350*/  STS.U8 [R43+UR4+0x860], R59 ;  /* 0x0008603b2b007988 */ /* 0x0001e80008000004 */
[----:B------:R-:W4:Y:S04]  /*27360*/  LDL.LU R58, [R1+0x190] ;  /* 0x00019000013a7983 */ /* 0x000f280000300800 */
[----:B------:R1:W-:Y:S04]  /*27370*/  STS.U8 [R43+UR4+0xa20], R60 ;  /* 0x000a203c2b007988 */ /* 0x0003e80008000004 */
[----:B0-----:R-:W4:Y:S04]  /*27380*/  LDL.LU R59, [R1+0x18c] ;  /* 0x00018c00013b7983 */ /* 0x001f280000300800 */
[----:B-1----:R-:W4:Y:S04]  /*27390*/  LDL.LU R60, [R1+0x158] ;  /* 0x00015800013c7983 */ /* 0x002f280000300800 */
        /* <DEDUP_REMOVED lines=23> */
[----:B------:R0:W-:Y:S04]  /*27510*/  STS.U8 [R43+UR4+0xa00], R26 ;  /* 0x000a001a2b007988 */ /* 0x0001e80008000004 */
[----:B------:R1:W-:Y:S04]  /*27520*/  STS.U8 [R43+UR4+0xa60], R27 ;  /* 0x000a601b2b007988 */ /* 0x0003e80008000004 */
[----:B--2---:R2:W-:Y:S04]  /*27530*/  STS.U8 [R43+UR4+0xa40], R28 ;  /* 0x000a401c2b007988 */ /* 0x0045e80008000004 */
[----:B---3--:R3:W-:Y:S04]  /*27540*/  STS.U8 [R43+UR4+0xc00], R29 ;  /* 0x000c001d2b007988 */ /* 0x0087e80008000004 */
[----:B----4-:R4:W-:Y:S04]  /*27550*/  STS.U8 [R43+UR4+0xc20], R54 ;  /* 0x000c20362b007988 */ /* 0x0109e80008000004 */
[----:B------:R4:W-:Y:S04]  /*27560*/  STS.U8 [R43+UR4+0xc40], R58 ;  /* 0x000c403a2b007988 */ /* 0x0009e80008000004 */
[----:B0-----:R-:W4:Y:S04]  /*27570*/  LDL.LU R26, [R1+0x3098] ;  /* 0x00309800011a7983 */ /* 0x001f280000300800 */
[----:B-1----:R-:W4:Y:S04]  /*27580*/  LDL.LU R27, [R1+0x3094] ;  /* 0x00309400011b7983 */ /* 0x002f280000300800 */
[----:B--2---:R-:W2:Y:S04]  /*27590*/  LDL.LU R28, [R1+0x3090] ;  /* 0x00309000011c7983 */ /* 0x004ea80000300800 */
[----:B---3--:R-:W3:Y:S04]  /*275a0*/  LDL.LU R29, [R1+0x308c] ;  /* 0x00308c00011d7983 */ /* 0x008ee80000300800 */
[----:B----4-:R-:W4:Y:S04]  /*275b0*/  LDL.LU R54, [R1+0x3088] ;  /* 0x0030880001367983 */ /* 0x010f280000300800 */
[----:B------:R-:W2:Y:S04]  /*275c0*/  LDL.LU R58, [R1+0x3084] ;  /* 0x00308400013a7983 */ /* 0x000ea80000300800 */
[----:B------:R0:W-:Y:S04]  /*275d0*/  STS.U8 [R43+UR4+0xc60], R59 ;  /* 0x000c603b2b007988 */ /* 0x0001e80008000004 */
[----:B------:R1:W-:Y:S04]  /*275e0*/  STS.U8 [R43+UR4+0xe20], R60 ;  /* 0x000e203c2b007988 */ /* 0x0003e80008000004 */
[----:B0-----:R-:W3:Y:S04]  /*275f0*/  LDL.LU R59, [R1+0x3080] ;  /* 0x00308000013b7983 */ /* 0x001ee80000300800 */
[----:B-1----:R-:W4:Y:S04]  /*27600*/  LDL.LU R60, [R1+0x307c] ;  /* 0x00307c00013c7983 */ /* 0x002f280000300800 */
        /* <DEDUP_REMOVED lines=9> */
[----:B0-----:R-:W2:Y:S04]  /*276a0*/  LDL.LU R56, [R1+0x388] ;  /* 0x0003880001387983 */ /* 0x001ea80000300800 */
[----:B-1----:R-:W2:Y:S04]  /*276b0*/  LDL.LU R55, [R1+0x384] ;  /* 0x0003840001377983 */ /* 0x002ea80000300800 */
[----:B------:R-:W2:Y:S04]  /*276c0*/  LDL.LU R53, [R1+0x380] ;  /* 0x0003800001357983 */ /* 0x000ea80000300800 */
[----:B------:R-:W2:Y:S04]  /*276d0*/  LDL.LU R51, [R1+0x37c] ;  /* 0x00037c0001337983 */ /* 0x000ea80000300800 */
[----:B------:R-:W2:Y:S04]  /*276e0*/  LDL.LU R49, [R1+0x2c8] ;  /* 0x0002c80001317983 */ /* 0x000ea80000300800 */
[----:B------:R0:W-:Y:S04]  /*276f0*/  STS.U8 [R43+UR4+0x1260], R45 ;  /* 0x0012602d2b007988 */ /* 0x0001e80008000004 */
[----:B------:R-:W2:Y:S04]  /*27700*/  LDL.LU R47, [R1+0x2c4] ;  /* 0x0002c400012f7983 */ /* 0x000ea80000300800 */
        /* <DEDUP_REMOVED lines=25> */
[----:B0-----:R-:W2:Y:S04]  /*278a0*/  LDL.LU R52, [R1+0x200] ;  /* 0x0002000001347983 */ /* 0x001ea80000300800 */
[----:B-1----:R-:W2:Y:S01]  /*278b0*/  LDL.LU R0, [R1+0x1fc] ;  /* 0x0001fc0001007983 */ /* 0x002ea20000300800 */
[----:B------:R-:W-:-:S04]  /*278c0*/  LOP3.LUT R57, R57, 0x1f, RZ, 0xc0, !PT ;  /* 0x0000001f39397812 */ /* 0x000fc800078ec0ff */
[----:B------:R-:W-:Y:S01]  /*278d0*/  LOP3.LUT R30, R57, 0x8, RZ, 0x3c, !PT ;  /* 0x00000008391e7812 */ /* 0x000fe200078e3cff */
[----:B----4-:R-:W-:Y:S04]  /*278e0*/  STS.U8 [R43+UR4+0x1a20], R60 ;  /* 0x001a203c2b007988 */ /* 0x010fe80008000004 */
[----:B---3--:R-:W-:Y:S04]  /*278f0*/  STS.U8 [R43+UR4+0x1a00], R59 ;  /* 0x001a003b2b007988 */ /* 0x008fe80008000004 */
[----:B--2---:R-:W-:Y:S04]  /*27900*/  STS.U8 [R43+UR4+0x1a60], R58 ;  /* 0x001a603a2b007988 */ /* 0x004fe80008000004 */
        /* <DEDUP_REMOVED lines=15> */
[----:B------:R-:W-:Y:S04]  /*27a00*/  STL [R1+0x3054], R60 ;  /* 0x0030543c01007387 */ /* 0x000fe80000100800 */
[----:B------:R-:W-:Y:S04]  /*27a10*/  STL [R1+0x3058], R59 ;  /* 0x0030583b01007387 */ /* 0x000fe80000100800 */
[----:B------:R-:W-:Y:S04]  /*27a20*/  STL [R1+0x305c], R58 ;  /* 0x00305c3a01007387 */ /* 0x000fe80000100800 */
        /* <DEDUP_REMOVED lines=9> */
[----:B------:R-:W-:Y:S04]  /*27ac0*/  STL [R1+0x306c], R27 ;  /* 0x00306c1b01007387 */ /* 0x000fe80000100800 */
[----:B------:R-:W-:Y:S04]  /*27ad0*/  STS.U8 [R30+UR4+0x6a0], R32 ;  /* 0x0006a0201e007988 */ /* 0x000fe80008000004 */
[----:B------:R-:W-:Y:S04]  /*27ae0*/  STS.U8 [R30+UR4+0x680], R34 ;  /* 0x000680221e007988 */ /* 0x000fe80008000004 */
[----:B------:R-:W-:Y:S04]  /*27af0*/  STS.U8 [R30+UR4+0x6e0], R36 ;  /* 0x0006e0241e007988 */ /* 0x000fe80008000004 */
[----:B------:R-:W-:Y:S04]  /*27b00*/  STS.U8 [R30+UR4+0x6c0], R38 ;  /* 0x0006c0261e007988 */ /* 0x000fe80008000004 */
[----:B------:R0:W-:Y:S04]  /*27b10*/  STS.U8 [R30+UR4+0x880], R40 ;  /* 0x000880281e007988 */ /* 0x0001e80008000004 */
[----:B------:R-:W-:Y:S04]  /*27b20*/  STS.U8 [R30+UR4+0x8a0], R42 ;  /* 0x0008a02a1e007988 */ /* 0x000fe80008000004 */
[----:B0-----:R-:W2:Y:S04]  /*27b30*/  LDL.LU R40, [R1+0x1c8] ;  /* 0x0001c80001287983 */ /* 0x001ea80000300800 */
[----:B------:R0:W-:Y:S04]  /*27b40*/  STS.U8 [R30+UR4+0x8c0], R52 ;  /* 0x0008c0341e007988 */ /* 0x0001e80008000004 */
[----:B------:R1:W-:Y:S04]  /*27b50*/  STS.U8 [R30+UR4+0x8e0], R0 ;  /* 0x0008e0001e007988 */ /* 0x0003e80008000004 */
[----:B0-----:R-:W3:Y:S04]  /*27b60*/  LDL.LU R52, [R1+0x1c4] ;  /* 0x0001c40001347983 */ /* 0x001ee80000300800 */
        /* <DEDUP_REMOVED lines=28> */
[----:B--2---:R0:W-:Y:S04]  /*27d30*/  STS.U8 [R30+UR4+0xaa0], R40 ;  /* 0x000aa0281e007988 */ /* 0x0041e80008000004 */
[----:B0-----:R-:W2:Y:S04]  /*27d40*/  LDL.LU R40, [R1+0x10] ;  /* 0x0000100001287983 */ /* 0x001ea80000300800 */
[----:B---3--:R0:W-:Y:S04]  /*27d50*/  STS.U8 [R30+UR4+0xa80], R52 ;  /* 0x000a80341e007988 */ /* 0x0081e80008000004 */
[----:B----4-:R1:W-:Y:S04]  /*27d60*/  STS.U8 [R30+UR4+0xae0], R0 ;  /* 0x000ae0001e007988 */ /* 0x0103e80008000004 */
[----:B------:R-:W-:Y:S04]  /*27d70*/  STS.U8 [R30+UR4+0xac0], R27 ;  /* 0x000ac01b1e007988 */ /* 0x000fe80008000004 */
[----:B0-----:R-:W3:Y:S04]  /*27d80*/  LDL.LU R52, [R1+0x3078] ;  /* 0x0030780001347983 */ /* 0x001ee80000300800 */
[----:B-1----:R-:W4:Y:S04]  /*27d90*/  LDL.LU R0, [R1+0x3074] ;  /* 0x0030740001007983 */ /* 0x002f280000300800 */
        /* <DEDUP_REMOVED lines=24> */
[----:B0-----:R-:W3:Y:S04]  /*27f20*/  LDL.LU R42, [R1+0x378] ;  /* 0x00037800012a7983 */ /* 0x001ee80000300800 */
[----:B------:R-:W-:Y:S04]  /*27f30*/  STS.U8 [R30+UR4+0x1880], R36 ;  /* 0x001880241e007988 */ /* 0x000fe80008000004 */
[----:B------:R-:W-:Y:S01]  /*27f40*/  STS.U8 [R30+UR4+0x18a0], R38 ;  /* 0x0018a0261e007988 */ /* 0x000fe20008000004 */
[----:B------:R-:W-:-:S03]  /*27f50*/  LOP3.LUT R2, R43, 0x10, RZ, 0x3c, !PT ;  /* 0x000000102b027812 */ /* 0x000fc600078e3cff */
[----:B--2---:R-:W-:Y:S04]  /*27f60*/  STS.U8 [R30+UR4+0x18c0], R40 ;  /* 0x0018c0281e007988 */ /* 0x004fe80008000004 */
[----:B----4-:R0:W-:Y:S04]  /*27f70*/  STS.U8 [R30+UR4+0x18e0], R0 ;  /* 0x0018e0001e007988 */ /* 0x0101e80008000004 */
[----:B0-----:R-:W2:Y:S04]  /*27f80*/  LDL.LU R0, [R1+0x3070] ;  /* 0x0030700001007983 */ /* 0x001ea80000300800 */
[----:B------:R-:W4:Y:S04]  /*27f90*/  LDL.LU R56, [R1+0x374] ;  /* 0x0003740001387983 */ /* 0x000f280000300800 */
[----:B------:R-:W2:Y:S04]  /*27fa0*/  LDL.LU R55, [R1+0x370] ;  /* 0x0003700001377983 */ /* 0x000ea80000300800 */
[----:B------:R-:W2:Y:S04]  /*27fb0*/  LDL.LU R53, [R1+0x36c] ;  /* 0x00036c0001357983 */ /* 0x000ea80000300800 */
[----:B------:R-:W2:Y:S04]  /*27fc0*/  LDL.LU R51, [R1+0x2b8] ;  /* 0x0002b80001337983 */ /* 0x000ea80000300800 */
[----:B------:R-:W2:Y:S04]  /*27fd0*/  LDL.LU R49, [R1+0x2b4] ;  /* 0x0002b40001317983 */ /* 0x000ea80000300800 */
[----:B------:R-:W2:Y:S04]  /*27fe0*/  LDL.LU R47, [R1+0x2b0] ;  /* 0x0002b000012f7983 */ /* 0x000ea80000300800 */
[----:B------:R-:W2:Y:S04]  /*27ff0*/  LDL.LU R45, [R1+0x2ac] ;  /* 0x0002ac00012d7983 */ /* 0x000ea80000300800 */
[----:B---3--:R-:W-:Y:S04]  /*28000*/  STS.U8 [R30+UR4+0x1aa0], R52 ;  /* 0x001aa0341e007988 */ /* 0x008fe80008000004 */
[----:B------:R-:W-:Y:S04]  /*28010*/  STS.U8 [R30+UR4+0x1a80], R50 ;  /* 0x001a80321e007988 */ /* 0x000fe80008000004 */
[----:B------:R-:W-:Y:S04]  /*28020*/  STS.U8 [R30+UR4+0x1ae0], R48 ;  /* 0x001ae0301e007988 */ /* 0x000fe80008000004 */
[----:B------:R-:W3:Y:S04]  /*28030*/  LDL.LU R41, [R1+0x278] ;  /* 0x0002780001297983 */ /* 0x000ee80000300800 */
        /* <DEDUP_REMOVED lines=11> */
[----:B------:R-:W-:Y:S04]  /*280f0*/  STS.U8 [R30+UR4+0x1e80], R16 ;  /* 0x001e80101e007988 */ /* 0x000fe80008000004 */
[----:B------:R-:W3:Y:S04]  /*28100*/  LDL.LU R34, [R1+0x230] ;  /* 0x0002300001227983 */ /* 0x000ee80000300800 */
[----:B------:R-:W-:Y:S04]  /*28110*/  STS.U8 [R30+UR4+0x1ee0], R15 ;  /* 0x001ee00f1e007988 */ /* 0x000fe80008000004 */
[----:B------:R-:W3:Y:S04]  /*28120*/  LDL.LU R36, [R1+0x22c] ;  /* 0x00022c0001247983 */ /* 0x000ee80000300800 */
[----:B------:R-:W-:Y:S04]  /*28130*/  STS.U8 [R30+UR4+0x1ec0], R14 ;  /* 0x001ec00e1e007988 */ /* 0x000fe80008000004 */
[----:B------:R-:W3:Y:S04]  /*28140*/  LDL.LU R38, [R1+0x1f8] ;  /* 0x0001f80001267983 */ /* 0x000ee80000300800 */
[----:B------:R0:W-:Y:S04]  /*28150*/  STS.U8 [R2+UR4+0x100], R42 ;  /* 0x0001002a02007988 */ /* 0x0001e80008000004 */
[----:B------:R-:W3:Y:S04]  /*28160*/  LDL.LU R40, [R1+0x1f4] ;  /* 0x0001f40001287983 */ /* 0x000ee80000300800 */
[----:B0-----:R-:W3:Y:S04]  /*28170*/  LDL.LU R42, [R1+0x1f0] ;  /* 0x0001f000012a7983 */ /* 0x001ee80000300800 */
[----:B------:R-:W3:Y:S04]  /*28180*/  LDL.LU R29, [R1+0x1ec] ;  /* 0x0001ec00011d7983 */ /* 0x000ee80000300800 */
[----:B------:R-:W3:Y:S04]  /*28190*/  LDL.LU R54, [R1+0x1b8] ;  /* 0x0001b80001367983 */ /* 0x000ee80000300800 */
[----:B------:R-:W3:Y:S04]  /*281a0*/  LDL.LU R58, [R1+0x1b4] ;  /* 0x0001b400013a7983 */ /* 0x000ee80000300800 */
[----:B------:R-:W3:Y:S04]  /*281b0*/  LDL.LU R59, [R1+0x1b0] ;  /* 0x0001b000013b7983 */ /* 0x000ee80000300800 */
[----:B------:R-:W3:Y:S04]  /*281c0*/  LDL.LU R60, [R1+0x1ac] ;  /* 0x0001ac00013c7983 */ /* 0x000ee80000300800 */
[----:B------:R-:W3:Y:S04]  /*281d0*/  LDL.LU R30, [R1+0x178] ;  /* 0x00017800011e7983 */ /* 0x000ee80000300800 */
[----:B------:R-:W3:Y:S04]  /*281e0*/  LDL.LU R31, [R1+0x174] ;  /* 0x00017400011f7983 */ /* 0x000ee80000300800 */
[----:B------:R-:W3:Y:S04]  /*281f0*/  LDL.LU R57, [R1+0x170] ;  /* 0x0001700001397983 */ /* 0x000ee80000300800 */
[----:B----4-:R-:W-:Y:S04]  /*28200*/  STS.U8 [R2+UR4+0x120], R56 ;  /* 0x0001203802007988 */ /* 0x010fe80008000004 */
[----:B--2---:R-:W-:Y:S04]  /*28210*/  STS.U8 [R2+UR4+0x140], R55 ;  /* 0x0001403702007988 */ /* 0x004fe80008000004 */
[----:B------:R0:W-:Y:S04]  /*28220*/  STS.U8 [R2+UR4+0x160], R53 ;  /* 0x0001603502007988 */ /* 0x0001e80008000004 */
[----:B------:R1:W-:Y:S04]  /*28230*/  STS.U8 [R2+UR4+0x320], R51 ;  /* 0x0003203302007988 */ /* 0x0003e80008000004 */
[----:B------:R2:W-:Y:S04]  /*28240*/  STS.U8 [R2+UR4+0x300], R49 ;  /* 0x0003003102007988 */ /* 0x0005e80008000004 */
[----:B------:R4:W-:Y:S04]  /*28250*/  STS.U8 [R2+UR4+0x360], R47 ;  /* 0x0003602f02007988 */ /* 0x0009e80008000004 */
[----:B------:R4:W-:Y:S04]  /*28260*/  STS.U8 [R2+UR4+0x340], R45 ;  /* 0x0003402d02007988 */ /* 0x0009e80008000004 */
[----:B0-----:R-:W3:Y:S04]  /*28270*/  LDL.LU R53, [R1+0x16c] ;  /* 0x00016c0001357983 */ /* 0x001ee80000300800 */
[----:B-1----:R-:W3:Y:S04]  /*28280*/  LDL.LU R51, [R1+0x138] ;  /* 0x0001380001337983 */ /* 0x002ee80000300800 */
[----:B--2---:R-:W2:Y:S04]  /*28290*/  LDL.LU R49, [R1+0x134] ;  /* 0x0001340001317983 */ /* 0x004ea80000300800 */
[----:B----4-:R-:W4:Y:S04]  /*282a0*/  LDL.LU R47, [R1+0x130] ;  /* 0x00013000012f7983 */ /* 0x010f280000300800 */
[----:B------:R-:W4:Y:S04]  /*282b0*/  LDL.LU R45, [R1+0x12c] ;  /* 0x00012c00012d7983 */ /* 0x000f280000300800 */
[----:B------:R-:W4:Y:S04]  /*282c0*/  LDL.LU R56, [R1+0xf8] ;  /* 0x0000f80001387983 */ /* 0x000f280000300800 */
[----:B---3--:R0:W-:Y:S04]  /*282d0*/  STS.U8 [R2+UR4+0x500], R41 ;  /* 0x0005002902007988 */ /* 0x0081e80008000004 */
[----:B------:R-:W3:Y:S04]  /*282e0*/  LDL.LU R55, [R1+0xf4] ;  /* 0x0000f40001377983 */ /* 0x000ee80000300800 */
[----:B------:R1:W-:Y:S04]  /*282f0*/  STS.U8 [R2+UR4+0x520], R39 ;  /* 0x0005202702007988 */ /* 0x0003e80008000004 */
[----:B------:R1:W-:Y:S04]  /*28300*/  STS.U8 [R2+UR4+0x540], R37 ;  /* 0x0005402502007988 */ /* 0x0003e80008000004 */
[----:B------:R1:W-:Y:S04]  /*28310*/  STS.U8 [R2+UR4+0x560], R35 ;  /* 0x0005602302007988 */ /* 0x0003e80008000004 */
[----:B------:R1:W-:Y:S04]  /*28320*/  STS.U8 [R2+UR4+0x720], R33 ;  /* 0x0007202102007988 */ /* 0x0003e80008000004 */
[----:B------:R1:W-:Y:S04]  /*28330*/  STS.U8 [R2+UR4+0x700], R32 ;  /* 0x0007002002007988 */ /* 0x0003e80008000004 */
[----:B0-----:R-:W3:Y:S04]  /*28340*/  LDL.LU R41, [R1+0xf0] ;  /* 0x0000f00001297983 */ /* 0x001ee80000300800 */
[----:B-1----:R-:W3:Y:S04]  /*28350*/  LDL.LU R39, [R1+0xec] ;  /* 0x0000ec0001277983 */ /* 0x002ee80000300800 */
[----:B------:R-:W3:Y:S04]  /*28360*/  LDL.LU R37, [R1+0xb8] ;  /* 0x0000b80001257983 */ /* 0x000ee80000300800 */
[----:B------:R-:W3:Y:S04]  /*28370*/  LDL.LU R35, [R1+0xb4] ;  /* 0x0000b40001237983 */ /* 0x000ee80000300800 */
[----:B------:R-:W3:Y:S04]  /*28380*/  LDL.LU R33, [R1+0xb0] ;  /* 0x0000b00001217983 */ /* 0x000ee80000300800 */
[----:B------:R0:W-:Y:S04]  /*28390*/  STS.U8 [R2+UR4+0x760], R34 ;  /* 0x0007602202007988 */ /* 0x0001e80008000004 */
[----:B------:R-:W3:Y:S04]  /*283a0*/  LDL.LU R32, [R1+0xac] ;  /* 0x0000ac0001207983 */ /* 0x000ee80000300800 */
        /* <DEDUP_REMOVED lines=19> */
[----:B--2---:R2:W-:Y:S04]  /*284e0*/  STS.U8 [R2+UR4+0xf00], R49 ;  /* 0x000f003102007988 */ /* 0x0045e80008000004 */
[----:B----4-:R4:W-:Y:S04]  /*284f0*/  STS.U8 [R2+UR4+0xf60], R47 ;  /* 0x000f602f02007988 */ /* 0x0109e80008000004 */
[----:B------:R4:W-:Y:S04]  /*28500*/  STS.U8 [R2+UR4+0xf40], R45 ;  /* 0x000f402d02007988 */ /* 0x0009e80008000004 */
[----:B0-----:R-:W3:Y:S04]  /*28510*/  LDL.LU R53, [R1+0x1c] ;  /* 0x00001c0001357983 */ /* 0x001ee80000300800 */
[----:B-1----:R-:W3:Y:S04]  /*28520*/  LDL.LU R51, [R1+0x18] ;  /* 0x0000180001337983 */ /* 0x002ee80000300800 */
[----:B--2---:R-:W2:Y:S04]  /*28530*/  LDL.LU R49, [R1+0x8] ;  /* 0x0000080001317983 */ /* 0x004ea80000300800 */
[----:B----4-:R-:W4:Y:S04]  /*28540*/  LDL.LU R47, [R1+0x4] ;  /* 0x00000400012f7983 */ /* 0x010f280000300800 */
[----:B------:R-:W4:Y:S04]  /*28550*/  LDL.LU R45, [R1] ;  /* 0x00000000012d7983 */ /* 0x000f280000300800 */
[----:B------:R-:W-:Y:S04]  /*28560*/  STS.U8 [R2+UR4+0x1100], R56 ;  /* 0x0011003802007988 */ /* 0x000fe80008000004 */
[----:B---3--:R-:W-:Y:S04]  /*28570*/  STS.U8 [R2+UR4+0x1120], R55 ;  /* 0x0011203702007988 */ /* 0x008fe80008000004 */
        /* <DEDUP_REMOVED lines=8> */
[----:B---3--:R-:W3:Y:S04]  /*28600*/  LDL.LU R37, [R1+0x360] ;  /* 0x0003600001257983 */ /* 0x008ee80000300800 */
        /* <DEDUP_REMOVED lines=25> */
[----:B------:R-:W3:Y:S01]  /*287a0*/  LDL.LU R55, [R1+0x1a0] ;  /* 0x0001a00001377983 */ /* 0x000ee20000300800 */
[----:B------:R-:W-:-:S03]  /*287b0*/  LOP3.LUT R31, R43, 0x18, RZ, 0x3c, !PT ;  /* 0x000000182b1f7812 */ /* 0x000fc600078e3cff */
[----:B------:R0:W-:Y:S04]  /*287c0*/  STS.U8 [R2+UR4+0x1760], R53 ;  /* 0x0017603502007988 */ /* 0x0001e80008000004 */
[----:B------:R1:W-:Y:S04]  /*287d0*/  STS.U8 [R2+UR4+0x1740], R51 ;  /* 0x0017403302007988 */ /* 0x0003e80008000004 */
[----:B--2---:R2:W-:Y:S04]  /*287e0*/  STS.U8 [R2+UR4+0x1900], R49 ;  /* 0x0019003102007988 */ /* 0x0045e80008000004 */
[----:B----4-:R4:W-:Y:S04]  /*287f0*/  STS.U8 [R2+UR4+0x1920], R47 ;  /* 0x0019202f02007988 */ /* 0x0109e80008000004 */
[----:B------:R4:W-:Y:S04]  /*28800*/  STS.U8 [R2+UR4+0x1940], R45 ;  /* 0x0019402d02007988 */ /* 0x0009e80008000004 */
        /* <DEDUP_REMOVED lines=9> */
[----:B0-----:R-:W3:Y:S04]  /*288a0*/  LDL.LU R53, [R1+0x19c] ;  /* 0x00019c0001357983 */ /* 0x001ee80000300800 */
[----:B------:R-:W-:Y:S04]  /*288b0*/  STS.U8 [R2+UR4+0x1f20], R6 ;  /* 0x001f200602007988 */ /* 0x000fe80008000004 */
[----:B-1----:R-:W3:Y:S04]  /*288c0*/  LDL.LU R51, [R1+0x168] ;  /* 0x0001680001337983 */ /* 0x002ee80000300800 */
[----:B------:R-:W-:Y:S04]  /*288d0*/  STS.U8 [R2+UR4+0x1f00], R5 ;  /* 0x001f000502007988 */ /* 0x000fe80008000004 */
[----:B--2---:R-:W2:Y:S04]  /*288e0*/  LDL.LU R49, [R1+0x164] ;  /* 0x0001640001317983 */ /* 0x004ea80000300800 */
[----:B------:R-:W-:Y:S04]  /*288f0*/  STS.U8 [R2+UR4+0x1f60], R4 ;  /* 0x001f600402007988 */ /* 0x000fe80008000004 */
[----:B----4-:R-:W4:Y:S04]  /*28900*/  LDL.LU R47, [R1+0x160] ;  /* 0x00016000012f7983 */ /* 0x010f280000300800 */
[----:B------:R-:W-:Y:S04]  /*28910*/  STS.U8 [R2+UR4+0x1f40], R3 ;  /* 0x001f400302007988 */ /* 0x000fe80008000004 */
[----:B------:R-:W4:Y:S04]  /*28920*/  LDL.LU R45, [R1+0x15c] ;  /* 0x00015c00012d7983 */ /* 0x000f280000300800 */
[----:B------:R0:W-:Y:S04]  /*28930*/  STS.U8 [R31+UR4+0x180], R41 ;  /* 0x000180291f007988 */ /* 0x0001e80008000004 */
[----:B------:R-:W4:Y:S04]  /*28940*/  LDL.LU R43, [R1+0x128] ;  /* 0x00012800012b7983 */ /* 0x000f280000300800 */
[----:B------:R1:W-:Y:S04]  /*28950*/  STS.U8 [R31+UR4+0x1a0], R39 ;  /* 0x0001a0271f007988 */ /* 0x0003e80008000004 */
[----:B---3--:R3:W-:Y:S04]  /*28960*/  STS.U8 [R31+UR4+0x1c0], R37 ;  /* 0x0001c0251f007988 */ /* 0x0087e80008000004 */
        /* <DEDUP_REMOVED lines=23> */
[----:B------:R0:W-:Y:S04]  /*28ae0*/  STS.U8 [R31+UR4+0x7a0], R27 ;  /* 0x0007a01b1f007988 */ /* 0x0001e80008000004 */
        /* <DEDUP_REMOVED lines=22> */
[----:B------:R1:W-:Y:S04]  /*28c50*/  STS.U8 [R31+UR4+0xd80], R51 ;  /* 0x000d80331f007988 */ /* 0x0003e80008000004 */
[----:B--2---:R2:W-:Y:S04]  /*28c60*/  STS.U8 [R31+UR4+0xda0], R49 ;  /* 0x000da0311f007988 */ /* 0x0045e80008000004 */
[----:B----4-:R4:W-:Y:S04]  /*28c70*/  STS.U8 [R31+UR4+0xdc0], R47 ;  /* 0x000dc02f1f007988 */ /* 0x0109e80008000004 */
[----:B0-----:R-:W3:Y:S04]  /*28c80*/  LDL.LU R53, [R1+0x3040] ;  /* 0x0030400001357983 */ /* 0x001ee80000300800 */
[----:B-1----:R-:W3:Y:S04]  /*28c90*/  LDL.LU R51, [R1+0x303c] ;  /* 0x00303c0001337983 */ /* 0x002ee80000300800 */
[----:B------:R0:W-:Y:S04]  /*28ca0*/  STS.U8 [R31+UR4+0xde0], R45 ;  /* 0x000de02d1f007988 */ /* 0x0001e80008000004 */
[----:B--2---:R-:W2:Y:S04]  /*28cb0*/  LDL.LU R49, [R1+0x3038] ;  /* 0x0030380001317983 */ /* 0x004ea80000300800 */
[----:B----4-:R-:W4:Y:S04]  /*28cc0*/  LDL.LU R47, [R1+0x3034] ;  /* 0x00303400012f7983 */ /* 0x010f280000300800 */
[----:B------:R1:W-:Y:S04]  /*28cd0*/  STS.U8 [R31+UR4+0xfa0], R43 ;  /* 0x000fa02b1f007988 */ /* 0x0003e80008000004 */
[----:B------:R1:W-:Y:S04]  /*28ce0*/  STS.U8 [R31+UR4+0xf80], R41 ;  /* 0x000f80291f007988 */ /* 0x0003e80008000004 */
[----:B0-----:R-:W2:Y:S04]  /*28cf0*/  LDL.LU R45, [R1+0x3030] ;  /* 0x00303000012d7983 */ /* 0x001ea80000300800 */
[----:B------:R0:W-:Y:S04]  /*28d00*/  STS.U8 [R31+UR4+0xfe0], R39 ;  /* 0x000fe0271f007988 */ /* 0x0001e80008000004 */
[----:B---3--:R3:W-:Y:S04]  /*28d10*/  STS.U8 [R31+UR4+0xfc0], R37 ;  /* 0x000fc0251f007988 */ /* 0x0087e80008000004 */
[----:B-1----:R-:W4:Y:S04]  /*28d20*/  LDL.LU R43, [R1+0x302c] ;  /* 0x00302c00012b7983 */ /* 0x002f280000300800 */
[----:B------:R1:W-:Y:S04]  /*28d30*/  STS.U8 [R31+UR4+0x1180], R35 ;  /* 0x001180231f007988 */ /* 0x0003e80008000004 */
[----:B------:R-:W2:Y:S04]  /*28d40*/  LDL.LU R41, [R1+0x3028] ;  /* 0x0030280001297983 */ /* 0x000ea80000300800 */
[----:B0-----:R-:W4:Y:S04]  /*28d50*/  LDL.LU R39, [R1+0x3024] ;  /* 0x0030240001277983 */ /* 0x001f280000300800 */
[----:B---3--:R-:W3:Y:S04]  /*28d60*/  LDL.LU R37, [R1+0x3020] ;  /* 0x0030200001257983 */ /* 0x008ee80000300800 */
[----:B------:R0:W-:Y:S04]  /*28d70*/  STS.U8 [R31+UR4+0x11a0], R33 ;  /* 0x0011a0211f007988 */ /* 0x0001e80008000004 */
[----:B------:R0:W-:Y:S04]  /*28d80*/  STS.U8 [R31+UR4+0x11c0], R32 ;  /* 0x0011c0201f007988 */ /* 0x0001e80008000004 */
[----:B-1----:R-:W2:Y:S04]  /*28d90*/  LDL.LU R35, [R1+0x301c] ;  /* 0x00301c0001237983 */ /* 0x002ea80000300800 */
[----:B------:R1:W-:Y:S04]  /*28da0*/  STS.U8 [R31+UR4+0x11e0], R34 ;  /* 0x0011e0221f007988 */ /* 0x0003e80008000004 */
[----:B------:R1:W-:Y:S04]  /*28db0*/  STS.U8 [R31+UR4+0x13a0], R36 ;  /* 0x0013a0241f007988 */ /* 0x0003e80008000004 */
[----:B------:R1:W-:Y:S04]  /*28dc0*/  STS.U8 [R31+UR4+0x1380], R38 ;  /* 0x001380261f007988 */ /* 0x0003e80008000004 */
[----:B0-----:R-:W4:Y:S04]  /*28dd0*/  LDL.LU R33, [R1+0x3018] ;  /* 0x0030180001217983 */ /* 0x001f280000300800 */
[----:B------:R-:W3:Y:S04]  /*28de0*/  LDL.LU R32, [R1+0x3014] ;  /* 0x0030140001207983 */ /* 0x000ee80000300800 */
[----:B-1----:R-:W2:Y:S04]  /*28df0*/  LDL.LU R34, [R1+0x3010] ;  /* 0x0030100001227983 */ /* 0x002ea80000300800 */
[----:B------:R0:W-:Y:S04]  /*28e00*/  STS.U8 [R31+UR4+0x13e0], R40 ;  /* 0x0013e0281f007988 */ /* 0x0001e80008000004 */
[----:B------:R-:W4:Y:S04]  /*28e10*/  LDL.LU R36, [R1+0x300c] ;  /* 0x00300c0001247983 */ /* 0x000f280000300800 */
[----:B------:R-:W3:Y:S04]  /*28e20*/  LDL.LU R38, [R1+0x3008] ;  /* 0x0030080001267983 */ /* 0x000ee80000300800 */
[----:B------:R1:W-:Y:S04]  /*28e30*/  STS.U8 [R31+UR4+0x13c0], R42 ;  /* 0x0013c02a1f007988 */ /* 0x0003e80008000004 */
[----:B------:R1:W-:Y:S04]  /*28e40*/  STS.U8 [R31+UR4+0x1580], R0 ;  /* 0x001580001f007988 */ /* 0x0003e80008000004 */
[----:B0-----:R-:W2:Y:S04]  /*28e50*/  LDL.LU R40, [R1+0x3004] ;  /* 0x0030040001287983 */ /* 0x001ea80000300800 */
[----:B-1----:R-:W4:Y:S04]  /*28e60*/  LDL.LU R42, [R1+0x3000] ;  /* 0x00300000012a7983 */ /* 0x002f280000300800 */
[----:B------:R-:W3:Y:S04]  /*28e70*/  LDL.LU R0, [R1+0x2ffc] ;  /* 0x002ffc0001007983 */ /* 0x000ee80000300800 */
[----:B------:R-:W-:Y:S04]  /*28e80*/  STS.U8 [R31+UR4+0x15a0], R3 ;  /* 0x0015a0031f007988 */ /* 0x000fe80008000004 */
[----:B------:R-:W-:Y:S04]  /*28e90*/  STS.U8 [R31+UR4+0x15c0], R2 ;  /* 0x0015c0021f007988 */ /* 0x000fe80008000004 */
[----:B---3--:R0:W-:Y:S04]  /*28ea0*/  STS.U8 [R31+UR4+0x15e0], R0 ;  /* 0x0015e0001f007988 */ /* 0x0081e80008000004 */
[----:B0-----:R-:W3:Y:S04]  /*28eb0*/  LDL.LU R0, [R1+0x2ff8] ;  /* 0x002ff80001007983 */ /* 0x001ee80000300800 */
[----:B------:R-:W3:Y:S04]  /*28ec0*/  LDL R3, [R1+0x11b0] ;  /* 0x0011b00001037983 */ /* 0x000ee80000100800 */
[----:B------:R-:W3:Y:S04]  /*28ed0*/  LDL R2, [R1+0x11b4] ;  /* 0x0011b40001027983 */ /* 0x000ee80000100800 */
[----:B----4-:R-:W-:Y:S04]  /*28ee0*/  STS.U8 [R31+UR4+0x17a0], R42 ;  /* 0x0017a02a1f007988 */ /* 0x010fe80008000004 */
        /* <DEDUP_REMOVED lines=18> */
[----:B------:R0:W-:Y:S01]  /*29010*/  STS.U8 [R31+UR4+0x1fc0], R57 ;  /* 0x001fc0391f007988 */ /* 0x0001e20008000004 */
[----:B------:R-:W-:Y:S06]  /*29020*/  BAR.SYNC.DEFER_BLOCKING 0x0 ;  /* 0x0000000000007b1d */ /* 0x000fec0000010000 */
[----:B0-----:R-:W2:Y:S01]  /*29030*/  LDL.LU R31, [R1+0x2ff4] ;  /* 0x002ff400011f7983 */ /* 0x001ea20000300800 */
[----:B---3--:R-:W-:-:S06]  /*29040*/  PRMT R0, RZ, 0x7610, R0 ;  /* 0x00007610ff007816 */ /* 0x008fcc0000000000 */
[----:B------:R-:W3:Y:S04]  /*29050*/  @!P3 LDG.E.U8 R0, desc[UR32][R2.64] ;  /* 0x000000200200b981 */ /* 0x000ee8000c1e1100 */
[----:B---3--:R0:W-:Y:S04]  /*29060*/  STL [R1+0xbd4], R0 ;  /* 0x000bd40001007387 */ /* 0x0081e80000100800 */
[----:B0-----:R-:W3:Y:S04]  /*29070*/  LDL.LU R0, [R1+0x2ff0] ;  /* 0x002ff00001007983 */ /* 0x001ee80000300800 */
[----:B------:R-:W4:Y:S04]  /*29080*/  LDL R2, [R1+0x11c8] ;  /* 0x0011c80001027983 */ /* 0x000f280000100800 */
[----:B------:R-:W4:Y:S01]  /*29090*/  LDL R3, [R1+0x11cc] ;  /* 0x0011cc0001037983 */ /* 0x000f220000100800 */
[----:B--2---:R-:W-:-:S02]  /*290a0*/  PRMT R31, RZ, 0x7610, R31 ;  /* 0x00007610ff1f7816 */ /* 0x004fc4000000001f */
[----:B----4-:R-:W-:-:S04]  /*290b0*/  @!P0 LOP3.LUT R3, R3, R2, RZ, 0x3c, !PT ;  /* 0x0000000203038212 */ /* 0x010fc800078e3cff */
[----:B------:R-:W-:-:S04]  /*290c0*/  @!P0 LOP3.LUT R2, R3, R2, RZ, 0x3c, !PT ;  /* 0x0000000203028212 */ /* 0x000fc800078e3cff */
[----:B------:R-:W-:-:S05]  /*290d0*/  @!P0 LOP3.LUT R3, R3, R2, RZ, 0x3c, !PT ;  /* 0x0000000203038212 */ /* 0x000fca00078e3cff */
[----:B------:R-:W2:Y:S04]  /*290e0*/  @!P0 LDG.E.U8 R31, desc[UR32][R2.64] ;  /* 0x00000020021f8981 */ /* 0x000ea8000c1e1100 */
[----:B--2---:R0:W-:Y:S04]  /*290f0*/  STL [R1+0xbd0], R31 ;  /* 0x000bd01f01007387 */ /* 0x0041e80000100800 */
[----:B0-----:R-:W2:Y:S04]  /*29100*/  LDL.LU R31, [R1+0x2fec] ;  /* 0x002fec00011f7983 */ /* 0x001ea80000300800 */
[----:B------:R-:W4:Y:S04]  /*29110*/  LDL R2, [R1+0x11c0] ;  /* 0x0011c00001027983 */ /* 0x000f280000100800 */
[----:B------:R-:W4:Y:S01]  /*29120*/  LDL R3, [R1+0x11c4] ;  /* 0x0011c40001037983 */ /* 0x000f220000100800 */
[----:B---3--:R-:W-:-:S02]  /*29130*/  PRMT R0, RZ, 0x7610, R0 ;  /* 0x00007610ff007816 */ /* 0x008fc40000000000 */
[----:B----4-:R-:W-:-:S04]  /*29140*/  @!P1 LOP3.LUT R3, R3, R2, RZ, 0x3c, !PT ;  /* 0x0000000203039212 */ /* 0x010fc800078e3cff */
[----:B------:R-:W-:-:S04]  /*29150*/  @!P1 LOP3.LUT R2, R3, R2, RZ, 0x3c, !PT ;  /* 0x0000000203029212 */ /* 0x000fc800078e3cff */
[----:B------:R-:W-:-:S05]  /*29160*/  @!P1 LOP3.LUT R3, R3, R2, RZ, 0x3c, !PT ;  /* 0x0000000203039212 */ /* 0x000fca00078e3cff */
        /* <DEDUP_REMOVED lines=3735> */
[----:B------:R0:W2:Y:S04]  /*37ae0*/  @!P1 LDG.E.U8 R31, desc[UR32][R2.64] ;  /* 0x00000020021f9981 */ /* 0x0000a8000c1e1100 */
[----:B------:R-:W0:Y:S04]  /*37af0*/  LDL R2, [R1+0x13f0] ;  /* 0x0013f00001027983 */ /* 0x000e280000100800 */
[----:B------:R-:W0:Y:S01]  /*37b00*/  LDL R3, [R1+0x13f4] ;  /* 0x0013f40001037983 */ /* 0x000e220000100800 */
[----:B---3--:R-:W-:Y:S02]  /*37b10*/  PRMT R0, RZ, 0x7610, R0 ;  /* 0x00007610ff007816 */ /* 0x008fe40000000000 */
[----:B0-----:R-:W-:-:S04]  /*37b20*/  @!P2 LOP3.LUT R3, R3, R2, RZ, 0x3c, !PT ;  /* 0x000000020303a212 */ /* 0x001fc800078e3cff */
[----:B------:R-:W-:-:S04]  /*37b30*/  @!P2 LOP3.LUT R2, R3, R2, RZ, 0x3c, !PT ;  /* 0x000000020302a212 */ /* 0x000fc800078e3cff */
[----:B------:R-:W-:-:S05]  /*37b40*/  @!P2 LOP3.LUT R3, R3, R2, RZ, 0x3c, !PT ;  /* 0x000000020303a212 */ /* 0x000fca00078e3cff */
[----:B------:R-:W3:Y:S04]  /*37b50*/  @!P2 LDG.E.U8 R0, desc[UR32][R2.64] ;  /* 0x000000200200a981 */ /* 0x000ee8000c1e1100 */
[----:B--2---:R0:W-:Y:S04]  /*37b60*/  STL [R1+0xa8], R31 ;  /* 0x0000a81f01007387 */ /* 0x0041e80000100800 */
[----:B0-----:R-:W2:Y:S04]  /*37b70*/  LDL R31, [R1+0x13cc] ;  /* 0x0013cc00011f7983 */ /* 0x001ea80000100800 */
[----:B---3--:R0:W-:Y:S04]  /*37b80*/  STL [R1+0xa4], R0 ;  /* 0x0000a40001007387 */ /* 0x0081e80000100800 */
[----:B0-----:R-:W3:Y:S04]  /*37b90*/  LDL.LU R0, [R1+0x296c] ;  /* 0x00296c0001007983 */ /* 0x001ee80000300800 */
[----:B------:R-:W4:Y:S04]  /*37ba0*/  LDL R2, [R1+0x13e8] ;  /* 0x0013e80001027983 */ /* 0x000f280000100800 */
[----:B------:R-:W4:Y:S01]  /*37bb0*/  LDL R3, [R1+0x13ec] ;  /* 0x0013ec0001037983 */ /* 0x000f220000100800 */
[----:B------:R-:W-:-:S02]  /*37bc0*/  PRMT R30, RZ, 0x7610, R30 ;  /* 0x00007610ff1e7816 */ /* 0x000fc4000000001e */
[----:B----4-:R-:W-:-:S04]  /*37bd0*/  @!P3 LOP3.LUT R3, R3, R2, RZ, 0x3c, !PT ;  /* 0x000000020303b212 */ /* 0x010fc800078e3cff */
[----:B------:R-:W-:-:S04]  /*37be0*/  @!P3 LOP3.LUT R2, R3, R2, RZ, 0x3c, !PT ;  /* 0x000000020302b212 */ /* 0x000fc800078e3cff */
[----:B------:R-:W-:-:S05]  /*37bf0*/  @!P3 LOP3.LUT R3, R3, R2, RZ, 0x3c, !PT ;  /* 0x000000020303b212 */ /* 0x000fca00078e3cff */
[----:B------:R-:W4:Y:S04]  /*37c00*/  @!P3 LDG.E.U8 R30, desc[UR32][R2.64] ;  /* 0x00000020021eb981 */ /* 0x000f28000c1e1100 */
[----:B----4-:R0:W-:Y:S04]  /*37c10*/  STL [R1+0xa0], R30 ;  /* 0x0000a01e01007387 */ /* 0x0101e80000100800 */
[----:B0-----:R-:W4:Y:S04]  /*37c20*/  LDL.LU R30, [R1+0x2968] ;  /* 0x00296800011e7983 */ /* 0x001f280000300800 */
[----:B------:R-:W2:Y:S04]  /*37c30*/  LDL R2, [R1+0x13e0] ;  /* 0x0013e00001027983 */ /* 0x000ea80000100800 */
[----:B------:R-:W2:Y:S01]  /*37c40*/  LDL R3, [R1+0x13e4] ;  /* 0x0013e40001037983 */ /* 0x000ea20000100800 */
[----:B---3--:R-:W-:-:S02]  /*37c50*/  PRMT R0, RZ, 0x7610, R0 ;  /* 0x00007610ff007816 */ /* 0x008fc40000000000 */
[----:B--2---:R-:W-:-:S04]  /*37c60*/  @!P0 LOP3.LUT R3, R3, R2, RZ, 0x3c, !PT ;  /* 0x0000000203038212 */ /* 0x004fc800078e3cff */
[----:B------:R-:W-:-:S04]  /*37c70*/  @!P0 LOP3.LUT R2, R3, R2, RZ, 0x3c, !PT ;  /* 0x0000000203028212 */ /* 0x000fc800078e3cff */
[----:B------:R-:W-:-:S05]  /*37c80*/  @!P0 LOP3.LUT R3, R3, R2, RZ, 0x3c, !PT ;  /* 0x0000000203038212 */ /* 0x000fca00078e3cff */
[----:B------:R-:W2:Y:S04]  /*37c90*/  @!P0 LDG.E.U8 R0, desc[UR32][R2.64] ;  /* 0x0000002002008981 */ /* 0x000ea8000c1e1100 */
[----:B--2---:R0:W-:Y:S04]  /*37ca0*/  STL [R1+0x9c], R0 ;  /* 0x00009c0001007387 */ /* 0x0041e80000100800 */
[----:B0-----:R-:W2:Y:S04]  /*37cb0*/  LDL.LU R0, [R1+0x2964] ;  /* 0x0029640001007983 */ /* 0x001ea80000300800 */
[----:B------:R-:W3:Y:S04]  /*37cc0*/  LDL R2, [R1+0x13d8] ;  /* 0x0013d80001027983 */ /* 0x000ee80000100800 */
[----:B------:R-:W3:Y:S01]  /*37cd0*/  LDL R3, [R1+0x13dc] ;  /* 0x0013dc0001037983 */ /* 0x000ee20000100800 */
[----:B----4-:R-:W-:-:S02]  /*37ce0*/  PRMT R30, RZ, 0x7610, R30 ;  /* 0x00007610ff1e7816 */ /* 0x010fc4000000001e */
[----:B---3--:R-:W-:-:S04]  /*37cf0*/  @!P1 LOP3.LUT R3, R3, R2, RZ, 0x3c, !PT ;  /* 0x0000000203039212 */ /* 0x008fc800078e3cff */
        /* <DEDUP_REMOVED lines=11> */
[----:B------:R-:W2:Y:S01]  /*37db0*/  @!P2 LDG.E.U8 R0, desc[UR32][R2.64] ;  /* 0x000000200200a981 */ /* 0x000ea2000c1e1100 */
[----:B---3--:R-:W-:-:S03]  /*37dc0*/  PRMT R30, RZ, 0x7610, R30 ;  /* 0x00007610ff1e7816 */ /* 0x008fc6000000001e */
[----:B--2---:R0:W-:Y:S04]  /*37dd0*/  STL [R1+0x94], R0 ;  /* 0x0000940001007387 */ /* 0x0041e80000100800 */
[----:B0-----:R-:W2:Y:S04]  /*37de0*/  LDL.LU R0, [R1+0x295c] ;  /* 0x00295c0001007983 */ /* 0x001ea80000300800 */
[----:B------:R-:W3:Y:S01]  /*37df0*/  LDL R3, [R1+0x13c8] ;  /* 0x0013c80001037983 */ /* 0x000ee20000100800 */
[----:B------:R-:W-:-:S03]  /*37e00*/  @!P3 IMAD.MOV.U32 R2, RZ, RZ, R31 ;  /* 0x000000ffff02b224 */ /* 0x000fc600078e001f */
[----:B------:R-:W4:Y:S04]  /*37e10*/  LDL R31, [R1+0x13a4] ;  /* 0x0013a400011f7983 */ /* 0x000f280000100800 */
[----:B---3--:R-:W3:Y:S04]  /*37e20*/  @!P3 LDG.E.U8 R30, desc[UR32][R2.64] ;  /* 0x00000020021eb981 */ /* 0x008ee8000c1e1100 */
        /* <DEDUP_REMOVED lines=13> */
[----:B------:R-:W-:-:S02]  /*37f00*/  PRMT R61, RZ, 0x7610, R61 ;  /* 0x00007610ff3d7816 */ /* 0x000fc4000000003d */
[----:B----4-:R-:W-:-:S04]  /*37f10*/  @!P1 LOP3.LUT R3, R3, R2, RZ, 0x3c, !PT ;  /* 0x0000000203039212 */ /* 0x010fc800078e3cff */
[----:B------:R-:W-:-:S04]  /*37f20*/  @!P1 LOP3.LUT R2, R3, R2, RZ, 0x3c, !PT ;  /* 0x0000000203029212 */ /* 0x000fc800078e3cff */
[----:B------:R-:W-:-:S05]  /*37f30*/  @!P1 LOP3.LUT R3, R3, R2, RZ, 0x3c, !PT ;  /* 0x0000000203039212 */ /* 0x000fca00078e3cff */
[----:B------:R0:W4:Y:S04]  /*37f40*/  @!P1 LDG.E.U8 R61, desc[UR32][R2.64] ;  /* 0x00000020023d9981 */ /* 0x000128000c1e1100 */
[----:B------:R-:W0:Y:S04]  /*37f50*/  LDL R2, [R1+0x13b0] ;  /* 0x0013b00001027983 */ /* 0x000e280000100800 */
[----:B------:R-:W0:Y:S01]  /*37f60*/  LDL R3, [R1+0x13b4] ;  /* 0x0013b40001037983 */ /* 0x000e220000100800 */
[----:B------:R-:W-:Y:S02]  /*37f70*/  PRMT R60, RZ, 0x7610, R60 ;  /* 0x00007610ff3c7816 */ /* 0x000fe4000000003c */
[----:B0-----:R-:W-:-:S04]  /*37f80*/  @!P2 LOP3.LUT R3, R3, R2, RZ, 0x3c, !PT ;  /* 0x000000020303a212 */ /* 0x001fc800078e3cff */
[----:B------:R-:W-:-:S04]  /*37f90*/  @!P2 LOP3.LUT R2, R3, R2, RZ, 0x3c, !PT ;  /* 0x000000020302a212 */ /* 0x000fc800078e3cff */
[----:B------:R-:W-:Y:S01]  /*37fa0*/  @!P2 LOP3.LUT R3, R3, R2, RZ, 0x3c, !PT ;  /* 0x000000020303a212 */ /* 0x000fe200078e3cff */
[----:B----4-:R0:W-:Y:S04]  /*37fb0*/  STL [R1+0x88], R61 ;  /* 0x0000883d01007387 */ /* 0x0101e80000100800 */
[----:B------:R1:W4:Y:S01]  /*37fc0*/  @!P2 LDG.E.U8 R60, desc[UR32][R2.64] ;  /* 0x00000020023ca981 */ /* 0x000322000c1e1100 */
[----:B---3--:R-:W-:-:S03]  /*37fd0*/  PRMT R30, RZ, 0x7610, R30 ;  /* 0x00007610ff1e7816 */ /* 0x008fc6000000001e */
[----:B0-----:R-:W3:Y:S04]  /*37fe0*/  LDL R61, [R1+0x1394] ;  /* 0x00139400013d7983 */ /* 0x001ee80000100800 */
[----:B------:R-:W1:Y:S04]  /*37ff0*/  LDL R2, [R1+0x13a8] ;  /* 0x0013a80001027983 */ /* 0x000e680000100800 */
[----:B------:R-:W1:Y:S02]  /*38000*/  LDL R3, [R1+0x13ac] ;  /* 0x0013ac0001037983 */ /* 0x000e640000100800 */
[----:B-1----:R-:W-:-:S04]  /*38010*/  @!P3 LOP3.LUT R3, R3, R2, RZ, 0x3c, !PT ;  /* 0x000000020303b212 */ /* 0x002fc800078e3cff */
[----:B------:R-:W-:-:S04]  /*38020*/  @!P3 LOP3.LUT R2, R3, R2, RZ, 0x3c, !PT ;  /* 0x000000020302b212 */ /* 0x000fc800078e3cff */
[----:B------:R-:W-:-:S05]  /*38030*/  @!P3 LOP3.LUT R3, R3, R2, RZ, 0x3c, !PT ;  /* 0x000000020303b212 */ /* 0x000fca00078e3cff */
[----:B------:R-:W2:Y:S04]  /*38040*/  @!P3 LDG.E.U8 R30, desc[UR32][R2.64] ;  /* 0x00000020021eb981 */ /* 0x000ea8000c1e1100 */
[----:B----4-:R0:W-:Y:S04]  /*38050*/  STL [R1+0x84], R60 ;  /* 0x0000843c01007387 */ /* 0x0101e80000100800 */
[----:B0-----:R-:W4:Y:S04]  /*38060*/  LDL R60, [R1+0x138c] ;  /* 0x00138c00013c7983 */ /* 0x001f280000100800 */
[----:B--2---:R0:W-:Y:S04]  /*38070*/  STL [R1+0x80], R30 ;  /* 0x0000801e01007387 */ /* 0x0041e80000100800 */
[----:B0-----:R-:W2:Y:S04]  /*38080*/  LDL.LU R30, [R1+0x2950] ;  /* 0x00295000011e7983 */ /* 0x001ea80000300800 */
[----:B------:R-:W3:Y:S01]  /*38090*/  LDL R3, [R1+0x13a0] ;  /* 0x0013a00001037983 */ /* 0x000ee20000100800 */
[----:B------:R-:W-:Y:S01]  /*380a0*/  PRMT R0, RZ, 0x7610, R0 ;  /* 0x00007610ff007816 */ /* 0x000fe20000000000 */
[----:B------:R-:W-:-:S02]  /*380b0*/  @!P0 IMAD.MOV.U32 R2, RZ, RZ, R31 ;  /* 0x000000ffff028224 */ /* 0x000fc400078e001f */
        /* <DEDUP_REMOVED lines=11> */
[----:B------:R-:W4:Y:S01]  /*38170*/  LDL R3, [R1+0x1390] ;  /* 0x0013900001037983 */ /* 0x000f220000100800 */
[----:B------:R-:W-:Y:S01]  /*38180*/  PRMT R29, RZ, 0x7610, R29 ;  /* 0x00007610ff1d7816 */ /* 0x000fe2000000001d */
[----:B0-----:R-:W-:Y:S02]  /*38190*/  @!P2 IMAD.MOV.U32 R2, RZ, RZ, R61 ;  /* 0x000000ffff02a224 */ /* 0x001fe400078e003d */
[----:B--2---:R0:W-:Y:S01]  /*381a0*/  STL [R1+0x78], R30 ;  /* 0x0000781e01007387 */ /* 0x0041e20000100800 */
[----:B------:R-:W-:-:S03]  /*381b0*/  PRMT R28, RZ, 0x7610, R28 ;  /* 0x00007610ff1c7816 */ /* 0x000fc6000000001c */
[----:B------:R-:W2:Y:S04]  /*381c0*/  LDL R61, [R1+0x1370] ;  /* 0x00137000013d7983 */ /* 0x000ea80000100800 */
[----:B----4-:R1:W4:Y:S04]  /*381d0*/  @!P2 LDG.E.U8 R29, desc[UR32][R2.64] ;  /* 0x00000020021da981 */ /* 0x010328000c1e1100 */
[----:B0-----:R-:W3:Y:S04]  /*381e0*/  LDL R30, [R1+0x137c] ;  /* 0x00137c00011e7983 */ /* 0x001ee80000100800 */
[----:B------:R-:W2:Y:S01]  /*381f0*/  LDL R3, [R1+0x1388] ;  /* 0x0013880001037983 */ /* 0x000ea20000100800 */
[----:B-1----:R-:W-:-:S03]  /*38200*/  @!P3 IMAD.MOV.U32 R2, RZ, RZ, R60 ;  /* 0x000000ffff02b224 */ /* 0x002fc600078e003c */
[----:B----4-:R0:W-:Y:S01]  /*38210*/  STL [R1+0x74], R29 ;  /* 0x0000741d01007387 */ /* 0x0101e20000100800 */
[----:B------:R-:W-:-:S03]  /*38220*/  PRMT R9, RZ, 0x7610, R9 ;  /* 0x00007610ff097816 */ /* 0x000fc60000000009 */
[----:B------:R-:W4:Y:S04]  /*38230*/  LDL R60, [R1+0x1368] ;  /* 0x00136800013c7983 */ /* 0x000f280000100800 */
[----:B--2---:R1:W2:Y:S04]  /*38240*/  @!P3 LDG.E.U8 R28, desc[UR32][R2.64] ;  /* 0x00000020021cb981 */ /* 0x0042a8000c1e1100 */
[----:B0-----:R-:W4:Y:S04]  /*38250*/  LDL R29, [R1+0x1374] ;  /* 0x00137400011d7983 */ /* 0x001f280000100800 */
[----:B------:R-:W3:Y:S01]  /*38260*/  LDL R3, [R1+0x1380] ;  /* 0x0013800001037983 */ /* 0x000ee20000100800 */
[----:B-1----:R-:W-:-:S03]  /*38270*/  @!P0 IMAD.MOV.U32 R2, RZ, RZ, R31 ;  /* 0x000000ffff028224 */ /* 0x002fc600078e001f */
[----:B--2---:R0:W-:Y:S01]  /*38280*/  STL [R1+0x70], R28 ;  /* 0x0000701c01007387 */ /* 0x0041e20000100800 */
[----:B------:R-:W-:Y:S02]  /*38290*/  PRMT R5, RZ, 0x7610, R5 ;  /* 0x00007610ff057816 */ /* 0x000fe40000000005 */
[----:B------:R-:W-:Y:S02]  /*382a0*/  PRMT R7, RZ, 0x7610, R7 ;  /* 0x00007610ff077816 */ /* 0x000fe40000000007 */
[----:B------:R-:W-:Y:S01]  /*382b0*/  PRMT R11, RZ, 0x7610, R11 ;  /* 0x00007610ff0b7816 */ /* 0x000fe2000000000b */
[----:B------:R-:W2:Y:S04]  /*382c0*/  LDL R31, [R1+0x1360] ;  /* 0x00136000011f7983 */ /* 0x000ea80000100800 */
[----:B---3--:R1:W3:Y:S04]  /*382d0*/  @!P0 LDG.E.U8 R9, desc[UR32][R2.64] ;  /* 0x0000002002098981 */ /* 0x0082e8000c1e1100 */
[----:B0-----:R-:W2:Y:S04]  /*382e0*/  LDL R28, [R1+0x136c] ;  /* 0x00136c00011c7983 */ /* 0x001ea80000100800 */
[----:B------:R-:W4:Y:S01]  /*382f0*/  LDL R3, [R1+0x1378] ;  /* 0x0013780001037983 */ /* 0x000f220000100800 */
[----:B-1----:R-:W-:-:S05]  /*38300*/  @!P1 IMAD.MOV.U32 R2, RZ, RZ, R30 ;  /* 0x000000ffff029224 */ /* 0x002fca00078e001e */
[----:B----4-:R0:W4:Y:S02]  /*38310*/  @!P1 LDG.E.U8 R5, desc[UR32][R2.64] ;  /* 0x0000002002059981 */ /* 0x010124000c1e1100 */
[----:B0-----:R-:W-:Y:S02]  /*38320*/  @!P2 IMAD.MOV.U32 R2, RZ, RZ, R29 ;  /* 0x000000ffff02a224 */ /* 0x001fe400078e001d */
[----:B------:R-:W-:Y:S01]  /*38330*/  @!P2 IMAD.MOV.U32 R3, RZ, RZ, R61 ;  /* 0x000000ffff03a224 */ /* 0x000fe200078e003d */
[----:B---3--:R0:W-:Y:S04]  /*38340*/  STL [R1+0x6c], R9 ;  /* 0x00006c0901007387 */ /* 0x0081e80000100800 */
[----:B------:R-:W3:Y:S01]  /*38350*/  LDL R30, [R1+0x1358] ;  /* 0x00135800011e7983 */ /* 0x000ee20000100800 */
[----:B------:R-:W-:-:S02]  /*38360*/  PRMT R8, RZ, 0x7610, R8 ;  /* 0x00007610ff087816 */ /* 0x000fc40000000008 */
[----:B------:R-:W-:Y:S01]  /*38370*/  PRMT R4, RZ, 0x7610, R4 ;  /* 0x00007610ff047816 */ /* 0x000fe20000000004 */
[----:B------:R2:W3:Y:S01]  /*38380*/  @!P2 LDG.E.U8 R7, desc[UR32][R2.64] ;  /* 0x000000200207a981 */ /* 0x0004e2000c1e1100 */
[----:B------:R-:W-:Y:S02]  /*38390*/  PRMT R6, RZ, 0x7610, R6 ;  /* 0x00007610ff067816 */ /* 0x000fe40000000006 */
[----:B------:R-:W-:Y:S02]  /*383a0*/  PRMT R14, RZ, 0x7610, R14 ;  /* 0x00007610ff0e7816 */ /* 0x000fe4000000000e */
[----:B------:R-:W-:Y:S02]  /*383b0*/  PRMT R27, RZ, 0x7610, R27 ;  /* 0x00007610ff1b7816 */ /* 0x000fe4000000001b */
[----:B------:R-:W-:Y:S02]  /*383c0*/  PRMT R26, RZ, 0x7610, R26 ;  /* 0x00007610ff1a7816 */ /* 0x000fe4000000001a */
[----:B------:R-:W-:Y:S01]  /*383d0*/  PRMT R25, RZ, 0x7610, R25 ;  /* 0x00007610ff197816 */ /* 0x000fe20000000019 */
[----:B0-----:R-:W3:Y:S01]  /*383e0*/  LDL R9, [R1+0x1364] ;  /* 0x0013640001097983 */ /* 0x001ee20000100800 */
[----:B------:R-:W-:-:S02]  /*383f0*/  PRMT R24, RZ, 0x7610, R24 ;  /* 0x00007610ff187816 */ /* 0x000fc40000000018 */
[----:B------:R-:W-:Y:S02]  /*38400*/  PRMT R23, RZ, 0x7610, R23 ;  /* 0x00007610ff177816 */ /* 0x000fe40000000017 */
[----:B------:R-:W-:Y:S01]  /*38410*/  PRMT R22, RZ, 0x7610, R22 ;  /* 0x00007610ff167816 */ /* 0x000fe20000000016 */
[----:B--2---:R-:W-:Y:S02]  /*38420*/  @!P3 IMAD.MOV.U32 R2, RZ, RZ, R28 ;  /* 0x000000ffff02b224 */ /* 0x004fe400078e001c */
[----:B------:R-:W-:Y:S01]  /*38430*/  @!P3 IMAD.MOV.U32 R3, RZ, RZ, R60 ;  /* 0x000000ffff03b224 */ /* 0x000fe200078e003c */
[----:B------:R-:W-:Y:S02]  /*38440*/  PRMT R21, RZ, 0x7610, R21 ;  /* 0x00007610ff157816 */ /* 0x000fe40000000015 */
[----:B------:R-:W-:Y:S02]  /*38450*/  PRMT R20, RZ, 0x7610, R20 ;  /* 0x00007610ff147816 */ /* 0x000fe40000000014 */
[----:B------:R-:W-:-:S02]  /*38460*/  PRMT R19, RZ, 0x7610, R19 ;  /* 0x00007610ff137816 */ /* 0x000fc40000000013 */
[----:B------:R-:W-:Y:S01]  /*38470*/  PRMT R18, RZ, 0x7610, R18 ;  /* 0x00007610ff127816 */ /* 0x000fe20000000012 */
[----:B------:R-:W2:Y:S01]  /*38480*/  @!P3 LDG.E.U8 R11, desc[UR32][R2.64] ;  /* 0x00000020020bb981 */ /* 0x000ea2000c1e1100 */
[----:B------:R-:W-:Y:S02]  /*38490*/  PRMT R17, RZ, 0x7610, R17 ;  /* 0x00007610ff117816 */ /* 0x000fe40000000011 */
[----:B------:R-:W-:Y:S02]  /*384a0*/  PRMT R16, RZ, 0x7610, R16 ;  /* 0x00007610ff107816 */ /* 0x000fe40000000010 */
[----:B------:R-:W-:Y:S02]  /*384b0*/  PRMT R13, RZ, 0x7610, R13 ;  /* 0x00007610ff0d7816 */ /* 0x000fe4000000000d */
[----:B------:R-:W-:Y:S02]  /*384c0*/  PRMT R12, RZ, 0x7610, R12 ;  /* 0x00007610ff0c7816 */ /* 0x000fe4000000000c */
[----:B------:R-:W-:-:S02]  /*384d0*/  PRMT R15, RZ, 0x7610, R15 ;  /* 0x00007610ff0f7816 */ /* 0x000fc4000000000f */
[----:B------:R-:W-:Y:S02]  /*384e0*/  PRMT R10, RZ, 0x7610, R10 ;  /* 0x00007610ff0a7816 */ /* 0x000fe4000000000a */
        /* <DEDUP_REMOVED lines=27> */
[----:B------:R-:W-:Y:S01]  /*386a0*/  PRMT R57, RZ, 0x7610, R57 ;  /* 0x00007610ff397816 */ /* 0x000fe20000000039 */
[----:B------:R-:W-:Y:S04]  /*386b0*/  LDS.U8 R61, [R0+UR4+0x48] ;  /* 0x00004804003d7984 */ /* 0x000fe80008000000 */
[----:B----4-:R0:W-:Y:S04]  /*386c0*/  STL [R1+0x68], R5 ;  /* 0x0000680501007387 */ /* 0x0101e80000100800 */
[----:B------:R-:W4:Y:S04]  /*386d0*/  LDL R29, [R1+0x1350] ;  /* 0x00135000011d7983 */ /* 0x000f280000100800 */
[----:B------:R-:W-:Y:S04]  /*386e0*/  LDS.U8 R60, [R0+UR4+0x8] ;  /* 0x00000804003c7984 */ /* 0x000fe80008000000 */
[----:B0-----:R-:W4:Y:S04]  /*386f0*/  LDL R5, [R1+0x135c] ;  /* 0x00135c0001057983 */ /* 0x001f280000100800 */
[----:B---3--:R0:W-:Y:S04]  /*38700*/  STL [R1+0x64], R7 ;  /* 0x0000640701007387 */ /* 0x0081e80000100800 */
[----:B------:R-:W3:Y:S04]  /*38710*/  LDL R28, [R1+0x1348] ;  /* 0x00134800011c7983 */ /* 0x000ee80000100800 */
[----:B0-----:R-:W3:Y:S04]  /*38720*/  LDL R7, [R1+0x1354] ;  /* 0x0013540001077983 */ /* 0x001ee80000100800 */
[----:B--2---:R0:W-:Y:S01]  /*38730*/  STL [R1+0x60], R11 ;  /* 0x0000600b01007387 */ /* 0x0041e20000100800 */
[----:B------:R-:W-:-:S02]  /*38740*/  @!P0 IMAD.MOV.U32 R2, RZ, RZ, R9 ;  /* 0x000000ffff028224 */ /* 0x000fc400078e0009 */
[----:B------:R-:W-:Y:S01]  /*38750*/  @!P0 IMAD.MOV.U32 R3, RZ, RZ, R31 ;  /* 0x000000ffff038224 */ /* 0x000fe200078e001f */
[----:B------:R-:W2:Y:S04]  /*38760*/  LDL R9, [R1+0x1340] ;  /* 0x0013400001097983 */ /* 0x000ea80000100800 */
[----:B------:R1:W2:Y:S04]  /*38770*/  @!P0 LDG.E.U8 R8, desc[UR32][R2.64] ;  /* 0x0000002002088981 */ /* 0x0002a8000c1e1100 */
[----:B0-----:R-:W2:Y:S01]  /*38780*/  LDL R11, [R1+0x134c] ;  /* 0x00134c00010b7983 */ /* 0x001ea20000100800 */
[----:B-1----:R-:W-:-:S02]  /*38790*/  @!P1 IMAD.MOV.U32 R3, RZ, RZ, R30 ;  /* 0x000000ffff039224 */ /* 0x002fc400078e001e */
[----:B----4-:R-:W-:-:S05]  /*387a0*/  @!P1 IMAD.MOV.U32 R2, RZ, RZ, R5 ;  /* 0x000000ffff029224 */ /* 0x010fca00078e0005 */
[----:B------:R0:W4:Y:S02]  /*387b0*/  @!P1 LDG.E.U8 R4, desc[UR32][R2.64] ;  /* 0x0000002002049981 */ /* 0x000124000c1e1100 */
[----:B0-----:R-:W-:Y:S02]  /*387c0*/  @!P2 IMAD.MOV.U32 R3, RZ, RZ, R29 ;  /* 0x000000ffff03a224 */ /* 0x001fe400078e001d */
[----:B---3--:R-:W-:-:S05]  /*387d0*/  @!P2 IMAD.MOV.U32 R2, RZ, RZ, R7 ;  /* 0x000000ffff02a224 */ /* 0x008fca00078e0007 */
[----:B------:R2:W3:Y:S02]  /*387e0*/  @!P2 LDG.E.U8 R6, desc[UR32][R2.64] ;  /* 0x000000200206a981 */ /* 0x0004e4000c1e1100 */
[----:B--2---:R-:W-:Y:S02]  /*387f0*/  @!P3 IMAD.MOV.U32 R2, RZ, RZ, R11 ;  /* 0x000000ffff02b224 */ /* 0x004fe400078e000b */
[----:B------:R-:W-:-:S05]  /*38800*/  @!P3 IMAD.MOV.U32 R3, RZ, RZ, R28 ;  /* 0x000000ffff03b224 */ /* 0x000fca00078e001c */
[----:B------:R-:W2:Y:S04]  /*38810*/  @!P3 LDG.E.U8 R14, desc[UR32][R2.64] ;  /* 0x00000020020eb981 */ /* 0x000ea8000c1e1100 */
[----:B------:R0:W-:Y:S04]  /*38820*/  STL [R1+0x5c], R8 ;  /* 0x00005c0801007387 */ /* 0x0001e80000100800 */
[----:B------:R-:W2:Y:S04]  /*38830*/  LDL R5, [R1+0x1338] ;  /* 0x0013380001057983 */ /* 0x000ea80000100800 */
[----:B0-----:R-:W2:Y:S04]  /*38840*/  LDL R8, [R1+0x1344] ;  /* 0x0013440001087983 */ /* 0x001ea80000100800 */
[----:B----4-:R0:W-:Y:S04]  /*38850*/  STL [R1+0x58], R4 ;  /* 0x0000580401007387 */ /* 0x0101e80000100800 */
[----:B------:R-:W4:Y:S04]  /*38860*/  LDL R7, [R1+0x1330] ;  /* 0x0013300001077983 */ /* 0x000f280000100800 */
[----:B0-----:R-:W4:Y:S04]  /*38870*/  LDL R4, [R1+0x133c] ;  /* 0x00133c0001047983 */ /* 0x001f280000100800 */
[----:B---3--:R0:W-:Y:S04]  /*38880*/  STL [R1+0x54], R6 ;  /* 0x0000540601007387 */ /* 0x0081e80000100800 */
[----:B------:R-:W3:Y:S04]  /*38890*/  LDL R11, [R1+0x132c] ;  /* 0x00132c00010b7983 */ /* 0x000ee80000100800 */
[----:B0-----:R-:W3:Y:S04]  /*388a0*/  LDL R6, [R1+0x1334] ;  /* 0x0013340001067983 */ /* 0x001ee80000100800 */
[----:B--2---:R0:W-:Y:S01]  /*388b0*/  STL [R1+0x50], R14 ;  /* 0x0000500e01007387 */ /* 0x0041e20000100800 */
[----:B------:R-:W-:-:S03]  /*388c0*/  @!P0 IMAD.MOV.U32 R3, RZ, RZ, R9 ;  /* 0x000000ffff038224 */ /* 0x000fc600078e0009 */
[----:B------:R-:W2:Y:S04]  /*388d0*/  LDL R9, [R1+0x1320] ;  /* 0x0013200001097983 */ /* 0x000ea80000100800 */
[----:B0-----:R-:W2:Y:S01]  /*388e0*/  LDL R14, [R1+0x1328] ;  /* 0x00132800010e7983 */ /* 0x001ea20000100800 */
[----:B------:R-:W-:-:S03]  /*388f0*/  @!P0 IMAD.MOV.U32 R2, RZ, RZ, R8 ;  /* 0x000000ffff028224 */ /* 0x000fc600078e0008 */
[----:B------:R-:W2:Y:S04]  /*38900*/  LDL R8, [R1+0x1324] ;  /* 0x0013240001087983 */ /* 0x000ea80000100800 */
[----:B------:R0:W2:Y:S02]  /*38910*/  @!P0 LDG.E.U8 R27, desc[UR32][R2.64] ;  /* 0x00000020021b8981 */ /* 0x0000a4000c1e1100 */
[----:B0-----:R-:W-:Y:S02]  /*38920*/  @!P1 IMAD.MOV.U32 R3, RZ, RZ, R5 ;  /* 0x000000ffff039224 */ /* 0x001fe400078e0005 */
[----:B------:R-:W2:Y:S01]  /*38930*/  LDL R5, [R1+0x1318] ;  /* 0x0013180001057983 */ /* 0x000ea20000100800 */
[----:B----4-:R-:W-:-:S03]  /*38940*/  @!P1 IMAD.MOV.U32 R2, RZ, RZ, R4 ;  /* 0x000000ffff029224 */ /* 0x010fc600078e0004 */
[----:B------:R-:W4:Y:S04]  /*38950*/  LDL R4, [R1+0x131c] ;  /* 0x00131c0001047983 */ /* 0x000f280000100800 */
[----:B------:R0:W4:Y:S02]  /*38960*/  @!P1 LDG.E.U8 R26, desc[UR32][R2.64] ;  /* 0x00000020021a9981 */ /* 0x000124000c1e1100 */
[----:B0-----:R-:W-:Y:S02]  /*38970*/  @!P2 IMAD.MOV.U32 R3, RZ, RZ, R7 ;  /* 0x000000ffff03a224 */ /* 0x001fe400078e0007 */
[----:B------:R-:W4:Y:S01]  /*38980*/  LDL R7, [R1+0x1310] ;  /* 0x0013100001077983 */ /* 0x000f220000100800 */
[----:B---3--:R-:W-:-:S03]  /*38990*/  @!P2 IMAD.MOV.U32 R2, RZ, RZ, R6 ;  /* 0x000000ffff02a224 */ /* 0x008fc600078e0006 */
[----:B------:R-:W3:Y:S04]  /*389a0*/  LDL R6, [R1+0x1314] ;  /* 0x0013140001067983 */ /* 0x000ee80000100800 */
[----:B------:R0:W3:Y:S02]  /*389b0*/  @!P2 LDG.E.U8 R25, desc[UR32][R2.64] ;  /* 0x000000200219a981 */ /* 0x0000e4000c1e1100 */
[----:B0-----:R-:W-:Y:S02]  /*389c0*/  @!P3 IMAD.MOV.U32 R2, RZ, RZ, R11 ;  /* 0x000000ffff02b224 */ /* 0x001fe400078e000b */
[----:B--2---:R-:W-:Y:S01]  /*389d0*/  @!P3 IMAD.MOV.U32 R3, RZ, RZ, R14 ;  /* 0x000000ffff03b224 */ /* 0x004fe200078e000e */
[----:B------:R-:W2:Y:S04]  /*389e0*/  LDL R11, [R1+0x130c] ;  /* 0x00130c00010b7983 */ /* 0x000ea80000100800 */
[----:B------:R-:W2:Y:S04]  /*389f0*/  LDL R14, [R1+0x1308] ;  /* 0x00130800010e7983 */ /* 0x000ea80000100800 */
[----:B------:R0:W2:Y:S02]  /*38a00*/  @!P3 LDG.E.U8 R24, desc[UR32][R2.64] ;  /* 0x000000200218b981 */ /* 0x0000a4000c1e1100 */
[----:B0-----:R-:W-:-:S02]  /*38a10*/  @!P0 IMAD.MOV.U32 R2, RZ, RZ, R8 ;  /* 0x000000ffff028224 */ /* 0x001fc400078e0008 */
[----:B------:R-:W-:Y:S01]  /*38a20*/  @!P0 IMAD.MOV.U32 R3, RZ, RZ, R9 ;  /* 0x000000ffff038224 */ /* 0x000fe200078e0009 */
[----:B------:R-:W2:Y:S04]  /*38a30*/  LDL R8, [R1+0x1304] ;  /* 0x0013040001087983 */ /* 0x000ea80000100800 */
[----:B------:R-:W2:Y:S04]  /*38a40*/  LDL R9, [R1+0x1300] ;  /* 0x0013000001097983 */ /* 0x000ea80000100800 */
[----:B------:R0:W2:Y:S02]  /*38a50*/  @!P0 LDG.E.U8 R23, desc[UR32][R2.64] ;  /* 0x0000002002178981 */ /* 0x0000a4000c1e1100 */
[----:B0-----:R-:W-:-:S02]  /*38a60*/  @!P1 IMAD.MOV.U32 R3, RZ, RZ, R5 ;  /* 0x000000ffff039224 */ /* 0x001fc400078e0005 */
[----:B------:R-:W2:Y:S01]  /*38a70*/  LDL R5, [R1+0x12f8] ;  /* 0x0012f80001057983 */ /* 0x000ea20000100800 */
[----:B----4-:R-:W-:-:S03]  /*38a80*/  @!P1 IMAD.MOV.U32 R2, RZ, RZ, R4 ;  /* 0x000000ffff029224 */ /* 0x010fc600078e0004 */
[----:B------:R-:W4:Y:S04]  /*38a90*/  LDL R4, [R1+0x12fc] ;  /* 0x0012fc0001047983 */ /* 0x000f280000100800 */
[----:B------:R0:W4:Y:S02]  /*38aa0*/  @!P1 LDG.E.U8 R22, desc[UR32][R2.64] ;  /* 0x0000002002169981 */ /* 0x000124000c1e1100 */
[----:B0-----:R-:W-:Y:S02]  /*38ab0*/  @!P2 IMAD.MOV.U32 R3, RZ, RZ, R7 ;  /* 0x000000ffff03a224 */ /* 0x001fe400078e0007 */
[----:B---3--:R-:W-:Y:S01]  /*38ac0*/  @!P2 IMAD.MOV.U32 R2, RZ, RZ, R6 ;  /* 0x000000ffff02a224 */ /* 0x008fe200078e0006 */
[----:B------:R-:W3:Y:S04]  /*38ad0*/  LDL R7, [R1+0x12f0] ;  /* 0x0012f00001077983 */ /* 0x000ee80000100800 */
[----:B------:R-:W3:Y:S04]  /*38ae0*/  LDL R6, [R1+0x12f4] ;  /* 0x0012f40001067983 */ /* 0x000ee80000100800 */
[----:B------:R2:W3:Y:S04]  /*38af0*/  @!P2 LDG.E.U8 R21, desc[UR32][R2.64] ;  /* 0x000000200215a981 */ /* 0x0004e8000c1e1100 */
[----:B------:R-:W-:Y:S01]  /*38b00*/  STL [R1+0x4c], R27 ;  /* 0x00004c1b01007387 */ /* 0x000fe20000100800 */
[----:B--2---:R-:W-:-:S02]  /*38b10*/  @!P3 IMAD.MOV.U32 R2, RZ, RZ, R11 ;  /* 0x000000ffff02b224 */ /* 0x004fc400078e000b */
[----:B------:R-:W-:Y:S01]  /*38b20*/  @!P3 IMAD.MOV.U32 R3, RZ, RZ, R14 ;  /* 0x000000ffff03b224 */ /* 0x000fe200078e000e */
[----:B------:R-:W2:Y:S04]  /*38b30*/  LDL R11, [R1+0x12ec] ;  /* 0x0012ec00010b7983 */ /* 0x000ea80000100800 */
[----:B------:R-:W2:Y:S04]  /*38b40*/  LDL R14, [R1+0x12e8] ;  /* 0x0012e800010e7983 */ /* 0x000ea80000100800 */
[----:B------:R0:W2:Y:S04]  /*38b50*/  @!P3 LDG.E.U8 R20, desc[UR32][R2.64] ;  /* 0x000000200214b981 */ /* 0x0000a8000c1e1100 */
[----:B------:R-:W-:Y:S01]  /*38b60*/  STL [R1+0x48], R26 ;  /* 0x0000481a01007387 */ /* 0x000fe20000100800 */
[----:B0-----:R-:W-:-:S02]  /*38b70*/  @!P0 IMAD.MOV.U32 R2, RZ, RZ, R8 ;  /* 0x000000ffff028224 */ /* 0x001fc400078e0008 */
[----:B------:R-:W-:Y:S01]  /*38b80*/  @!P0 IMAD.MOV.U32 R3, RZ, RZ, R9 ;  /* 0x000000ffff038224 */ /* 0x000fe200078e0009 */
[----:B------:R-:W2:Y:S04]  /*38b90*/  LDL R8, [R1+0x12e4] ;  /* 0x0012e40001087983 */ /* 0x000ea80000100800 */
[----:B------:R-:W2:Y:S04]  /*38ba0*/  LDL R9, [R1+0x12e0] ;  /* 0x0012e00001097983 */ /* 0x000ea80000100800 */
[----:B------:R0:W2:Y:S04]  /*38bb0*/  @!P0 LDG.E.U8 R19, desc[UR32][R2.64] ;  /* 0x0000002002138981 */ /* 0x0000a8000c1e1100 */
[----:B------:R-:W-:Y:S01]  /*38bc0*/  STL [R1+0x44], R25 ;  /* 0x0000441901007387 */ /* 0x000fe20000100800 */
[----:B0-----:R-:W-:-:S03]  /*38bd0*/  @!P1 IMAD.MOV.U32 R3, RZ, RZ, R5 ;  /* 0x000000ffff039224 */ /* 0x001fc600078e0005 */
[----:B------:R-:W2:Y:S01]  /*38be0*/  LDL R5, [R1+0x12d8] ;  /* 0x0012d80001057983 */ /* 0x000ea20000100800 */
[----:B----4-:R-:W-:-:S03]  /*38bf0*/  @!P1 IMAD.MOV.U32 R2, RZ, RZ, R4 ;  /* 0x000000ffff029224 */ /* 0x010fc600078e0004 */
[----:B------:R-:W4:Y:S04]  /*38c00*/  LDL R4, [R1+0x12dc] ;  /* 0x0012dc0001047983 */ /* 0x000f280000100800 */
[----:B------:R3:W4:Y:S02]  /*38c10*/  @!P1 LDG.E.U8 R18, desc[UR32][R2.64] ;  /* 0x0000002002129981 */ /* 0x000724000c1e1100 */
[----:B---3--:R-:W-:Y:S02]  /*38c20*/  @!P2 IMAD.MOV.U32 R3, RZ, RZ, R7 ;  /* 0x000000ffff03a224 */ /* 0x008fe400078e0007 */
[----:B------:R-:W-:-:S05]  /*38c30*/  @!P2 IMAD.MOV.U32 R2, RZ, RZ, R6 ;  /* 0x000000ffff02a224 */ /* 0x000fca00078e0006 */
[----:B------:R2:W3:Y:S02]  /*38c40*/  @!P2 LDG.E.U8 R17, desc[UR32][R2.64] ;  /* 0x000000200211a981 */ /* 0x0004e4000c1e1100 */
[----:B--2---:R-:W-:Y:S02]  /*38c50*/  @!P3 IMAD.MOV.U32 R2, RZ, RZ, R11 ;  /* 0x000000ffff02b224 */ /* 0x004fe400078e000b */
[----:B------:R-:W-:-:S05]  /*38c60*/  @!P3 IMAD.MOV.U32 R3, RZ, RZ, R14 ;  /* 0x000000ffff03b224 */ /* 0x000fca00078e000e */
[----:B------:R0:W2:Y:S02]  /*38c70*/  @!P3 LDG.E.U8 R16, desc[UR32][R2.64] ;  /* 0x000000200210b981 */ /* 0x0000a4000c1e1100 */
[----:B0-----:R-:W-:Y:S02]  /*38c80*/  @!P0 IMAD.MOV.U32 R2, RZ, RZ, R8 ;  /* 0x000000ffff028224 */ /* 0x001fe400078e0008 */
[----:B------:R-:W-:-:S05]  /*38c90*/  @!P0 IMAD.MOV.U32 R3, RZ, RZ, R9 ;  /* 0x000000ffff038224 */ /* 0x000fca00078e0009 */
[----:B------:R0:W3:Y:S04]  /*38ca0*/  @!P0 LDG.E.U8 R13, desc[UR32][R2.64] ;  /* 0x00000020020d8981 */ /* 0x0000e8000c1e1100 */
[----:B------:R-:W-:Y:S04]  /*38cb0*/  STL [R1+0x40], R24 ;  /* 0x0000401801007387 */ /* 0x000fe80000100800 */
[----:B------:R-:W2:Y:S04]  /*38cc0*/  LDL R7, [R1+0x12d0] ;  /* 0x0012d00001077983 */ /* 0x000ea80000100800 */
[----:B------:R-:W2:Y:S01]  /*38cd0*/  LDL R6, [R1+0x12d4] ;  /* 0x0012d40001067983 */ /* 0x000ea20000100800 */
[----:B0-----:R-:W-:-:S03]  /*38ce0*/  @!P1 IMAD.MOV.U32 R3, RZ, RZ, R5 ;  /* 0x000000ffff039224 */ /* 0x001fc600078e0005 */
[----:B------:R-:W-:Y:S04]  /*38cf0*/  STL [R1+0x3c], R23 ;  /* 0x00003c1701007387 */ /* 0x000fe80000100800 */
[----:B------:R-:W2:Y:S04]  /*38d00*/  LDL R14, [R1+0x12c8] ;  /* 0x0012c800010e7983 */ /* 0x000ea80000100800 */
[----:B------:R-:W2:Y:S04]  /*38d10*/  LDL R11, [R1+0x12cc] ;  /* 0x0012cc00010b7983 */ /* 0x000ea80000100800 */
[----:B------:R-:W-:Y:S04]  /*38d20*/  STL [R1+0x38], R22 ;  /* 0x0000381601007387 */ /* 0x000fe80000100800 */
[----:B------:R-:W2:Y:S04]  /*38d30*/  LDL R9, [R1+0x12c0] ;  /* 0x0012c00001097983 */ /* 0x000ea80000100800 */
[----:B------:R-:W2:Y:S01]  /*38d40*/  LDL R8, [R1+0x12c4] ;  /* 0x0012c40001087983 */ /* 0x000ea20000100800 */
[----:B----4-:R-:W-:-:S05]  /*38d50*/  @!P1 IMAD.MOV.U32 R2, RZ, RZ, R4 ;  /* 0x000000ffff029224 */ /* 0x010fca00078e0004 */
[----:B------:R2:W4:Y:S04]  /*38d60*/  @!P1 LDG.E.U8 R12, desc[UR32][R2.64] ;  /* 0x00000020020c9981 */ /* 0x000528000c1e1100 */
[----:B------:R-:W-:Y:S04]  /*38d70*/  STL [R1+0x30], R21 ;  /* 0x0000301501007387 */ /* 0x000fe80000100800 */
[----:B------:R-:W4:Y:S04]  /*38d80*/  LDL R5, [R1+0x12b8] ;  /* 0x0012b80001057983 */ /* 0x000f280000100800 */
[----:B------:R-:W4:Y:S04]  /*38d90*/  LDL R4, [R1+0x12bc] ;  /* 0x0012bc0001047983 */ /* 0x000f280000100800 */
[----:B------:R-:W-:Y:S04]  /*38da0*/  STL [R1+0x20], R20 ;  /* 0x0000201401007387 */ /* 0x000fe80000100800 */
[----:B---3--:R0:W-:Y:S01]  /*38db0*/  STL [R1+0xc], R13 ;  /* 0x00000c0d01007387 */ /* 0x0081e20000100800 */
[----:B--2---:R-:W-:-:S02]  /*38dc0*/  @!P2 IMAD.MOV.U32 R3, RZ, RZ, R7 ;  /* 0x000000ffff03a224 */ /* 0x004fc400078e0007 */
[----:B------:R-:W-:-:S05]  /*38dd0*/  @!P2 IMAD.MOV.U32 R2, RZ, RZ, R6 ;  /* 0x000000ffff02a224 */ /* 0x000fca00078e0006 */
[----:B------:R1:W2:Y:S04]  /*38de0*/  @!P2 LDG.E.U8 R15, desc[UR32][R2.64] ;  /* 0x00000020020fa981 */ /* 0x0002a8000c1e1100 */
[----:B0-----:R-:W3:Y:S01]  /*38df0*/  LDL R13, [R1+0x12b0] ;  /* 0x0012b000010d7983 */ /* 0x001ee20000100800 */
[----:B-1----:R-:W-:Y:S02]  /*38e00*/  @!P3 IMAD.MOV.U32 R2, RZ, RZ, R11 ;  /* 0x000000ffff02b224 */ /* 0x002fe400078e000b */
[----:B------:R-:W-:-:S05]  /*38e10*/  @!P3 IMAD.MOV.U32 R3, RZ, RZ, R14 ;  /* 0x000000ffff03b224 */ /* 0x000fca00078e000e */
[----:B------:R0:W2:Y:S02]  /*38e20*/  @!P3 LDG.E.U8 R10, desc[UR32][R2.64] ;  /* 0x00000020020ab981 */ /* 0x0000a4000c1e1100 */
[----:B0-----:R-:W-:Y:S02]  /*38e30*/  @!P0 IMAD.MOV.U32 R2, RZ, RZ, R8 ;  /* 0x000000ffff028224 */ /* 0x001fe400078e0008 */
[----:B------:R-:W-:-:S05]  /*38e40*/  @!P0 IMAD.MOV.U32 R3, RZ, RZ, R9 ;  /* 0x000000ffff038224 */ /* 0x000fca00078e0009 */
[----:B------:R0:W2:Y:S04]  /*38e50*/  @!P0 LDG.E.U8 R59, desc[UR32][R2.64] ;  /* 0x00000020023b8981 */ /* 0x0000a8000c1e1100 */
[----:B----4-:R1:W-:Y:S04]  /*38e60*/  STL [R1+0x8], R12 ;  /* 0x0000080c01007387 */ /* 0x0103e80000100800 */
[----:B-1----:R-:W4:Y:S04]  /*38e70*/  LDL R12, [R1+0x12b4] ;  /* 0x0012b400010c7983 */ /* 0x002f280000100800 */
[----:B------:R-:W-:Y:S04]  /*38e80*/  STL [R1+0x1c], R19 ;  /* 0x00001c1301007387 */ /* 0x000fe80000100800 */
[----:B------:R-:W4:Y:S04]  /*38e90*/  LDL R7, [R1+0x12a8] ;  /* 0x0012a80001077983 */ /* 0x000f280000100800 */
[----:B------:R-:W4:Y:S01]  /*38ea0*/  LDL R6, [R1+0x12ac] ;  /* 0x0012ac0001067983 */ /* 0x000f220000100800 */
[----:B0-----:R-:W-:-:S02]  /*38eb0*/  @!P1 IMAD.MOV.U32 R2, RZ, RZ, R4 ;  /* 0x000000ffff029224 */ /* 0x001fc400078e0004 */
[----:B------:R-:W-:-:S05]  /*38ec0*/  @!P1 IMAD.MOV.U32 R3, RZ, RZ, R5 ;  /* 0x000000ffff039224 */ /* 0x000fca00078e0005 */
[----:B------:R3:W4:Y:S04]  /*38ed0*/  @!P1 LDG.E.U8 R58, desc[UR32][R2.64] ;  /* 0x00000020023a9981 */ /* 0x000728000c1e1100 */
[----:B------:R-:W-:Y:S01]  /*38ee0*/  STL [R1+0x18], R18 ;  /* 0x0000181201007387 */ /* 0x000fe20000100800 */
[----:B---3--:R-:W-:-:S03]  /*38ef0*/  @!P2 IMAD.MOV.U32 R3, RZ, RZ, R13 ;  /* 0x000000ffff03a224 */ /* 0x008fc600078e000d */
[----:B--2---:R0:W-:Y:S04]  /*38f00*/  STL [R1+0x4], R15 ;  /* 0x0000040f01007387 */ /* 0x0041e80000100800 */
[----:B------:R-:W2:Y:S04]  /*38f10*/  LDL R14, [R1+0x12a4] ;  /* 0x0012a400010e7983 */ /* 0x000ea80000100800 */
[----:B0-----:R-:W3:Y:S04]  /*38f20*/  LDL R15, [R1+0x12a0] ;  /* 0x0012a000010f7983 */ /* 0x001ee80000100800 */
[----:B------:R-:W-:Y:S04]  /*38f30*/  STL [R1+0x14], R17 ;  /* 0x0000141101007387 */ /* 0x000fe80000100800 */
[----:B------:R-:W3:Y:S04]  /*38f40*/  LDL R9, [R1+0x1298] ;  /* 0x0012980001097983 */ /* 0x000ee80000100800 */
[----:B------:R-:W3:Y:S04]  /*38f50*/  LDL R8, [R1+0x129c] ;  /* 0x00129c0001087983 */ /* 0x000ee80000100800 */
[----:B------:R0:W-:Y:S04]  /*38f60*/  STL [R1], R10 ;  /* 0x0000000a01007387 */ /* 0x0001e80000100800 */
[----:B0-----:R-:W3:Y:S04]  /*38f70*/  LDL R10, [R1+0x1294] ;  /* 0x00129400010a7983 */ /* 0x001ee80000100800 */
[----:B------:R0:W-:Y:S04]  /*38f80*/  STL [R1+0x10], R16 ;  /* 0x0000101001007387 */ /* 0x0001e80000100800 */
[----:B------:R-:W-:Y:S04]  /*38f90*/  STL [R1+0x28d0], R59 ;  /* 0x0028d03b01007387 */ /* 0x000fe80000100800 */
[----:B------:R-:W3:Y:S04]  /*38fa0*/  LDL R11, [R1+0x1290] ;  /* 0x00129000010b7983 */ /* 0x000ee80000100800 */
[----:B------:R-:W3:Y:S04]  /*38fb0*/  LDL R5, [R1+0x1288] ;  /* 0x0012880001057983 */ /* 0x000ee80000100800 */
[----:B------:R-:W3:Y:S01]  /*38fc0*/  LDL R4, [R1+0x128c] ;  /* 0x00128c0001047983 */ /* 0x000ee20000100800 */
[----:B----4-:R-:W-:-:S05]  /*38fd0*/  @!P2 IMAD.MOV.U32 R2, RZ, RZ, R12 ;  /* 0x000000ffff02a224 */ /* 0x010fca00078e000c */
[----:B------:R1:W4:Y:S02]  /*38fe0*/  @!P2 LDG.E.U8 R54, desc[UR32][R2.64] ;  /* 0x000000200236a981 */ /* 0x000324000c1e1100 */
[----:B-1----:R-:W-:Y:S02]  /*38ff0*/  @!P3 IMAD.MOV.U32 R2, RZ, RZ, R6 ;  /* 0x000000ffff02b224 */ /* 0x002fe400078e0006 */
[----:B------:R-:W-:-:S05]  /*39000*/  @!P3 IMAD.MOV.U32 R3, RZ, RZ, R7 ;  /* 0x000000ffff03b224 */ /* 0x000fca00078e0007 */
[----:B------:R2:W4:Y:S04]  /*39010*/  @!P3 LDG.E.U8 R52, desc[UR32][R2.64] ;  /* 0x000000200234b981 */ /* 0x000528000c1e1100 */
[----:B------:R-:W-:Y:S04]  /*39020*/  STL [R1+0x28d4], R58 ;  /* 0x0028d43a01007387 */ /* 0x000fe80000100800 */
[----:B------:R-:W4:Y:S04]  /*39030*/  LDL R13, [R1+0x1280] ;  /* 0x00128000010d7983 */ /* 0x000f280000100800 */
[----:B------:R-:W4:Y:S01]  /*39040*/  LDL R12, [R1+0x1284] ;  /* 0x00128400010c7983 */ /* 0x000f220000100800 */
[----:B--2---:R-:W-:-:S02]  /*39050*/  @!P0 IMAD.MOV.U32 R2, RZ, RZ, R14 ;  /* 0x000000ffff028224 */ /* 0x004fc400078e000e */
[----:B---3--:R-:W-:-:S05]  /*39060*/  @!P0 IMAD.MOV.U32 R3, RZ, RZ, R15 ;  /* 0x000000ffff038224 */ /* 0x008fca00078e000f */
[----:B------:R1:W2:Y:S02]  /*39070*/  @!P0 LDG.E.U8 R50, desc[UR32][R2.64] ;  /* 0x0000002002328981 */ /* 0x0002a4000c1e1100 */
[----:B-1----:R-:W-:Y:S02]  /*39080*/  @!P1 IMAD.MOV.U32 R2, RZ, RZ, R8 ;  /* 0x000000ffff029224 */ /* 0x002fe400078e0008 */
[----:B------:R-:W-:-:S05]  /*39090*/  @!P1 IMAD.MOV.U32 R3, RZ, RZ, R9 ;  /* 0x000000ffff039224 */ /* 0x000fca00078e0009 */
[----:B------:R1:W3:Y:S02]  /*390a0*/  @!P1 LDG.E.U8 R48, desc[UR32][R2.64] ;  /* 0x0000002002309981 */ /* 0x0002e4000c1e1100 */
[----:B-1----:R-:W-:Y:S02]  /*390b0*/  @!P2 IMAD.MOV.U32 R2, RZ, RZ, R10 ;  /* 0x000000ffff02a224 */ /* 0x002fe400078e000a */
[----:B------:R-:W-:-:S05]  /*390c0*/  @!P2 IMAD.MOV.U32 R3, RZ, RZ, R11 ;  /* 0x000000ffff03a224 */ /* 0x000fca00078e000b */
[----:B------:R1:W3:Y:S02]  /*390d0*/  @!P2 LDG.E.U8 R46, desc[UR32][R2.64] ;  /* 0x00000020022ea981 */ /* 0x0002e4000c1e1100 */
[----:B-1----:R-:W-:Y:S02]  /*390e0*/  @!P3 IMAD.MOV.U32 R2, RZ, RZ, R4 ;  /* 0x000000ffff02b224 */ /* 0x002fe400078e0004 */
[----:B------:R-:W-:-:S05]  /*390f0*/  @!P3 IMAD.MOV.U32 R3, RZ, RZ, R5 ;  /* 0x000000ffff03b224 */ /* 0x000fca00078e0005 */
[----:B------:R1:W3:Y:S04]  /*39100*/  @!P3 LDG.E.U8 R44, desc[UR32][R2.64] ;  /* 0x00000020022cb981 */ /* 0x0002e8000c1e1100 */
[----:B----4-:R-:W-:Y:S04]  /*39110*/  STL [R1+0x28d8], R54 ;  /* 0x0028d83601007387 */ /* 0x010fe80000100800 */
[----:B------:R-:W4:Y:S04]  /*39120*/  LDL R7, [R1+0x1278] ;  /* 0x0012780001077983 */ /* 0x000f280000100800 */
[----:B------:R-:W4:Y:S04]  /*39130*/  LDL R6, [R1+0x127c] ;  /* 0x00127c0001067983 */ /* 0x000f280000100800 */
[----:B------:R-:W-:Y:S04]  /*39140*/  STL [R1+0x28dc], R52 ;  /* 0x0028dc3401007387 */ /* 0x000fe80000100800 */
[----:B------:R-:W4:Y:S04]  /*39150*/  LDL R15, [R1+0x1270] ;  /* 0x00127000010f7983 */ /* 0x000f280000100800 */
[----:B------:R-:W4:Y:S01]  /*39160*/  LDL R14, [R1+0x1274] ;  /* 0x00127400010e7983 */ /* 0x000f220000100800 */
[----:B-1----:R-:W-:-:S02]  /*39170*/  @!P0 IMAD.MOV.U32 R2, RZ, RZ, R12 ;  /* 0x000000ffff028224 */ /* 0x002fc400078e000c */
[----:B------:R-:W-:-:S05]  /*39180*/  @!P0 IMAD.MOV.U32 R3, RZ, RZ, R13 ;  /* 0x000000ffff038224 */ /* 0x000fca00078e000d */
[----:B------:R4:W4:Y:S04]  /*39190*/  @!P0 LDG.E.U8 R42, desc[UR32][R2.64] ;  /* 0x00000020022a8981 */ /* 0x000928000c1e1100 */
[----:B--2---:R-:W-:Y:S04]  /*391a0*/  STL [R1+0x28e0], R50 ;  /* 0x0028e03201007387 */ /* 0x004fe80000100800 */
[----:B------:R-:W2:Y:S04]  /*391b0*/  LDL R9, [R1+0x126c] ;  /* 0x00126c0001097983 */ /* 0x000ea80000100800 */
[----:B------:R-:W2:Y:S04]  /*391c0*/  LDL R8, [R1+0x20ac] ;  /* 0x0020ac0001087983 */ /* 0x000ea80000100800 */
[----:B---3--:R-:W-:Y:S04]  /*391d0*/  STL [R1+0x28e4], R48 ;  /* 0x0028e43001007387 */ /* 0x008fe80000100800 */
[----:B------:R-:W3:Y:S04]  /*391e0*/  LDL R11, [R1+0x1268] ;  /* 0x00126800010b7983 */ /* 0x000ee80000100800 */
[----:B------:R-:W3:Y:S04]  /*391f0*/  LDL R10, [R1+0x20a8] ;  /* 0x0020a800010a7983 */ /* 0x000ee80000100800 */
[----:B------:R-:W-:Y:S04]  /*39200*/  STL [R1+0x28e8], R46 ;  /* 0x0028e82e01007387 */ /* 0x000fe80000100800 */
[----:B------:R-:W3:Y:S04]  /*39210*/  LDL R5, [R1+0x1264] ;  /* 0x0012640001057983 */ /* 0x000ee80000100800 */
[----:B------:R-:W3:Y:S04]  /*39220*/  LDL R4, [R1+0x20a4] ;  /* 0x0020a40001047983 */ /* 0x000ee80000100800 */
[----:B------:R-:W-:Y:S04]  /*39230*/  STL [R1+0x28ec], R44 ;  /* 0x0028ec2c01007387 */ /* 0x000fe80000100800 */
[----:B------:R-:W3:Y:S04]  /*39240*/  LDL R13, [R1+0x1260] ;  /* 0x00126000010d7983 */ /* 0x000ee80000100800 */
[----:B------:R-:W3:Y:S01]  /*39250*/  LDL R12, [R1+0x20a0] ;  /* 0x0020a000010c7983 */ /* 0x000ee20000100800 */
[----:B----4-:R-:W-:-:S02]  /*39260*/  @!P1 IMAD.MOV.U32 R3, RZ, RZ, R7 ;  /* 0x000000ffff039224 */ /* 0x010fc400078e0007 */
[----:B------:R-:W-:-:S05]  /*39270*/  @!P1 IMAD.MOV.U32 R2, RZ, RZ, R6 ;  /* 0x000000ffff029224 */ /* 0x000fca00078e0006 */
        /* <DEDUP_REMOVED lines=8> */
[----:B------:R-:W-:-:S05]  /*39300*/  @!P3 IMAD.MOV.U32 R2, RZ, RZ, R8 ;  /* 0x000000ffff02b224 */ /* 0x000fca00078e0008 */
[----:B------:R3:W2:Y:S02]  /*39310*/  @!P3 LDG.E.U8 R36, desc[UR32][R2.64] ;  /* 0x000000200224b981 */ /* 0x0006a4000c1e1100 */
[----:B---3--:R-:W-:Y:S02]  /*39320*/  @!P0 IMAD.MOV.U32 R3, RZ, RZ, R11 ;  /* 0x000000ffff038224 */ /* 0x008fe400078e000b */
[----:B------:R-:W-:-:S05]  /*39330*/  @!P0 IMAD.MOV.U32 R2, RZ, RZ, R10 ;  /* 0x000000ffff028224 */ /* 0x000fca00078e000a */
[----:B------:R1:W3:Y:S04]  /*39340*/  @!P0 LDG.E.U8 R34, desc[UR32][R2.64] ;  /* 0x0000002002228981 */ /* 0x0002e8000c1e1100 */
[----:B------:R0:W3:Y:S01]  /*39350*/  @!P1 LDG.E.U8 R32, desc[UR32][R4.64] ;  /* 0x0000002004209981 */ /* 0x0000e2000c1e1100 */
[----:B-1----:R-:W-:Y:S01]  /*39360*/  PRMT R2, RZ, 0x7610, R2 ;  /* 0x00007610ff027816 */ /* 0x002fe20000000002 */
[----:B0-----:R-:W-:Y:S02]  /*39370*/  @!P2 IMAD.MOV.U32 R5, RZ, RZ, R13 ;  /* 0x000000ffff05a224 */ /* 0x001fe400078e000d */
        /* <DEDUP_REMOVED lines=8> */
[----:B------:R-:W-:-:S02]  /*39400*/  PRMT R3, RZ, 0x7610, R3 ;  /* 0x00007610ff037816 */ /* 0x000fc40000000003 */
[----:B0-----:R-:W-:-:S04]  /*39410*/  PRMT R4, RZ, 0x7610, R4 ;  /* 0x00007610ff047816 */ /* 0x001fc80000000004 */
[----:B------:R4:W4:Y:S01]  /*39420*/  @!P3 LDG.E.U8 R3, desc[UR32][R6.64] ;  /* 0x000000200603b981 */ /* 0x000922000c1e1100 */
[----:B------:R-:W-:-:S03]  /*39430*/  PRMT R5, RZ, 0x7610, R5 ;  /* 0x00007610ff057816 */ /* 0x000fc60000000005 */
        /* <DEDUP_REMOVED lines=9> */
[----:B------:R0:W-:Y:S04]  /*394d0*/  STL [R1+0x2908], R2 ;  /* 0x0029080201007387 */ /* 0x0001e80000100800 */
[----:B------:R-:W3:Y:S04]  /*394e0*/  LDL R13, [R1+0x20b8] ;  /* 0x0020b800010d7983 */ /* 0x000ee80000100800 */
[----:B------:R-:W3:Y:S01]  /*394f0*/  LDL R12, [R1+0x20dc] ;  /* 0x0020dc00010c7983 */ /* 0x000ee20000100800 */
[----:B----4-:R-:W-:-:S02]  /*39500*/  @!P0 IMAD.MOV.U32 R7, RZ, RZ, R19 ;  /* 0x000000ffff078224 */ /* 0x010fc400078e0013 */
[----:B------:R-:W-:-:S05]  /*39510*/  @!P0 IMAD.MOV.U32 R6, RZ, RZ, R14 ;  /* 0x000000ffff068224 */ /* 0x000fca00078e000e */
[----:B------:R1:W4:Y:S04]  /*39520*/  @!P0 LDG.E.U8 R4, desc[UR32][R6.64] ;  /* 0x0000002006048981 */ /* 0x000328000c1e1100 */
[----:B------:R2:W4:Y:S04]  /*39530*/  @!P1 LDG.E.U8 R5, desc[UR32][R8.64] ;  /* 0x0000002008059981 */ /* 0x000528000c1e1100 */
[----:B------:R4:W-:Y:S04]  /*39540*/  STL [R1+0x290c], R3 ;  /* 0x00290c0301007387 */ /* 0x0009e80000100800 */
[----:B------:R-:W4:Y:S04]  /*39550*/  LDL R14, [R1+0x20b4] ;  /* 0x0020b400010e7983 */ /* 0x000f280000100800 */
[----:B0-----:R-:W4:Y:S01]  /*39560*/  LDL R2, [R1+0x20d8] ;  /* 0x0020d80001027983 */ /* 0x001f220000100800 */
[----:B-1----:R-:W-:-:S02]  /*39570*/  PRMT R6, RZ, 0x7610, R6 ;  /* 0x00007610ff067816 */ /* 0x002fc40000000006 */
[----:B------:R-:W-:Y:S01]  /*39580*/  PRMT R7, RZ, 0x7610, R7 ;  /* 0x00007610ff077816 */ /* 0x000fe20000000007 */
[----:B--2---:R-:W-:Y:S02]  /*39590*/  @!P2 IMAD.MOV.U32 R9, RZ, RZ, R17 ;  /* 0x000000ffff09a224 */ /* 0x004fe400078e0011 */
[----:B------:R-:W-:-:S05]  /*395a0*/  @!P2 IMAD.MOV.U32 R8, RZ, RZ, R16 ;  /* 0x000000ffff08a224 */ /* 0x000fca00078e0010 */
[----:B------:R0:W2:Y:S02]  /*395b0*/  @!P2 LDG.E.U8 R6, desc[UR32][R8.64] ;  /* 0x000000200806a981 */ /* 0x0000a4000c1e1100 */
[----:B0-----:R-:W-:Y:S02]  /*395c0*/  PRMT R8, RZ, 0x7610, R8 ;  /* 0x00007610ff087816 */ /* 0x001fe40000000008 */
[----:B---3--:R0:W3:Y:S01]  /*395d0*/  @!P3 LDG.E.U8 R7, desc[UR32][R10.64] ;  /* 0x000000200a07b981 */ /* 0x0080e2000c1e1100 */
[----:B------:R-:W-:Y:S01]  /*395e0*/  PRMT R9, RZ, 0x7610, R9 ;  /* 0x00007610ff097816 */ /* 0x000fe20000000009 */
[----:B0-----:R-:W-:Y:S02]  /*395f0*/  @!P0 IMAD.MOV.U32 R11, RZ, RZ, R18 ;  /* 0x000000ffff0b8224 */ /* 0x001fe400078e0012 */
[----:B------:R-:W-:-:S05]  /*39600*/  @!P0 IMAD.MOV.U32 R10, RZ, RZ, R15 ;  /* 0x000000ffff0a8224 */ /* 0x000fca00078e000f */
[----:B------:R0:W3:Y:S04]  /*39610*/  @!P0 LDG.E.U8 R8, desc[UR32][R10.64] ;  /* 0x000000200a088981 */ /* 0x0000e8000c1e1100 */
[----:B------:R1:W3:Y:S04]  /*39620*/  @!P1 LDG.E.U8 R9, desc[UR32][R12.64] ;  /* 0x000000200c099981 */ /* 0x0002e8000c1e1100 */
[----:B----4-:R4:W-:Y:S04]  /*39630*/  STL [R1+0x2910], R4 ;  /* 0x0029100401007387 */ /* 0x0109e80000100800 */
[----:B------:R-:W3:Y:S04]  /*39640*/  LDL R3, [R1+0x2100] ;  /* 0x0021000001037983 */ /* 0x000ee80000100800 */
[----:B----4-:R-:W4:Y:S04]  /*39650*/  LDL R4, [R1+0x20b0] ;  /* 0x0020b00001047983 */ /* 0x010f280000100800 */
[----:B------:R3:W-:Y:S04]  /*39660*/  STL [R1+0x2914], R5 ;  /* 0x0029140501007387 */ /* 0x0007e80000100800 */
[----:B------:R-:W4:Y:S04]  /*39670*/  LDL R20, [R1+0x1250] ;  /* 0x0012500001147983 */ /* 0x000f280000100800 */
[----:B------:R-:W4:Y:S01]  /*39680*/  LDL R19, [R1+0x20fc] ;  /* 0x0020fc0001137983 */ /* 0x000f220000100800 */
[----:B0-----:R-:W-:-:S02]  /*39690*/  PRMT R10, RZ, 0x7610, R10 ;  /* 0x00007610ff0a7816 */ /* 0x001fc4000000000a */
[----:B------:R-:W-:Y:S01]  /*396a0*/  PRMT R11, RZ, 0x7610, R11 ;  /* 0x00007610ff0b7816 */ /* 0x000fe2000000000b */
[----:B-1----:R-:W-:Y:S02]  /*396b0*/  @!P2 IMAD.MOV.U32 R13, RZ, RZ, R14 ;  /* 0x000000ffff0da224 */ /* 0x002fe400078e000e */
[----:B------:R-:W-:-:S05]  /*396c0*/  @!P2 IMAD.MOV.U32 R12, RZ, RZ, R2 ;  /* 0x000000ffff0ca224 */ /* 0x000fca00078e0002 */
[----:B------:R0:W4:Y:S02]  /*396d0*/  @!P2 LDG.E.U8 R10, desc[UR32][R12.64] ;  /* 0x000000200c0aa981 */ /* 0x000124000c1e1100 */
[----:B0-----:R-:W-:Y:S02]  /*396e0*/  PRMT R12, RZ, 0x7610, R12 ;  /* 0x00007610ff0c7816 */ /* 0x001fe4000000000c */
[----:B--2---:R-:W-:Y:S04]  /*396f0*/  STL [R1+0x2918], R6 ;  /* 0x0029180601007387 */ /* 0x004fe80000100800 */
[----:B------:R-:W2:Y:S04]  /*39700*/  LDL R17, [R1+0x20d4] ;  /* 0x0020d40001117983 */ /* 0x000ea80000100800 */
[----:B------:R-:W2:Y:S04]  /*39710*/  LDL R16, [R1+0x20f8] ;  /* 0x0020f80001107983 */ /* 0x000ea80000100800 */
[----:B---3--:R0:W-:Y:S04]  /*39720*/  STL [R1+0x291c], R7 ;  /* 0x00291c0701007387 */ /* 0x0081e80000100800 */
[----:B------:R-:W3:Y:S04]  /*39730*/  LDL R5, [R1+0x20f4] ;  /* 0x0020f40001057983 */ /* 0x000ee80000100800 */
[----:B0-----:R-:W3:Y:S04]  /*39740*/  LDL R7, [R1+0x20d0] ;  /* 0x0020d00001077983 */ /* 0x001ee80000100800 */
[----:B------:R-:W-:Y:S04]  /*39750*/  STL [R1+0x2920], R8 ;  /* 0x0029200801007387 */ /* 0x000fe80000100800 */
[----:B------:R-:W3:Y:S04]  /*39760*/  LDL R18, [R1+0x20cc] ;  /* 0x0020cc0001127983 */ /* 0x000ee80000100800 */
[----:B------:R-:W3:Y:S04]  /*39770*/  LDL R6, [R1+0x211c] ;  /* 0x00211c0001067983 */ /* 0x000ee80000100800 */
[----:B------:R0:W-:Y:S04]  /*39780*/  STL [R1+0x2924], R9 ;  /* 0x0029240901007387 */ /* 0x0001e80000100800 */
[----:B------:R-:W3:Y:S04]  /*39790*/  LDL R2, [R1+0x2118] ;  /* 0x0021180001027983 */ /* 0x000ee80000100800 */
[----:B0-----:R-:W3:Y:S01]  /*397a0*/  LDL R9, [R1+0x124c] ;  /* 0x00124c0001097983 */ /* 0x001ee20000100800 */
[----:B------:R-:W-:-:S02]  /*397b0*/  @!P3 IMAD.MOV.U32 R14, RZ, RZ, R3 ;  /* 0x000000ffff0eb224 */ /* 0x000fc400078e0003 */
[----:B----4-:R-:W-:-:S05]  /*397c0*/  @!P3 IMAD.MOV.U32 R15, RZ, RZ, R4 ;  /* 0x000000ffff0fb224 */ /* 0x010fca00078e0004 */
[----:B------:R0:W4:Y:S02]  /*397d0*/  @!P3 LDG.E.U8 R11, desc[UR32][R14.64] ;  /* 0x000000200e0bb981 */ /* 0x000124000c1e1100 */
[----:B0-----:R-:W-:Y:S02]  /*397e0*/  @!P0 IMAD.MOV.U32 R14, RZ, RZ, R19 ;  /* 0x000000ffff0e8224 */ /* 0x001fe400078e0013 */
[----:B------:R-:W-:-:S05]  /*397f0*/  @!P0 IMAD.MOV.U32 R15, RZ, RZ, R20 ;  /* 0x000000ffff0f8224 */ /* 0x000fca00078e0014 */
[----:B------:R0:W4:Y:S04]  /*39800*/  @!P0 LDG.E.U8 R12, desc[UR32][R14.64] ;  /* 0x000000200e0c8981 */ /* 0x000128000c1e1100 */
[----:B------:R-:W-:Y:S04]  /*39810*/  STL [R1+0x2928], R10 ;  /* 0x0029280a01007387 */ /* 0x000fe80000100800 */
[----:B------:R-:W4:Y:S04]  /*39820*/  LDL R4, [R1+0x20f0] ;  /* 0x0020f00001047983 */ /* 0x000f280000100800 */
[----:B------:R-:W4:Y:S01]  /*39830*/  LDL R3, [R1+0x2114] ;  /* 0x0021140001037983 */ /* 0x000f220000100800 */
[----:B------:R-:W-:-:S02]  /*39840*/  PRMT R13, RZ, 0x7610, R13 ;  /* 0x00007610ff0d7816 */ /* 0x000fc4000000000d */
[----:B0-----:R-:W-:Y:S02]  /*39850*/  PRMT R14, RZ, 0x7610, R14 ;  /* 0x00007610ff0e7816 */ /* 0x001fe4000000000e */
[----:B------:R-:W-:Y:S02]  /*39860*/  PRMT R15, RZ, 0x7610, R15 ;  /* 0x00007610ff0f7816 */ /* 0x000fe4000000000f */
[----:B--2---:R3:W2:Y:S02]  /*39870*/  @!P1 LDG.E.U8 R13, desc[UR32][R16.64] ;  /* 0x00000020100d9981 */ /* 0x0046a4000c1e1100 */
[----:B---3--:R-:W-:Y:S02]  /*39880*/  @!P2 IMAD.MOV.U32 R16, RZ, RZ, R5 ;  /* 0x000000ffff10a224 */ /* 0x008fe400078e0005 */
[----:B------:R-:W-:-:S05]  /*39890*/  @!P2 IMAD.MOV.U32 R17, RZ, RZ, R7 ;  /* 0x000000ffff11a224 */ /* 0x000fca00078e0007 */
[----:B------:R0:W3:Y:S01]  /*398a0*/  @!P2 LDG.E.U8 R14, desc[UR32][R16.64] ;  /* 0x00000020100ea981 */ /* 0x0000e2000c1e1100 */
[----:B------:R-:W-:Y:S02]  /*398b0*/  @!P3 IMAD.MOV.U32 R19, RZ, RZ, R18 ;  /* 0x000000ffff13b224 */ /* 0x000fe400078e0012 */
[----:B------:R-:W-:-:S05]  /*398c0*/  @!P3 IMAD.MOV.U32 R18, RZ, RZ, R6 ;  /* 0x000000ffff12b224 */ /* 0x000fca00078e0006 */
[----:B------:R1:W3:Y:S01]  /*398d0*/  @!P3 LDG.E.U8 R15, desc[UR32][R18.64] ;  /* 0x00000020120fb981 */ /* 0x0002e2000c1e1100 */
[----:B0-----:R-:W-:Y:S01]  /*398e0*/  PRMT R16, RZ, 0x7610, R16 ;  /* 0x00007610ff107816 */ /* 0x001fe20000000010 */
[----:B-1----:R-:W-:Y:S02]  /*398f0*/  @!P0 IMAD.MOV.U32 R18, RZ, RZ, R2 ;  /* 0x000000ffff128224 */ /* 0x002fe400078e0002 */
[----:B------:R-:W-:-:S05]  /*39900*/  @!P0 IMAD.MOV.U32 R19, RZ, RZ, R9 ;  /* 0x000000ffff138224 */ /* 0x000fca00078e0009 */
[----:B------:R0:W3:Y:S04]  /*39910*/  @!P0 LDG.E.U8 R16, desc[UR32][R18.64] ;  /* 0x0000002012108981 */ /* 0x0000e8000c1e1100 */
[----:B----4-:R1:W-:Y:S04]  /*39920*/  STL [R1+0x292c], R11 ;  /* 0x00292c0b01007387 */ /* 0x0103e80000100800 */
[----:B------:R-:W-:Y:S04]  /*39930*/  STL [R1+0x2930], R12 ;  /* 0x0029300c01007387 */ /* 0x000fe80000100800 */
[----:B-1----:R-:W4:Y:S04]  /*39940*/  LDL R11, [R1+0x20ec] ;  /* 0x0020ec00010b7983 */ /* 0x002f280000100800 */
[----:B------:R-:W4:Y:S01]  /*39950*/  LDL R10, [R1+0x2110] ;  /* 0x00211000010a7983 */ /* 0x000f220000100800 */
[----:B------:R-:W-:Y:S01]  /*39960*/  PRMT R17, RZ, 0x7610, R17 ;  /* 0x00007610ff117816 */ /* 0x000fe20000000011 */
[----:B------:R-:W-:-:S02]  /*39970*/  @!P1 IMAD.MOV.U32 R20, RZ, RZ, R3 ;  /* 0x000000ffff149224 */ /* 0x000fc400078e0003 */
[----:B------:R-:W-:-:S05]  /*39980*/  @!P1 IMAD.MOV.U32 R21, RZ, RZ, R4 ;  /* 0x000000ffff159224 */ /* 0x000fca00078e0004 */
[----:B------:R4:W4:Y:S01]  /*39990*/  @!P1 LDG.E.U8 R17, desc[UR32][R20.64] ;  /* 0x0000002014119981 */ /* 0x000922000c1e1100 */
[----:B0-----:R-:W-:-:S03]  /*399a0*/  PRMT R18, RZ, 0x7610, R18 ;  /* 0x00007610ff127816 */ /* 0x001fc60000000012 */
[----:B--2---:R0:W-:Y:S04]  /*399b0*/  STL [R1+0x2934], R13 ;  /* 0x0029340d01007387 */ /* 0x0041e80000100800 */
[----:B------:R-:W2:Y:S04]  /*399c0*/  LDL R22, [R1+0x20e8] ;  /* 0x0020e80001167983 */ /* 0x000ea80000100800 */
[----:B------:R-:W2:Y:S04]  /*399d0*/  LDL R7, [R1+0x2138] ;  /* 0x0021380001077983 */ /* 0x000ea80000100800 */
[----:B------:R-:W2:Y:S04]  /*399e0*/  LDL R8, [R1+0x1248] ;  /* 0x0012480001087983 */ /* 0x000ea80000100800 */
[----:B------:R-:W2:Y:S04]  /*399f0*/  LDL R5, [R1+0x2134] ;  /* 0x0021340001057983 */ /* 0x000ea80000100800 */
[----:B---3--:R1:W-:Y:S04]  /*39a00*/  STL [R1+0x2938], R14 ;  /* 0x0029380e01007387 */ /* 0x0083e80000100800 */
[----:B0-----:R-:W3:Y:S04]  /*39a10*/  LDL R13, [R1+0x210c] ;  /* 0x00210c00010d7983 */ /* 0x001ee80000100800 */
[----:B------:R-:W3:Y:S04]  /*39a20*/  LDL R6, [R1+0x2130] ;  /* 0x0021300001067983 */ /* 0x000ee80000100800 */
[----:B------:R-:W-:Y:S04]  /*39a30*/  STL [R1+0x293c], R15 ;  /* 0x00293c0f01007387 */ /* 0x000fe80000100800 */
[----:B------:R-:W3:Y:S04]  /*39a40*/  LDL R12, [R1+0x2108] ;  /* 0x00210800010c7983 */ /* 0x000ee80000100800 */
[----:B------:R-:W3:Y:S04]  /*39a50*/  LDL R2, [R1+0x212c] ;  /* 0x00212c0001027983 */ /* 0x000ee80000100800 */
[----:B------:R-:W-:Y:S04]  /*39a60*/  STL [R1+0x2940], R16 ;  /* 0x0029401001007387 */ /* 0x000fe80000100800 */
[----:B------:R-:W3:Y:S04]  /*39a70*/  LDL R4, [R1+0x2104] ;  /* 0x0021040001047983 */ /* 0x000ee80000100800 */
[----:B------:R-:W3:Y:S04]  /*39a80*/  LDL R3, [R1+0x2154] ;  /* 0x0021540001037983 */ /* 0x000ee80000100800 */
[----:B------:R-:W3:Y:S01]  /*39a90*/  LDL R9, [R1+0x2150] ;  /* 0x0021500001097983 */ /* 0x000ee20000100800 */
[----:B----4-:R-:W-:-:S02]  /*39aa0*/  @!P2 IMAD.MOV.U32 R21, RZ, RZ, R11 ;  /* 0x000000ffff15a224 */ /* 0x010fc400078e000b */
[----:B------:R-:W-:-:S05]  /*39ab0*/  @!P2 IMAD.MOV.U32 R20, RZ, RZ, R10 ;  /* 0x000000ffff14a224 */ /* 0x000fca00078e000a */
[----:B------:R0:W4:Y:S04]  /*39ac0*/  @!P2 LDG.E.U8 R18, desc[UR32][R20.64] ;  /* 0x000000201412a981 */ /* 0x000128000c1e1100 */
[----:B------:R-:W-:Y:S04]  /*39ad0*/  STL [R1+0x2944], R17 ;  /* 0x0029441101007387 */ /* 0x000fe80000100800 */
[----:B------:R-:W4:Y:S01]  /*39ae0*/  LDL R11, [R1+0x1244] ;  /* 0x00124400010b7983 */ /* 0x000f220000100800 */
[----:B------:R-:W-:-:S03]  /*39af0*/  PRMT R19, RZ, 0x7610, R19 ;  /* 0x00007610ff137816 */ /* 0x000fc60000000013 */
[----:B-1----:R-:W4:Y:S04]  /*39b00*/  LDL R14, [R1+0x2128] ;  /* 0x00212800010e7983 */ /* 0x002f280000100800 */
[----:B------:R-:W4:Y:S01]  /*39b10*/  LDL R10, [R1+0x214c] ;  /* 0x00214c00010a7983 */ /* 0x000f220000100800 */
[----:B0-----:R-:W-:Y:S01]  /*39b20*/  PRMT R21, RZ, 0x7610, R21 ;  /* 0x00007610ff157816 */ /* 0x001fe20000000015 */
[----:B--2---:R-:W-:Y:S02]  /*39b30*/  @!P3 IMAD.MOV.U32 R23, RZ, RZ, R22 ;  /* 0x000000ffff17b224 */ /* 0x004fe400078e0016 */
[----:B------:R-:W-:-:S05]  /*39b40*/  @!P3 IMAD.MOV.U32 R22, RZ, RZ, R7 ;  /* 0x000000ffff16b224 */ /* 0x000fca00078e0007 */
[----:B------:R0:W2:Y:S02]  /*39b50*/  @!P3 LDG.E.U8 R19, desc[UR32][R22.64] ;  /* 0x000000201613b981 */ /* 0x0000a4000c1e1100 */
[----:B0-----:R-:W-:Y:S02]  /*39b60*/  @!P0 IMAD.MOV.U32 R23, RZ, RZ, R8 ;  /* 0x000000ffff178224 */ /* 0x001fe400078e0008 */
[----:B------:R-:W-:Y:S02]  /*39b70*/  @!P0 IMAD.MOV.U32 R22, RZ, RZ, R5 ;  /* 0x000000ffff168224 */ /* 0x000fe400078e0005 */
[----:B---3--:R-:W-:Y:S02]  /*39b80*/  @!P1 IMAD.MOV.U32 R25, RZ, RZ, R13 ;  /* 0x000000ffff199224 */ /* 0x008fe400078e000d */
[----:B------:R-:W-:-:S05]  /*39b90*/  @!P1 IMAD.MOV.U32 R24, RZ, RZ, R6 ;  /* 0x000000ffff189224 */ /* 0x000fca00078e0006 */
[----:B------:R0:W3:Y:S02]  /*39ba0*/  @!P1 LDG.E.U8 R21, desc[UR32][R24.64] ;  /* 0x0000002018159981 */ /* 0x0000e4000c1e1100 */
[----:B0-----:R-:W-:Y:S02]  /*39bb0*/  @!P2 IMAD.MOV.U32 R25, RZ, RZ, R12 ;  /* 0x000000ffff19a224 */ /* 0x001fe400078e000c */
[----:B------:R-:W-:Y:S02]  /*39bc0*/  @!P2 IMAD.MOV.U32 R24, RZ, RZ, R2 ;  /* 0x000000ffff18a224 */ /* 0x000fe400078e0002 */
[----:B------:R-:W-:Y:S02]  /*39bd0*/  @!P3 IMAD.MOV.U32 R27, RZ, RZ, R4 ;  /* 0x000000ffff1bb224 */ /* 0x000fe400078e0004 */
[----:B------:R-:W-:Y:S01]  /*39be0*/  @!P3 IMAD.MOV.U32 R26, RZ, RZ, R3 ;  /* 0x000000ffff1ab224 */ /* 0x000fe200078e0003 */
[----:B----4-:R0:W-:Y:S04]  /*39bf0*/  STL [R1+0x2948], R18 ;  /* 0x0029481201007387 */ /* 0x0101e80000100800 */
[----:B------:R-:W4:Y:S04]  /*39c00*/  LDL R7, [R1+0x2148] ;  /* 0x0021480001077983 */ /* 0x000f280000100800 */
[----:B------:R-:W2:Y:S04]  /*39c10*/  LDL R8, [R1+0x2124] ;  /* 0x0021240001087983 */ /* 0x000ea80000100800 */
[----:B------:R-:W3:Y:S04]  /*39c20*/  LDL R5, [R1+0x2158] ;  /* 0x0021580001057983 */ /* 0x000ee80000100800 */
[----:B------:R-:W3:Y:S04]  /*39c30*/  LDL R6, [R1+0x2120] ;  /* 0x0021200001067983 */ /* 0x000ee80000100800 */
[----:B------:R-:W3:Y:S04]  /*39c40*/  LDL R13, [R1+0x1240] ;  /* 0x00124000010d7983 */ /* 0x000ee80000100800 */
[----:B------:R-:W3:Y:S04]  /*39c50*/  LDL R12, [R1+0x2144] ;  /* 0x00214400010c7983 */ /* 0x000ee80000100800 */
[----:B------:R-:W3:Y:S04]  /*39c60*/  LDL R2, [R1+0x2140] ;  /* 0x0021400001027983 */ /* 0x000ee80000100800 */
[----:B------:R-:W3:Y:S04]  /*39c70*/  LDL R4, [R1+0x213c] ;  /* 0x00213c0001047983 */ /* 0x000ee80000100800 */
[----:B------:R-:W3:Y:S01]  /*39c80*/  LDL R3, [R1+0x123c] ;  /* 0x00123c0001037983 */ /* 0x000ee20000100800 */
[----:B------:R-:W-:Y:S01]  /*39c90*/  PRMT R20, RZ, 0x7610, R20 ;  /* 0x00007610ff147816 */ /* 0x000fe20000000014 */
[----:B------:R-:W-:-:S02]  /*39ca0*/  @!P1 IMAD.MOV.U32 R28, RZ, RZ, R10 ;  /* 0x000000ffff1c9224 */ /* 0x000fc400078e000a */
[----:B------:R-:W-:Y:S01]  /*39cb0*/  @!P1 IMAD.MOV.U32 R29, RZ, RZ, R14 ;  /* 0x000000ffff1d9224 */ /* 0x000fe200078e000e */
[----:B------:R-:W3:Y:S04]  /*39cc0*/  LDL R10, [R1+0x1230] ;  /* 0x00123000010a7983 */ /* 0x000ee80000100800 */
[----:B------:R1:W3:Y:S04]  /*39cd0*/  @!P0 LDG.E.U8 R20, desc[UR32][R22.64] ;  /* 0x0000002016148981 */ /* 0x0002e8000c1e1100 */
[----:B0-----:R-:W3:Y:S04]  /*39ce0*/  LDL R18, [R1+0x1210] ;  /* 0x0012100001127983 */ /* 0x001ee80000100800 */
[----:B------:R-:W3:Y:S04]  /*39cf0*/  LDL R17, [R1+0x1208] ;  /* 0x0012080001117983 */ /* 0x000ee80000100800 */
[----:B------:R-:W3:Y:S04]  /*39d00*/  LDL R16, [R1+0x120c] ;  /* 0x00120c0001107983 */ /* 0x000ee80000100800 */
[----:B------:R-:W3:Y:S04]  /*39d10*/  LDL R14, [R1+0x1204] ;  /* 0x00120400010e7983 */ /* 0x000ee80000100800 */
[----:B------:R-:W3:Y:S01]  /*39d20*/  LDL R15, [R1+0x1200] ;  /* 0x00120000010f7983 */ /* 0x000ee20000100800 */
[----:B-1----:R-:W-:-:S02]  /*39d30*/  PRMT R23, RZ, 0x7610, R23 ;  /* 0x00007610ff177816 */ /* 0x002fc40000000017 */
[----:B------:R-:W-:-:S04]  /*39d40*/  PRMT R22, RZ, 0x7610, R22 ;  /* 0x00007610ff167816 */ /* 0x000fc80000000016 */
[----:B------:R0:W3:Y:S04]  /*39d50*/  @!P3 LDG.E.U8 R23, desc[UR32][R26.64] ;  /* 0x000000201a17b981 */ /* 0x0000e8000c1e1100 */
[----:B------:R1:W3:Y:S01]  /*39d60*/  @!P2 LDG.E.U8 R22, desc[UR32][R24.64] ;  /* 0x000000201816a981 */ /* 0x0002e2000c1e1100 */
[----:B0-----:R-:W-:-:S03]  /*39d70*/  @!P0 IMAD.MOV.U32 R27, RZ, RZ, R11 ;  /* 0x000000ffff1b8224 */ /* 0x001fc600078e000b */
[----:B------:R-:W3:Y:S01]  /*39d80*/  LDL R11, [R1+0x1238] ;  /* 0x00123800010b7983 */ /* 0x000ee20000100800 */
[----:B-1----:R-:W-:Y:S02]  /*39d90*/  PRMT R24, RZ, 0x7610, R24 ;  /* 0x00007610ff187816 */ /* 0x002fe40000000018 */
[----:B------:R-:W-:Y:S01]  /*39da0*/  PRMT R25, RZ, 0x7610, R25 ;  /* 0x00007610ff197816 */ /* 0x000fe20000000019 */
[----:B------:R-:W-:Y:S02]  /*39db0*/  @!P0 IMAD.MOV.U32 R26, RZ, RZ, R9 ;  /* 0x000000ffff1a8224 */ /* 0x000fe400078e0009 */
[----:B------:R-:W3:Y:S04]  /*39dc0*/  LDL R9, [R1+0x1234] ;  /* 0x0012340001097983 */ /* 0x000ee80000100800 */
[----:B------:R0:W3:Y:S04]  /*39dd0*/  @!P0 LDG.E.U8 R24, desc[UR32][R26.64] ;  /* 0x000000201a188981 */ /* 0x0000e8000c1e1100 */
[----:B------:R4:W3:Y:S01]  /*39de0*/  @!P1 LDG.E.U8 R25, desc[UR32][R28.64] ;  /* 0x000000201c199981 */ /* 0x0008e2000c1e1100 */
[----:B0-----:R-:W-:-:S02]  /*39df0*/  PRMT R26, RZ, 0x7610, R26 ;  /* 0x00007610ff1a7816 */ /* 0x001fc4000000001a */
[----:B------:R-:W-:Y:S01]  /*39e00*/  PRMT R27, RZ, 0x7610, R27 ;  /* 0x00007610ff1b7816 */ /* 0x000fe2000000001b */
[----:B----4-:R-:W-:Y:S02]  /*39e10*/  @!P2 IMAD.MOV.U32 R28, RZ, RZ, R7 ;  /* 0x000000ffff1ca224 */ /* 0x010fe400078e0007 */
[----:B--2---:R-:W-:Y:S02]  /*39e20*/  @!P2 IMAD.MOV.U32 R29, RZ, RZ, R8 ;  /* 0x000000ffff1da224 */ /* 0x004fe400078e0008 */
[----:B---3--:R-:W-:Y:S02]  /*39e30*/  @!P3 IMAD.MOV.U32 R30, RZ, RZ, R5 ;  /* 0x000000ffff1eb224 */ /* 0x008fe400078e0005 */
[----:B------:R-:W-:Y:S01]  /*39e40*/  @!P3 IMAD.MOV.U32 R31, RZ, RZ, R6 ;  /* 0x000000ffff1fb224 */ /* 0x000fe200078e0006 */
[----:B------:R-:W2:Y:S04]  /*39e50*/  LDL R8, [R1+0x1228] ;  /* 0x0012280001087983 */ /* 0x000ea80000100800 */
[----:B------:R-:W3:Y:S04]  /*39e60*/  LDL R7, [R1+0x122c] ;  /* 0x00122c0001077983 */ /* 0x000ee80000100800 */
[----:B------:R0:W4:Y:S04]  /*39e70*/  @!P2 LDG.E.U8 R26, desc[UR32][R28.64] ;  /* 0x000000201c1aa981 */ /* 0x000128000c1e1100 */
[----:B------:R1:W4:Y:S04]  /*39e80*/  @!P3 LDG.E.U8 R27, desc[UR32][R30.64] ;  /* 0x000000201e1bb981 */ /* 0x000328000c1e1100 */
[----:B------:R-:W4:Y:S04]  /*39e90*/  LDL R6, [R1+0x1220] ;  /* 0x0012200001067983 */ /* 0x000f280000100800 */
[----:B------:R-:W4:Y:S01]  /*39ea0*/  LDL R5, [R1+0x1224] ;  /* 0x0012240001057983 */ /* 0x000f220000100800 */
[----:B0-----:R-:W-:Y:S01]  /*39eb0*/  PRMT R28, RZ, 0x7610, R28 ;  /* 0x00007610ff1c7816 */ /* 0x001fe2000000001c */
[----:B-1----:R-:W-:-:S02]  /*39ec0*/  @!P0 IMAD.MOV.U32 R30, RZ, RZ, R12 ;  /* 0x000000ffff1e8224 */ /* 0x002fc400078e000c */
[----:B------:R-:W-:Y:S01]  /*39ed0*/  @!P0 IMAD.MOV.U32 R31, RZ, RZ, R13 ;  /* 0x000000ffff1f8224 */ /* 0x000fe200078e000d */
[----:B------:R-:W-:Y:S01]  /*39ee0*/  PRMT R29, RZ, 0x7610, R29 ;  /* 0x00007610ff1d7816 */ /* 0x000fe2000000001d */
[----:B------:R-:W4:Y:S04]  /*39ef0*/  LDL R13, [R1+0x11f8] ;  /* 0x0011f800010d7983 */ /* 0x000f280000100800 */
[----:B------:R0:W4:Y:S04]  /*39f00*/  @!P0 LDG.E.U8 R28, desc[UR32][R30.64] ;  /* 0x000000201e1c8981 */ /* 0x000128000c1e1100 */
[----:B------:R-:W4:Y:S01]  /*39f10*/  LDL R12, [R1+0x11fc] ;  /* 0x0011fc00010c7983 */ /* 0x000f220000100800 */
[----:B0-----:R-:W-:-:S02]  /*39f20*/  @!P1 IMAD.MOV.U32 R30, RZ, RZ, R2 ;  /* 0x000000ffff1e9224 */ /* 0x001fc400078e0002 */
[----:B------:R-:W-:Y:S01]  /*39f30*/  @!P1 IMAD.MOV.U32 R31, RZ, RZ, R4 ;  /* 0x000000ffff1f9224 */ /* 0x000fe200078e0004 */
[----:B------:R-:W4:Y:S04]  /*39f40*/  LDL R2, [R1+0x121c] ;  /* 0x00121c0001027983 */ /* 0x000f280000100800 */
[----:B------:R-:W4:Y:S04]  /*39f50*/  LDL R4, [R1+0x1218] ;  /* 0x0012180001047983 */ /* 0x000f280000100800 */
[----:B------:R0:W4:Y:S02]  /*39f60*/  @!P1 LDG.E.U8 R29, desc[UR32][R30.64] ;  /* 0x000000201e1d9981 */ /* 0x000124000c1e1100 */
[----:B0-----:R-:W-:-:S02]  /*39f70*/  @!P2 IMAD.MOV.U32 R30, RZ, RZ, R3 ;  /* 0x000000ffff1ea224 */ /* 0x001fc400078e0003 */
[----:B------:R-:W4:Y:S01]  /*39f80*/  LDL R3, [R1+0x1214] ;  /* 0x0012140001037983 */ /* 0x000f220000100800 */
[----:B------:R-:W-:-:S03]  /*39f90*/  @!P2 IMAD.MOV.U32 R31, RZ, RZ, R11 ;  /* 0x000000ffff1fa224 */ /* 0x000fc600078e000b */
[----:B------:R-:W4:Y:S04]  /*39fa0*/  LDL R11, [R1+0x11f0] ;  /* 0x0011f000010b7983 */ /* 0x000f280000100800 */
[----:B------:R0:W4:Y:S02]  /*39fb0*/  @!P2 LDG.E.U8 R33, desc[UR32][R30.64] ;  /* 0x000000201e21a981 */ /* 0x000124000c1e1100 */
[----:B0-----:R-:W-:Y:S02]  /*39fc0*/  @!P3 IMAD.MOV.U32 R30, RZ, RZ, R9 ;  /* 0x000000ffff1eb224 */ /* 0x001fe400078e0009 */
[----:B------:R-:W-:Y:S01]  /*39fd0*/  @!P3 IMAD.MOV.U32 R31, RZ, RZ, R10 ;  /* 0x000000ffff1fb224 */ /* 0x000fe200078e000a */
[----:B------:R-:W4:Y:S04]  /*39fe0*/  LDL R9, [R1+0x11e8] ;  /* 0x0011e80001097983 */ /* 0x000f280000100800 */
[----:B------:R-:W4:Y:S04]  /*39ff0*/  LDL R10, [R1+0x11f4] ;  /* 0x0011f400010a7983 */ /* 0x000f280000100800 */
[----:B------:R2:W4:Y:S02]  /*3a000*/  @!P3 LDG.E.U8 R35, desc[UR32][R30.64] ;  /* 0x000000201e23b981 */ /* 0x000524000c1e1100 */
[----:B--2---:R-:W-:-:S02]  /*3a010*/  @!P0 IMAD.MOV.U32 R31, RZ, RZ, R8 ;  /* 0x000000ffff1f8224 */ /* 0x004fc400078e0008 */
[----:B---3--:R-:W-:Y:S01]  /*3a020*/  @!P0 IMAD.MOV.U32 R30, RZ, RZ, R7 ;  /* 0x000000ffff1e8224 */ /* 0x008fe200078e0007 */
[----:B------:R-:W2:Y:S04]  /*3a030*/  LDL R8, [R1+0x11ec] ;  /* 0x0011ec0001087983 */ /* 0x000ea80000100800 */
[----:B------:R-:W3:Y:S04]  /*3a040*/  LDL R7, [R1+0x11e0] ;  /* 0x0011e00001077983 */ /* 0x000ee80000100800 */
[----:B------:R4:W3:Y:S02]  /*3a050*/  @!P0 LDG.E.U8 R37, desc[UR32][R30.64] ;  /* 0x000000201e258981 */ /* 0x0008e4000c1e1100 */
[----:B----4-:R-:W-:-:S02]  /*3a060*/  @!P1 IMAD.MOV.U32 R30, RZ, RZ, R5 ;  /* 0x000000ffff1e9224 */ /* 0x010fc400078e0005 */
[----:B------:R-:W-:Y:S01]  /*3a070*/  @!P1 IMAD.MOV.U32 R31, RZ, RZ, R6 ;  /* 0x000000ffff1f9224 */ /* 0x000fe200078e0006 */
[----:B------:R-:W4:Y:S04]  /*3a080*/  LDL R5, [R1+0x11d8] ;  /* 0x0011d80001057983 */ /* 0x000f280000100800 */
[----:B------:R-:W3:Y:S04]  /*3a090*/  LDL R6, [R1+0x11e4] ;  /* 0x0011e40001067983 */ /* 0x000ee80000100800 */
[----:B------:R0:W4:Y:S02]  /*3a0a0*/  @!P1 LDG.E.U8 R39, desc[UR32][R30.64] ;  /* 0x000000201e279981 */ /* 0x000124000c1e1100 */
[----:B0-----:R-:W-:-:S02]  /*3a0b0*/  @!P2 IMAD.MOV.U32 R30, RZ, RZ, R2 ;  /* 0x000000ffff1ea224 */ /* 0x001fc400078e0002 */
[----:B------:R-:W-:Y:S01]  /*3a0c0*/  @!P2 IMAD.MOV.U32 R31, RZ, RZ, R4 ;  /* 0x000000ffff1fa224 */ /* 0x000fe200078e0004 */
[----:B------:R-:W4:Y:S04]  /*3a0d0*/  LDL R2, [R1+0x11d4] ;  /* 0x0011d40001027983 */ /* 0x000f280000100800 */
[----:B------:R-:W4:Y:S04]  /*3a0e0*/  LDL R4, [R1+0x11dc] ;  /* 0x0011dc0001047983 */ /* 0x000f280000100800 */
[----:B------:R0:W4:Y:S02]  /*3a0f0*/  @!P2 LDG.E.U8 R41, desc[UR32][R30.64] ;  /* 0x000000201e29a981 */ /* 0x000124000c1e1100 */
[----:B0-----:R-:W-:-:S02]  /*3a100*/  @!P3 IMAD.MOV.U32 R30, RZ, RZ, R3 ;  /* 0x000000ffff1eb224 */ /* 0x001fc400078e0003 */
[----:B------:R-:W4:Y:S01]  /*3a110*/  LDL R3, [R1+0x11d0] ;  /* 0x0011d00001037983 */ /* 0x000f220000100800 */
[----:B------:R-:W-:-:S05]  /*3a120*/  @!P3 IMAD.MOV.U32 R31, RZ, RZ, R18 ;  /* 0x000000ffff1fb224 */ /* 0x000fca00078e0012 */
[----:B------:R0:W4:Y:S02]  /*3a130*/  @!P3 LDG.E.U8 R43, desc[UR32][R30.64] ;  /* 0x000000201e2bb981 */ /* 0x000124000c1e1100 */
[----:B0-----:R-:W-:Y:S02]  /*3a140*/  @!P0 IMAD.MOV.U32 R30, RZ, RZ, R16 ;  /* 0x000000ffff1e8224 */ /* 0x001fe400078e0010 */
        /* <DEDUP_REMOVED lines=12> */
[----:B--2---:R-:W-:-:S05]  /*3a210*/  @!P0 IMAD.MOV.U32 R30, RZ, RZ, R8 ;  /* 0x000000ffff1e8224 */ /* 0x004fca00078e0008 */
[----:B------:R3:W2:Y:S02]  /*3a220*/  @!P0 LDG.E.U8 R53, desc[UR32][R30.64] ;  /* 0x000000201e358981 */ /* 0x0006a4000c1e1100 */
[----:B---3--:R-:W-:Y:S02]  /*3a230*/  @!P1 IMAD.MOV.U32 R30, RZ, RZ, R6 ;  /* 0x000000ffff1e9224 */ /* 0x008fe400078e0006 */
[----:B------:R-:W-:-:S05]  /*3a240*/  @!P1 IMAD.MOV.U32 R31, RZ, RZ, R7 ;  /* 0x000000ffff1f9224 */ /* 0x000fca00078e0007 */
[----:B------:R4:W3:Y:S02]  /*3a250*/  @!P1 LDG.E.U8 R55, desc[UR32][R30.64] ;  /* 0x000000201e379981 */ /* 0x0008e4000c1e1100 */
[----:B----4-:R-:W-:Y:S02]  /*3a260*/  @!P2 IMAD.MOV.U32 R30, RZ, RZ, R4 ;  /* 0x000000ffff1ea224 */ /* 0x010fe400078e0004 */
[----:B------:R-:W-:Y:S01]  /*3a270*/  @!P2 IMAD.MOV.U32 R31, RZ, RZ, R5 ;  /* 0x000000ffff1fa224 */ /* 0x000fe200078e0005 */
[----:B------:R-:W-:Y:S04]  /*3a280*/  LDS.U8 R4, [R0+UR4+0x80] ;  /* 0x0000800400047984 */ /* 0x000fe80008000000 */
[----:B------:R0:W4:Y:S02]  /*3a290*/  @!P2 LDG.E.U8 R56, desc[UR32][R30.64] ;  /* 0x000000201e38a981 */ /* 0x000124000c1e1100 */
[----:B0-----:R-:W-:-:S02]  /*3a2a0*/  @!P3 IMAD.MOV.U32 R31, RZ, RZ, R3 ;  /* 0x000000ffff1fb224 */ /* 0x001fc400078e0003 */
[----:B------:R-:W0:Y:S01]  /*3a2b0*/  LDS.U8 R3, [R0+UR4+0x88] ;  /* 0x0000880400037984 */ /* 0x000e220008000000 */
[----:B------:R-:W-:-:S03]  /*3a2c0*/  @!P3 IMAD.MOV.U32 R30, RZ, RZ, R2 ;  /* 0x000000ffff1eb224 */ /* 0x000fc600078e0002 */
[----:B------:R-:W1:Y:S04]  /*3a2d0*/  LDS.U8 R2, [R0+UR4+0xc8] ;  /* 0x0000c80400027984 */ /* 0x000e680008000000 */
[----:B------:R0:W4:Y:S04]  /*3a2e0*/  @!P3 LDG.E.U8 R57, desc[UR32][R30.64] ;  /* 0x000000201e39b981 */ /* 0x000128000c1e1100 */
[----:B0-----:R-:W-:Y:S04]  /*3a2f0*/  LDS.U8 R30, [R0+UR4] ;  /* 0x00000004001e7984 */ /* 0x001fe80008000000 */
[----:B------:R-:W-:Y:S04]  /*3a300*/  LDS.U8 R31, [R0+UR4+0x40] ;  /* 0x00004004001f7984 */ /* 0x000fe80008000000 */
[----:B------:R-:W-:Y:S04]  /*3a310*/  STL [R1+0xb28], R3 ;  /* 0x000b280301007387 */ /* 0x000fe80000100800 */
[----:B------:R-:W0:Y:S04]  /*3a320*/  LDS.U8 R3, [R0+UR4+0xc0] ;  /* 0x0000c00400037984 */ /* 0x000e280008000000 */
[----:B-1----:R-:W-:Y:S04]  /*3a330*/  STL [R1+0xb20], R2 ;  /* 0x000b200201007387 */ /* 0x002fe80000100800 */
[----:B------:R-:W1:Y:S04]  /*3a340*/  LDS.U8 R2, [R0+UR4+0x400] ;  /* 0x0004000400027984 */ /* 0x000e680008000000 */
[----:B------:R-:W-:Y:S04]  /*3a350*/  STL [R1+0xb34], R4 ;  /* 0x000b340401007387 */ /* 0x000fe80000100800 */
[----:B------:R-:W1:Y:S04]  /*3a360*/  LDS.U8 R4, [R0+UR4+0x440] ;  /* 0x0004400400047984 */ /* 0x000e680008000000 */
[----:B0-----:R-:W-:Y:S04]  /*3a370*/  STL [R1+0xb30], R3 ;  /* 0x000b300301007387 */ /* 0x001fe80000100800 */
        /* <DEDUP_REMOVED lines=16> */
[----:B------:R-:W2:Y:S04]  /*3a480*/  LDS.U8 R4, [R0+UR4+0x888] ;  /* 0x0008880400047984 */ /* 0x000ea80008000000 */
[----:B0-----:R-:W-:Y:S04]  /*3a490*/  STL [R1+0xc4c], R3 ;  /* 0x000c4c0301007387 */ /* 0x001fe80000100800 */
[----:B------:R-:W0:Y:S04]  /*3a4a0*/  LDS.U8 R3, [R0+UR4+0x8c8] ;  /* 0x0008c80400037984 */ /* 0x000e280008000000 */
[----:B-1----:R-:W-:Y:S04]  /*3a4b0*/  STL [R1+0xc48], R2 ;  /* 0x000c480201007387 */ /* 0x002fe80000100800 */
[----:B------:R-:W1:Y:S04]  /*3a4c0*/  LDS.U8 R2, [R0+UR4+0x808] ;  /* 0x0008080400027984 */ /* 0x000e680008000000 */
[----:B--2---:R-:W-:Y:S04]  /*3a4d0*/  STL [R1+0xccc], R4 ;  /* 0x000ccc0401007387 */ /* 0x004fe80000100800 */
        /* <DEDUP_REMOVED lines=81> */
[----:B-1----:R1:W-:Y:S04]  /*3a9f0*/  STL [R1+0x26cc], R2 ;  /* 0x0026cc0201007387 */ /* 0x0023e80000100800 */
[----:B--2---:R-:W-:Y:S04]  /*3aa00*/  STL [R1+0x2658], R4 ;  /* 0x0026580401007387 */ /* 0x004fe80000100800 */
[----:B------:R-:W2:Y:S01]  /*3aa10*/  LDS.U8 R4, [R0+UR4+0x1c80] ;  /* 0x001c800400047984 */ /* 0x000ea20008000000 */
[----:B-1----:R-:W-:-:S03]  /*3aa20*/  LOP3.LUT R2, R0, 0x10, RZ, 0x3c, !PT ;  /* 0x0000001000027812 */ /* 0x002fc600078e3cff */
[----:B0-----:R-:W-:Y:S04]  /*3aa30*/  STL [R1+0x2654], R3 ;  /* 0x0026540301007387 */ /* 0x001fe80000100800 */
[----:B------:R-:W0:Y:S04]  /*3aa40*/  LDS.U8 R3, [R0+UR4+0x1cc0] ;  /* 0x001cc00400037984 */ /* 0x000e280008000000 */
[----:B------:R-:W-:Y:S04]  /*3aa50*/  STL [R1+0x2760], R0 ;  /* 0x0027600001007387 */ /* 0x000fe80000100800 */
[----:B------:R-:W1:Y:S04]  /*3aa60*/  LDS.U8 R0, [R2+UR4] ;  /* 0x0000000402007984 */ /* 0x000e680008000000 */
        /* <DEDUP_REMOVED lines=115> */
[----:B------:R-:W2:Y:S01]  /*3b1a0*/  LDS.U8 R4, [R2+UR4+0x1c88] ;  /* 0x001c880402047984 */ /* 0x000ea20008000000 */
[----:B------:R-:W3:Y:S03]  /*3b1b0*/  S2R R59, SR_TID.X ;  /* 0x00000000003b7919 */ /* 0x000ee60000002100 */
[----:B0-----:R-:W-:Y:S04]  /*3b1c0*/  STL [R1+0x2670], R3 ;  /* 0x0026700301007387 */ /* 0x001fe80000100800 */
[----:B-1----:R-:W-:Y:S04]  /*3b1d0*/  STL [R1+0x266c], R0 ;  /* 0x00266c0001007387 */ /* 0x002fe80000100800 */
[----:B------:R-:W0:Y:S04]  /*3b1e0*/  LDS.U8 R3, [R2+UR4+0x1cc8] ;  /* 0x001cc80402037984 */ /* 0x000e280008000000 */
[----:B------:R-:W1:Y:S04]  /*3b1f0*/  LDS.U8 R0, [R2+UR4+0x1c08] ;  /* 0x001c080402007984 */ /* 0x000e680008000000 */
[----:B--2---:R3:W-:Y:S02]  /*3b200*/  STL [R1+0x26f0], R4 ;  /* 0x0026f00401007387 */ /* 0x0047e40000100800 */
[----:B---3--:R-:W-:-:S02]  /*3b210*/  SHF.R.U32.HI R4, RZ, 0x2, R59 ;  /* 0x00000002ff047819 */ /* 0x008fc4000001163b */
[----:B0-----:R0:W-:Y:S04]  /*3b220*/  STL [R1+0x26ec], R3 ;  /* 0x0026ec0301007387 */ /* 0x0011e80000100800 */
[----:B-1----:R-:W-:Y:S04]  /*3b230*/  STL [R1+0x2678], R0 ;  /* 0x0026780001007387 */ /* 0x002fe80000100800 */
[----:B------:R-:W1:Y:S01]  /*3b240*/  LDS.U8 R0, [R2+UR4+0x1c48] ;  /* 0x001c480402007984 */ /* 0x000e620008000000 */
[----:B------:R-:W-:Y:S02]  /*3b250*/  SGXT.U32 R4, R4, 0x3 ;  /* 0x000000030404781a */ /* 0x000fe40000000000 */
[----:B0-----:R-:W-:-:S05]  /*3b260*/  LOP3.LUT R3, R59, 0x3, RZ, 0xc0, !PT ;  /* 0x000000033b037812 */ /* 0x001fca00078ec0ff */
[----:B------:R-:W-:-:S05]  /*3b270*/  IMAD R3, R3, 0x110, RZ ;  /* 0x0000011003037824 */ /* 0x000fca00078e02ff */
[----:B------:R-:W-:Y:S02]  /*3b280*/  LOP3.LUT R3, R3, R4, RZ, 0xfc, !PT ;  /* 0x0000000403037212 */ /* 0x000fe400078efcff */
[----:B------:R-:W0:Y:S04]  /*3b290*/  LDS.U8 R4, [R2+UR4+0x1c80] ;  /* 0x001c800402047984 */ /* 0x000e280008000000 */
[----:B------:R-:W2:Y:S01]  /*3b2a0*/  LDS.U8 R2, [R2+UR4+0x1cc0] ;  /* 0x001cc00402027984 */ /* 0x000ea20008000000 */
[----:B------:R-:W-:-:S03]  /*3b2b0*/  LOP3.LUT R3, R3, 0x20, RZ, 0x3c, !PT ;  /* 0x0000002003037812 */ /* 0x000fc600078e3cff */
[----:B-1----:R-:W-:Y:S04]  /*3b2c0*/  STL [R1+0x2674], R0 ;  /* 0x0026740001007387 */ /* 0x002fe80000100800 */
[----:B------:R-:W1:Y:S04]  /*3b2d0*/  LDS.U8 R0, [R3+UR4] ;  /* 0x0000000403007984 */ /* 0x000e680008000000 */
[----:B0-----:R-:W-:Y:S04]  /*3b2e0*/  STL [R1+0x26f8], R4 ;  /* 0x0026f80401007387 */ /* 0x001fe80000100800 */
[----:B------:R-:W0:Y:S04]  /*3b2f0*/  LDS.U8 R4, [R3+UR4+0x40] ;  /* 0x0000400403047984 */ /* 0x000e280008000000 */
[----:B--2---:R-:W-:Y:S04]  /*3b300*/  STL [R1+0x26f4], R2 ;  /* 0x0026f40201007387 */ /* 0x004fe80000100800 */
[----:B------:R-:W2:Y:S04]  /*3b310*/  LDS.U8 R2, [R3+UR4+0x88] ;  /* 0x0000880403027984 */ /* 0x000ea80008000000 */
[----:B-1----:R-:W-:Y:S04]  /*3b320*/  STL [R1+0x85c], R0 ;  /* 0x00085c0001007387 */ /* 0x002fe80000100800 */
[----:B------:R-:W1:Y:S04]  /*3b330*/  LDS.U8 R0, [R3+UR4+0xc8] ;  /* 0x0000c80403007984 */ /* 0x000e680008000000 */
        /* <DEDUP_REMOVED lines=107> */
[----:B------:R-:W1:Y:S01]  /*3b9f0*/  LDS.U8 R0, [R3+UR4+0x1c40] ;  /* 0x001c400403007984 */ /* 0x000e620008000000 */
[----:B------:R-:W3:Y:S03]  /*3ba00*/  S2R R52, SR_TID.X ;  /* 0x0000000000347919 */ /* 0x000ee60000002100 */
[----:B0-----:R-:W-:Y:S04]  /*3ba10*/  STL [R1+0x2704], R4 ;  /* 0x0027040401007387 */ /* 0x001fe80000100800 */
[----:B--2---:R-:W-:Y:S04]  /*3ba20*/  STL [R1+0x2690], R2 ;  /* 0x0026900201007387 */ /* 0x004fe80000100800 */
[----:B------:R-:W0:Y:S04]  /*3ba30*/  LDS.U8 R2, [R3+UR4+0x1c88] ;  /* 0x001c880403027984 */ /* 0x000e280008000000 */
[----:B------:R-:W2:Y:S04]  /*3ba40*/  LDS.U8 R4, [R3+UR4+0x1cc8] ;  /* 0x001cc80403047984 */ /* 0x000ea80008000000 */
[----:B-1----:R-:W-:Y:S04]  /*3ba50*/  STL [R1+0x268c], R0 ;  /* 0x00268c0001007387 */ /* 0x002fe80000100800 */
[----:B------:R-:W1:Y:S04]  /*3ba60*/  LDS.U8 R0, [R3+UR4+0x1c08] ;  /* 0x001c080403007984 */ /* 0x000e680008000000 */
[----:B0-----:R3:W-:Y:S04]  /*3ba70*/  STL [R1+0x2710], R2 ;  /* 0x0027100201007387 */ /* 0x0017e80000100800 */
[----:B--2---:R-:W-:Y:S04]  /*3ba80*/  STL [R1+0x270c], R4 ;  /* 0x00270c0401007387 */ /* 0x004fe80000100800 */
[----:B------:R-:W-:Y:S01]  /*3ba90*/  LDS.U8 R4, [R3+UR4+0x1c80] ;  /* 0x001c800403047984 */ /* 0x000fe20008000000 */
[----:B---3--:R-:W-:-:S04]  /*3baa0*/  SHF.R.U32.HI R2, RZ, 0x2, R52 ;  /* 0x00000002ff027819 */ /* 0x008fc80000011634 */
[----:B------:R-:W-:Y:S01]  /*3bab0*/  SGXT.U32 R2, R2, 0x3 ;  /* 0x000000030202781a */ /* 0x000fe20000000000 */
[----:B-1----:R0:W-:Y:S02]  /*3bac0*/  STL [R1+0x2698], R0 ;  /* 0x0026980001007387 */ /* 0x0021e40000100800 */
[----:B0-----:R-:W-:-:S05]  /*3bad0*/  LOP3.LUT R0, R52, 0x3, RZ, 0xc0, !PT ;  /* 0x0000000334007812 */ /* 0x001fca00078ec0ff */
[----:B------:R-:W-:-:S05]  /*3bae0*/  IMAD R0, R0, 0x110, RZ ;  /* 0x0000011000007824 */ /* 0x000fca00078e02ff */
[----:B------:R-:W-:Y:S02]  /*3baf0*/  LOP3.LUT R0, R0, R2, RZ, 0xfc, !PT ;  /* 0x0000000200007212 */ /* 0x000fe400078efcff */
[----:B------:R-:W0:Y:S04]  /*3bb00*/  LDS.U8 R2, [R3+UR4+0x1c48] ;  /* 0x001c480403027984 */ /* 0x000e280008000000 */
[----:B------:R-:W1:Y:S01]  /*3bb10*/  LDS.U8 R3, [R3+UR4+0x1cc0] ;  /* 0x001cc00403037984 */ /* 0x000e620008000000 */
[----:B------:R-:W-:-:S03]  /*3bb20*/  LOP3.LUT R0, R0, 0x30, RZ, 0x3c, !PT ;  /* 0x0000003000007812 */ /* 0x000fc600078e3cff */
[----:B0-----:R-:W-:Y:S04]  /*3bb30*/  STL [R1+0x2694], R2 ;  /* 0x0026940201007387 */ /* 0x001fe80000100800 */
[----:B------:R-:W0:Y:S04]  /*3bb40*/  LDS.U8 R2, [R0+UR4] ;  /* 0x0000000400027984 */ /* 0x000e280008000000 */
[----:B------:R-:W-:Y:S04]  /*3bb50*/  STL [R1+0x2718], R4 ;  /* 0x0027180401007387 */ /* 0x000fe80000100800 */
        /* <DEDUP_REMOVED lines=90> */
[----:B------:R-:W2:Y:S04]  /*3c100*/  LDL.LU R36, [R1+0xbc4] ;  /* 0x000bc40001247983 */ /* 0x000ea80000300800 */
[----:B-1----:R-:W-:Y:S04]  /*3c110*/  STL [R1+0xdc8], R3 ;  /* 0x000dc80301007387 */ /* 0x002fe80000100800 */
[----:B------:R-:W3:Y:S04]  /*3c120*/  LDL.LU R38, [R1+0xbc0] ;  /* 0x000bc00001267983 */ /* 0x000ee80000300800 */
[----:B------:R-:W1:Y:S04]  /*3c130*/  LDS.U8 R3, [R0+UR4+0x1480] ;  /* 0x0014800400037984 */ /* 0x000e680008000000 */
[----:B------:R-:W4:Y:S04]  /*3c140*/  LDS.U8 R4, [R0+UR4+0x14c0] ;  /* 0x0014c00400047984 */ /* 0x000f280008000000 */
[----:B0-----:R-:W-:Y:S04]  /*3c150*/  STL [R1+0xdc4], R2 ;  /* 0x000dc40201007387 */ /* 0x001fe80000100800 */
[----:B------:R-:W3:Y:S04]  /*3c160*/  LDL.LU R40, [R1+0xbbc] ;  /* 0x000bbc0001287983 */ /* 0x000ee80000300800 */
[----:B------:R-:W3:Y:S04]  /*3c170*/  LDL.LU R42, [R1+0xbb8] ;  /* 0x000bb800012a7983 */ /* 0x000ee80000300800 */
[----:B------:R-:W3:Y:S04]  /*3c180*/  LDL.LU R44, [R1+0xba4] ;  /* 0x000ba400012c7983 */ /* 0x000ee80000300800 */
[----:B------:R-:W3:Y:S04]  /*3c190*/  LDL.LU R46, [R1+0xba0] ;  /* 0x000ba000012e7983 */ /* 0x000ee80000300800 */
[----:B------:R-:W3:Y:S04]  /*3c1a0*/  LDL.LU R48, [R1+0xb9c] ;  /* 0x000b9c0001307983 */ /* 0x000ee80000300800 */
[----:B------:R-:W3:Y:S04]  /*3c1b0*/  LDL.LU R50, [R1+0xb98] ;  /* 0x000b980001327983 */ /* 0x000ee80000300800 */
[----:B------:R-:W0:Y:S04]  /*3c1c0*/  LDS.U8 R2, [R0+UR4+0x1800] ;  /* 0x0018000400027984 */ /* 0x000e280008000000 */
[----:B------:R-:W3:Y:S04]  /*3c1d0*/  LDL.LU R54, [R1+0xb84] ;  /* 0x000b840001367983 */ /* 0x000ee80000300800 */
[----:B------:R-:W3:Y:S04]  /*3c1e0*/  LDL.LU R58, [R1+0xb80] ;  /* 0x000b8000013a7983 */ /* 0x000ee80000300800 */
[----:B------:R-:W3:Y:S04]  /*3c1f0*/  LDL.LU R59, [R1+0xb7c] ;  /* 0x000b7c00013b7983 */ /* 0x000ee80000300800 */
[----:B-1----:R-:W-:Y:S04]  /*3c200*/  STL [R1+0x2638], R3 ;  /* 0x0026380301007387 */ /* 0x002fe80000100800 */
[----:B------:R-:W1:Y:S04]  /*3c210*/  LDS.U8 R3, [R0+UR4+0x1840] ;  /* 0x0018400400037984 */ /* 0x000e680008000000 */
[----:B----4-:R-:W-:Y:S04]  /*3c220*/  STL [R1+0x2634], R4 ;  /* 0x0026340401007387 */ /* 0x010fe80000100800 */
[----:B------:R-:W4:Y:S04]  /*3c230*/  LDS.U8 R4, [R0+UR4+0x1888] ;  /* 0x0018880400047984 */ /* 0x000f280008000000 */
[----:B0-----:R-:W-:Y:S04]  /*3c240*/  STL [R1+0x26a0], R2 ;  /* 0x0026a00201007387 */ /* 0x001fe80000100800 */
[----:B------:R-:W0:Y:S04]  /*3c250*/  LDS.U8 R2, [R0+UR4+0x18c8] ;  /* 0x0018c80400027984 */ /* 0x000e280008000000 */
        /* <DEDUP_REMOVED lines=19> */
[----:B----4-:R-:W-:Y:S04]  /*3c390*/  STL [R1+0x272c], R4 ;  /* 0x00272c0401007387 */ /* 0x010fe80000100800 */
[----:B------:R-:W1:Y:S04]  /*3c3a0*/  LDS.U8 R3, [R0+UR4+0x1c48] ;  /* 0x001c480400037984 */ /* 0x000e680008000000 */
[----:B0-----:R-:W-:Y:S04]  /*3c3b0*/  STL [R1+0x26b8], R2 ;  /* 0x0026b80201007387 */ /* 0x001fe80000100800 */
[----:B------:R-:W0:Y:S04]  /*3c3c0*/  LDS.U8 R2, [R0+UR4+0x1c80] ;  /* 0x001c800400027984 */ /* 0x000e280008000000 */
[----:B------:R-:W4:Y:S01]  /*3c3d0*/  LDS.U8 R0, [R0+UR4+0x1cc0] ;  /* 0x001cc00400007984 */ /* 0x000f220008000000 */
[----:B------:R-:W-:Y:S06]  /*3c3e0*/  BAR.SYNC.DEFER_BLOCKING 0x0 ;  /* 0x0000000000007b1d */ /* 0x000fec0000010000 */
[----:B-1----:R-:W-:Y:S01]  /*3c3f0*/  STL [R1+0x26b4], R3 ;  /* 0x0026b40301007387 */ /* 0x002fe20000100800 */
[----:B------:R-:W-:-:S03]  /*3c400*/  LOP3.LUT R52, R52, 0x1f, RZ, 0xc0, !PT ;  /* 0x0000001f34347812 */ /* 0x000fc600078ec0ff */
[----:B0-----:R-:W-:Y:S04]  /*3c410*/  STL [R1+0x2738], R2 ;  /* 0x0027380201007387 */ /* 0x001fe80000100800 */
[----:B----4-:R0:W-:Y:S04]  /*3c420*/  STL [R1+0x2734], R0 ;  /* 0x0027340001007387 */ /* 0x0101e80000100800 */
[----:B0-----:R-:W4:Y:S04]  /*3c430*/  LDL.LU R0, [R1+0xb78] ;  /* 0x000b780001007983 */ /* 0x001f280000300800 */
        /* <DEDUP_REMOVED lines=18> */
[----:B--2---:R0:W-:Y:S04]  /*3c560*/  STS.U8 [R52+UR4], R36 ;  /* 0x0000002434007988 */ /* 0x0041e80008000004 */
[----:B------:R-:W2:Y:S04]  /*3c570*/  LDL.LU R34, [R1+0xabc] ;  /* 0x000abc0001227983 */ /* 0x000ea80000300800 */
[----:B---3--:R1:W-:Y:S04]  /*3c580*/  STS.U8 [R52+UR4+0x20], R38 ;  /* 0x0000202634007988 */ /* 0x0083e80008000004 */
[----:B0-----:R-:W3:Y:S04]  /*3c590*/  LDL.LU R36, [R1+0xab8] ;  /* 0x000ab80001247983 */ /* 0x001ee80000300800 */
[----:B-1----:R-:W3:Y:S04]  /*3c5a0*/  LDL.LU R38, [R1+0xaa4] ;  /* 0x000aa40001267983 */ /* 0x002ee80000300800 */
        /* <DEDUP_REMOVED lines=15> */
[----:B0-----:R-:W3:Y:S04]  /*3c6a0*/  LDL.LU R54, [R1+0xa78] ;  /* 0x000a780001367983 */ /* 0x001ee80000300800 */
[----:B-1----:R-:W3:Y:S04]  /*3c6b0*/  LDL.LU R58, [R1+0xa64] ;  /* 0x000a6400013a7983 */ /* 0x002ee80000300800 */
[----:B------:R-:W3:Y:S04]  /*3c6c0*/  LDL.LU R59, [R1+0xa60] ;  /* 0x000a6000013b7983 */ /* 0x000ee80000300800 */
[----:B----4-:R0:W-:Y:S04]  /*3c6d0*/  STS.U8 [R52+UR4+0x220], R0 ;  /* 0x0002200034007988 */ /* 0x0101e80008000004 */
[----:B------:R1:W-:Y:S04]  /*3c6e0*/  STS.U8 [R52+UR4+0x360], R18 ;  /* 0x0003601234007988 */ /* 0x0003e80008000004 */
[----:B------:R4:W-:Y:S04]  /*3c6f0*/  STS.U8 [R52+UR4+0x340], R17 ;  /* 0x0003401134007988 */ /* 0x0009e80008000004 */
[----:B------:R4:W-:Y:S04]  /*3c700*/  STS.U8 [R52+UR4+0x320], R16 ;  /* 0x0003201034007988 */ /* 0x0009e80008000004 */
[----:B------:R4:W-:Y:S04]  /*3c710*/  STS.U8 [R52+UR4+0x300], R15 ;  /* 0x0003000f34007988 */ /* 0x0009e80008000004 */
[----:B------:R4:W-:Y:S04]  /*3c720*/  STS.U8 [R52+UR4+0x400], R14 ;  /* 0x0004000e34007988 */ /* 0x0009e80008000004 */
[----:B0-----:R-:W3:Y:S04]  /*3c730*/  LDL.LU R0, [R1+0xa5c] ;  /* 0x000a5c0001007983 */ /* 0x001ee80000300800 */
[----:B-1----:R-:W3:Y:S04]  /*3c740*/  LDL.LU R18, [R1+0xa58] ;  /* 0x000a580001127983 */ /* 0x002ee80000300800 */
[----:B----4-:R-:W4:Y:S04]  /*3c750*/  LDL.LU R17, [R1+0xa44] ;  /* 0x000a440001117983 */ /* 0x010f280000300800 */
[----:B------:R-:W4:Y:S04]  /*3c760*/  LDL.LU R16, [R1+0xa40] ;  /* 0x000a400001107983 */ /* 0x000f280000300800 */
[----:B------:R-:W4:Y:S04]  /*3c770*/  LDL.LU R15, [R1+0xa3c] ;  /* 0x000a3c00010f7983 */ /* 0x000f280000300800 */
[----:B------:R0:W-:Y:S04]  /*3c780*/  STS.U8 [R52+UR4+0x420], R13 ;  /* 0x0004200d34007988 */ /* 0x0001e80008000004 */
[----:B------:R-:W4:Y:S04]  /*3c790*/  LDL.LU R14, [R1+0xa38] ;  /* 0x000a3800010e7983 */ /* 0x000f280000300800 */
[----:B------:R1:W-:Y:S04]  /*3c7a0*/  STS.U8 [R52+UR4+0x440], R12 ;  /* 0x0004400c34007988 */ /* 0x0003e80008000004 */
[----:B------:R1:W-:Y:S04]  /*3c7b0*/  STS.U8 [R52+UR4+0x460], R11 ;  /* 0x0004600b34007988 */ /* 0x0003e80008000004 */
[----:B------:R1:W-:Y:S04]  /*3c7c0*/  STS.U8 [R52+UR4+0x520], R10 ;  /* 0x0005200a34007988 */ /* 0x0003e80008000004 */
[----:B------:R2:W-:Y:S04]  /*3c7d0*/  STS.U8 [R52+UR4+0x500], R9 ;  /* 0x0005000934007988 */ /* 0x0005e80008000004 */
[----:B------:R2:W-:Y:S04]  /*3c7e0*/  STS.U8 [R52+UR4+0x560], R8 ;  /* 0x0005600834007988 */ /* 0x0005e80008000004 */
[----:B0-----:R-:W4:Y:S04]  /*3c7f0*/  LDL.LU R13, [R1+0xa24] ;  /* 0x000a2400010d7983 */ /* 0x001f280000300800 */
[----:B-1----:R-:W4:Y:S04]  /*3c800*/  LDL.LU R12, [R1+0xa20] ;  /* 0x000a2000010c7983 */ /* 0x002f280000300800 */
[----:B------:R-:W4:Y:S04]  /*3c810*/  LDL.LU R11, [R1+0xa1c] ;  /* 0x000a1c00010b7983 */ /* 0x000f280000300800 */
[----:B------:R-:W4:Y:S04]  /*3c820*/  LDL.LU R10, [R1+0xa18] ;  /* 0x000a1800010a7983 */ /* 0x000f280000300800 */
[----:B--2---:R-:W2:Y:S04]  /*3c830*/  LDL.LU R9, [R1+0xa04] ;  /* 0x000a040001097983 */ /* 0x004ea80000300800 */
        /* <DEDUP_REMOVED lines=15> */
[----:B---3--:R3:W-:Y:S04]  /*3c930*/  STS.U8 [R52+UR4+0x700], R36 ;  /* 0x0007002434007988 */ /* 0x0087e80008000004 */
[----:B------:R3:W-:Y:S04]  /*3c940*/  STS.U8 [R52+UR4+0x800], R38 ;  /* 0x0008002634007988 */ /* 0x0007e80008000004 */
[----:B------:R3:W-:Y:S04]  /*3c950*/  STS.U8 [R52+UR4+0x820], R40 ;  /* 0x0008202834007988 */ /* 0x0007e80008000004 */
[----:B------:R3:W-:Y:S04]  /*3c960*/  STS.U8 [R52+UR4+0x840], R42 ;  /* 0x0008402a34007988 */ /* 0x0007e80008000004 */
[----:B0-----:R-:W2:Y:S04]  /*3c970*/  LDL.LU R32, [R1+0x9a4] ;  /* 0x0009a40001207983 */ /* 0x001ea80000300800 */
[----:B-1----:R-:W2:Y:S04]  /*3c980*/  LDL.LU R34, [R1+0x9a0] ;  /* 0x0009a00001227983 */ /* 0x002ea80000300800 */
        /* <DEDUP_REMOVED lines=8> */
[----:B0-----:R-:W3:Y:S04]  /*3ca10*/  LDL.LU R44, [R1+0x97c] ;  /* 0x00097c00012c7983 */ /* 0x001ee80000300800 */
[----:B-1----:R-:W3:Y:S04]  /*3ca20*/  LDL.LU R46, [R1+0x978] ;  /* 0x00097800012e7983 */ /* 0x002ee80000300800 */
        /* <DEDUP_REMOVED lines=8> */
[----:B------:R0:W-:Y:S04]  /*3cab0*/  STS.U8 [R52+UR4+0xa00], R0 ;  /* 0x000a000034007988 */ /* 0x0001e80008000004 */
[----:B------:R1:W-:Y:S04]  /*3cac0*/  STS.U8 [R52+UR4+0xa20], R18 ;  /* 0x000a201234007988 */ /* 0x0003e80008000004 */
[----:B----4-:R4:W-:Y:S04]  /*3cad0*/  STS.U8 [R52+UR4+0xb60], R17 ;  /* 0x000b601134007988 */ /* 0x0109e80008000004 */
        /* <DEDUP_REMOVED lines=13> */
[----:B--2---:R2:W-:Y:S04]  /*3cbb0*/  STS.U8 [R52+UR4+0xd20], R9 ;  /* 0x000d200934007988 */ /* 0x0045e80008000004 */
        /* <DEDUP_REMOVED lines=231> */
[----:B------:R-:W-:Y:S04]  /*3da30*/  STS.U8 [R52+UR4+0x2960], R0 ;  /* 0x0029600034007988 */ /* 0x000fe80008000004 */
        /* <DEDUP_REMOVED lines=55> */
[----:B------:R-:W3:Y:S04]  /*3ddb0*/  LDL.LU R0, [R1+0xc] ;  /* 0x00000c0001007983 */ /* 0x000ee80000300800 */
[----:B------:R1:W-:Y:S04]  /*3ddc0*/  STS.U8 [R52+UR4+0x3060], R58 ;  /* 0x0030603a34007988 */ /* 0x0003e80008000004 */
[----:B------:R1:W-:Y:S04]  /*3ddd0*/  STS.U8 [R52+UR4+0x3120], R59 ;  /* 0x0031203b34007988 */ /* 0x0003e80008000004 */
[----:B0-----:R-:W3:Y:S04]  /*3dde0*/  LDL.LU R54, [R1+0x8] ;  /* 0x0000080001367983 */ /* 0x001ee80000300800 */
[----:B-1----:R-:W3:Y:S04]  /*3ddf0*/  LDL.LU R58, [R1+0x4] ;  /* 0x00000400013a7983 */ /* 0x002ee80000300800 */
[----:B------:R-:W3:Y:S04]  /*3de00*/  LDL.LU R59, [R1] ;  /* 0x00000000013b7983 */ /* 0x000ee80000300800 */
[----:B------:R0:W-:Y:S04]  /*3de10*/  STS.U8 [R52+UR4+0x3100], R18 ;  /* 0x0031001234007988 */ /* 0x0001e80008000004 */
[----:B------:R1:W-:Y:S04]  /*3de20*/  STS.U8 [R52+UR4+0x3160], R17 ;  /* 0x0031601134007988 */ /* 0x0003e80008000004 */
[----:B----4-:R4:W-:Y:S04]  /*3de30*/  STS.U8 [R52+UR4+0x3140], R16 ;  /* 0x0031401034007988 */ /* 0x0109e80008000004 */
        /* <DEDUP_REMOVED lines=18> */
[----:B------:R-:W4:Y:S04]  /*3df60*/  LDL.LU R8, [R1+0x2920] ;  /* 0x0029200001087983 */ /* 0x000f280000300800 */
        /* <DEDUP_REMOVED lines=10> */
[----:B------:R-:W4:Y:S04]  /*3e010*/  LDL.LU R3, [R1+0x290c] ;  /* 0x00290c0001037983 */ /* 0x000f280000300800 */
[----:B------:R-:W2:Y:S04]  /*3e020*/  LDL.LU R2, [R1+0x2908] ;  /* 0x0029080001027983 */ /* 0x000ea80000300800 */
[----:B------:R0:W-:Y:S04]  /*3e030*/  STS.U8 [R52+UR4+0x3560], R32 ;  /* 0x0035602034007988 */ /* 0x0001e80008000004 */
[----:B------:R1:W-:Y:S04]  /*3e040*/  STS.U8 [R52+UR4+0x3540], R34 ;  /* 0x0035402234007988 */ /* 0x0003e80008000004 */
[----:B---3--:R3:W-:Y:S04]  /*3e050*/  STS.U8 [R52+UR4+0x3640], R36 ;  /* 0x0036402434007988 */ /* 0x0087e80008000004 */
[----:B------:R3:W-:Y:S04]  /*3e060*/  STS.U8 [R52+UR4+0x3660], R38 ;  /* 0x0036602634007988 */ /* 0x0007e80008000004 */
[----:B------:R3:W-:Y:S04]  /*3e070*/  STS.U8 [R52+UR4+0x3600], R40 ;  /* 0x0036002834007988 */ /* 0x0007e80008000004 */
[----:B------:R3:W-:Y:S04]  /*3e080*/  STS.U8 [R52+UR4+0x3620], R42 ;  /* 0x0036202a34007988 */ /* 0x0007e80008000004 */
[----:B0-----:R-:W4:Y:S04]  /*3e090*/  LDL.LU R32, [R1+0x2904] ;  /* 0x0029040001207983 */ /* 0x001f280000300800 */
[----:B-1----:R-:W2:Y:S04]  /*3e0a0*/  LDL.LU R34, [R1+0x2900] ;  /* 0x0029000001227983 */ /* 0x002ea80000300800 */
[----:B---3--:R-:W3:Y:S04]  /*3e0b0*/  LDL.LU R36, [R1+0x28fc] ;  /* 0x0028fc0001247983 */ /* 0x008ee80000300800 */
[----:B------:R-:W3:Y:S04]  /*3e0c0*/  LDL.LU R38, [R1+0x28f8] ;  /* 0x0028f80001267983 */ /* 0x000ee80000300800 */
[----:B------:R-:W3:Y:S04]  /*3e0d0*/  LDL.LU R40, [R1+0x28f4] ;  /* 0x0028f40001287983 */ /* 0x000ee80000300800 */
[----:B------:R-:W3:Y:S04]  /*3e0e0*/  LDL.LU R42, [R1+0x28f0] ;  /* 0x0028f000012a7983 */ /* 0x000ee80000300800 */
[----:B------:R0:W-:Y:S04]  /*3e0f0*/  STS.U8 [R52+UR4+0x3760], R44 ;  /* 0x0037602c34007988 */ /* 0x0001e80008000004 */
[----:B------:R1:W-:Y:S04]  /*3e100*/  STS.U8 [R52+UR4+0x3740], R46 ;  /* 0x0037402e34007988 */ /* 0x0003e80008000004 */
[----:B------:R1:W-:Y:S04]  /*3e110*/  STS.U8 [R52+UR4+0x3720], R48 ;  /* 0x0037203034007988 */ /* 0x0003e80008000004 */
[----:B------:R1:W-:Y:S04]  /*3e120*/  STS.U8 [R52+UR4+0x3700], R50 ;  /* 0x0037003234007988 */ /* 0x0003e80008000004 */
[----:B0-----:R-:W4:Y:S04]  /*3e130*/  LDL.LU R44, [R1+0x28ec] ;  /* 0x0028ec00012c7983 */ /* 0x001f280000300800 */
[----:B-1----:R-:W2:Y:S04]  /*3e140*/  LDL.LU R46, [R1+0x28e8] ;  /* 0x0028e800012e7983 */ /* 0x002ea80000300800 */
[----:B------:R-:W3:Y:S04]  /*3e150*/  LDL.LU R48, [R1+0x28e4] ;  /* 0x0028e40001307983 */ /* 0x000ee80000300800 */
[----:B------:R-:W4:Y:S04]  /*3e160*/  LDL.LU R50, [R1+0x28e0] ;  /* 0x0028e00001327983 */ /* 0x000f280000300800 */
        /* <DEDUP_REMOVED lines=8> */
[----:B----4-:R0:W-:Y:S04]  /*3e1f0*/  STS.U8 [R52+UR4+0x3920], R50 ;  /* 0x0039203234007988 */ /* 0x0101e80008000004 */
[----:B---3--:R1:W-:Y:S04]  /*3e200*/  STS.U8 [R52+UR4+0x3900], R48 ;  /* 0x0039003034007988 */ /* 0x0083e80008000004 */
[----:B--2---:R2:W-:Y:S04]  /*3e210*/  STS.U8 [R52+UR4+0x3960], R46 ;  /* 0x0039602e34007988 */ /* 0x0045e80008000004 */
[----:B0-----:R-:W3:Y:S04]  /*3e220*/  LDL.LU R50, [R1+0xbac] ;  /* 0x000bac0001327983 */ /* 0x001ee80000300800 */
[----:B-1----:R-:W4:Y:S04]  /*3e230*/  LDL.LU R48, [R1+0xbb0] ;  /* 0x000bb00001307983 */ /* 0x002f280000300800 */
[----:B--2---:R-:W2:Y:S04]  /*3e240*/  LDL.LU R46, [R1+0xbb4] ;  /* 0x000bb400012e7983 */ /* 0x004ea80000300800 */
[----:B------:R0:W-:Y:S02]  /*3e250*/  STS.U8 [R52+UR4+0x3940], R44 ;  /* 0x0039402c34007988 */ /* 0x0001e40008000004 */
[----:B0-----:R-:W0:Y:S02]  /*3e260*/  S2R R44, SR_TID.X ;  /* 0x00000000002c7919 */ /* 0x001e240000002100 */
[----:B------:R-:W3:Y:S01]  /*3e270*/  LDL.LU R52, [R1+0x28dc] ;  /* 0x0028dc0001347983 */ /* 0x000ee20000300800 */
[----:B0-----:R-:W-:-:S05]  /*3e280*/  LOP3.LUT R44, R44, 0x1f, RZ, 0xc0, !PT ;  /* 0x0000001f2c2c7812 */ /* 0x001fca00078ec0ff */
        /* <DEDUP_REMOVED lines=43> */
[----:B------:R-:W3:Y:S04]  /*3e540*/  LDL.LU R9, [R1+0xad0] ;  /* 0x000ad00001097983 */ /* 0x000ee80000300800 */
[----:B------:R-:W3:Y:S04]  /*3e550*/  LDL.LU R8, [R1+0xacc] ;  /* 0x000acc0001087983 */ /* 0x000ee80000300800 */
[----:B------:R-:W3:Y:S04]  /*3e560*/  LDL.LU R3, [R1+0xac8] ;  /* 0x000ac80001037983 */ /* 0x000ee80000300800 */
[----:B------:R-:W3:Y:S04]  /*3e570*/  LDL.LU R2, [R1+0xab4] ;  /* 0x000ab40001027983 */ /* 0x000ee80000300800 */
[----:B------:R-:W3:Y:S04]  /*3e580*/  LDL.LU R34, [R1+0xab0] ;  /* 0x000ab00001227983 */ /* 0x000ee80000300800 */
[----:B------:R-:W3:Y:S04]  /*3e590*/  LDL.LU R44, [R1+0xaac] ;  /* 0x000aac00012c7983 */ /* 0x000ee80000300800 */
[----:B--2---:R0:W-:Y:S04]  /*3e5a0*/  STS.U8 [R32+UR4+0x80], R46 ;  /* 0x0000802e20007988 */ /* 0x0041e80008000004 */
[----:B----4-:R1:W-:Y:S04]  /*3e5b0*/  STS.U8 [R32+UR4+0xa0], R48 ;  /* 0x0000a03020007988 */ /* 0x0103e80008000004 */
[----:B---3--:R2:W-:Y:S04]  /*3e5c0*/  STS.U8 [R32+UR4+0xc0], R50 ;  /* 0x0000c03220007988 */ /* 0x0085e80008000004 */
        /* <DEDUP_REMOVED lines=10> */
[----:B0-----:R-:W4:Y:S04]  /*3e670*/  LDL.LU R59, [R1+0xa70] ;  /* 0x000a7000013b7983 */ /* 0x001f280000300800 */
        /* <DEDUP_REMOVED lines=47> */
[----:B------:R-:W2:Y:S04]  /*3e970*/  LDL.LU R44, [R1+0x990] ;  /* 0x00099000012c7983 */ /* 0x000ea80000300800 */
[----:B------:R0:W-:Y:S04]  /*3e980*/  STS.U8 [R32+UR4+0x780], R46 ;  /* 0x0007802e20007988 */ /* 0x0001e80008000004 */
[----:B------:R1:W-:Y:S04]  /*3e990*/  STS.U8 [R32+UR4+0x880], R48 ;  /* 0x0008803020007988 */ /* 0x0003e80008000004 */
[----:B------:R1:W-:Y:S04]  /*3e9a0*/  STS.U8 [R32+UR4+0x8a0], R50 ;  /* 0x0008a03220007988 */ /* 0x0003e80008000004 */
[----:B---3--:R3:W-:Y:S04]  /*3e9b0*/  STS.U8 [R32+UR4+0x8c0], R0 ;  /* 0x0008c00020007988 */ /* 0x0087e80008000004 */
[----:B----4-:R4:W-:Y:S04]  /*3e9c0*/  STS.U8 [R32+UR4+0x8e0], R54 ;  /* 0x0008e03620007988 */ /* 0x0109e80008000004 */
[----:B------:R4:W-:Y:S04]  /*3e9d0*/  STS.U8 [R32+UR4+0x9a0], R58 ;  /* 0x0009a03a20007988 */ /* 0x0009e80008000004 */
[----:B0-----:R-:W2:Y:S04]  /*3e9e0*/  LDL.LU R46, [R1+0x98c] ;  /* 0x00098c00012e7983 */ /* 0x001ea80000300800 */
[----:B-1----:R-:W2:Y:S04]  /*3e9f0*/  LDL.LU R48, [R1+0x988] ;  /* 0x0009880001307983 */ /* 0x002ea80000300800 */
[----:B------:R-:W2:Y:S04]  /*3ea00*/  LDL.LU R50, [R1+0x974] ;  /* 0x0009740001327983 */ /* 0x000ea80000300800 */
        /* <DEDUP_REMOVED lines=275> */
[----:B--2---:R-:W-:Y:S04]  /*3fb40*/  STS.U8 [R32+UR4+0x2ec0], R34 ;  /* 0x002ec02220007988 */ /* 0x004fe80008000004 */
[----:B------:R-:W-:Y:S04]  /*3fb50*/  STS.U8 [R32+UR4+0x2ee0], R44 ;  /* 0x002ee02c20007988 */ /* 0x000fe80008000004 */
[----:B------:R-:W-:Y:S04]  /*3fb60*/  STS.U8 [R32+UR4+0x2e80], R46 ;  /* 0x002e802e20007988 */ /* 0x000fe80008000004 */
[----:B------:R-:W-:Y:S04]  /*3fb70*/  STS.U8 [R32+UR4+0x2ea0], R48 ;  /* 0x002ea03020007988 */ /* 0x000fe80008000004 */
[----:B------:R-:W-:Y:S04]  /*3fb80*/  STS.U8 [R32+UR4+0x2fe0], R50 ;  /* 0x002fe03220007988 */ /* 0x000fe80008000004 */
[----:B---3--:R-:W-:Y:S04]  /*3fb90*/  STS.U8 [R32+UR4+0x2fc0], R0 ;  /* 0x002fc00020007988 */ /* 0x008fe80008000004 */
[----:B----4-:R0:W-:Y:S04]  /*3fba0*/  STS.U8 [R32+UR4+0x2fa0], R54 ;  /* 0x002fa03620007988 */ /* 0x0101e80008000004 */
[----:B------:R1:W-:Y:S04]  /*3fbb0*/  STS.U8 [R32+UR4+0x2f80], R58 ;  /* 0x002f803a20007988 */ /* 0x0003e80008000004 */
[----:B0-----:R-:W2:Y:S04]  /*3fbc0*/  LDL.LU R54, [R1+0x108] ;  /* 0x0001080001367983 */ /* 0x001ea80000300800 */
[----:B------:R0:W-:Y:S04]  /*3fbd0*/  STS.U8 [R32+UR4+0x3080], R59 ;  /* 0x0030803b20007988 */ /* 0x0001e80008000004 */
[----:B-1----:R-:W3:Y:S04]  /*3fbe0*/  LDL.LU R58, [R1+0x104] ;  /* 0x00010400013a7983 */ /* 0x002ee80000300800 */
        /* <DEDUP_REMOVED lines=30> */
[----:B---3--:R1:W-:Y:S04]  /*3fdd0*/  STS.U8 [R32+UR4+0x30c0], R58 ;  /* 0x0030c03a20007988 */ /* 0x0083e80008000004 */
[----:B0-----:R-:W2:Y:S04]  /*3fde0*/  LDL.LU R54, [R1+0x28d8] ;  /* 0x0028d80001367983 */ /* 0x001ea80000300800 */
[----:B-1----:R-:W3:Y:S04]  /*3fdf0*/  LDL.LU R58, [R1+0x28d4] ;  /* 0x0028d400013a7983 */ /* 0x002ee80000300800 */
[----:B----4-:R0:W-:Y:S04]  /*3fe00*/  STS.U8 [R32+UR4+0x30e0], R59 ;  /* 0x0030e03b20007988 */ /* 0x0101e80008000004 */
[----:B------:R-:W-:Y:S04]  /*3fe10*/  STS.U8 [R32+UR4+0x31a0], R57 ;  /* 0x0031a03920007988 */ /* 0x000fe80008000004 */
[----:B------:R-:W-:Y:S04]  /*3fe20*/  STS.U8 [R32+UR4+0x3180], R56 ;  /* 0x0031803820007988 */ /* 0x000fe80008000004 */
[----:B------:R-:W-:Y:S04]  /*3fe30*/  STS.U8 [R32+UR4+0x31e0], R55 ;  /* 0x0031e03720007988 */ /* 0x000fe80008000004 */
[----:B------:R-:W-:Y:S04]  /*3fe40*/  STS.U8 [R32+UR4+0x31c0], R53 ;  /* 0x0031c03520007988 */ /* 0x000fe80008000004 */
[----:B------:R-:W-:Y:S04]  /*3fe50*/  STS.U8 [R32+UR4+0x32c0], R43 ;  /* 0x0032c02b20007988 */ /* 0x000fe80008000004 */
        /* <DEDUP_REMOVED lines=22> */
[----:B------:R-:W-:Y:S04]  /*3ffc0*/  STS.U8 [R32+UR4+0x37a0], R50 ;  /* 0x0037a03220007988 */ /* 0x000fe80008000004 */
[----:B------:R1:W-:Y:S04]  /*3ffd0*/  STS.U8 [R32+UR4+0x3780], R0 ;  /* 0x0037800020007988 */ /* 0x0003e80008000004 */
[----:B0-----:R-:W2:Y:S04]  /*3ffe0*/  LDL.LU R48, [R1+0xbd0] ;  /* 0x000bd00001307983 */ /* 0x001ea80000300800 */
[----:B-1----:R-:W2:Y:S04]  /*3fff0*/  LDL.LU R0, [R1+0xbcc] ;  /* 0x000bcc0001007983 */ /* 0x002ea80000300800 */
[----:B------:R-:W2:Y:S04]  /*40000*/  LDL.LU R2, [R1+0xbc8] ;  /* 0x000bc80001027983 */ /* 0x000ea80000300800 */
[----:B------:R-:W2:Y:S04]  /*40010*/  LDL.LU R50, [R1+0xbd4] ;  /* 0x000bd40001327983 */ /* 0x000ea80000300800 */
[----:B------:R-:W2:Y:S04]  /*40020*/  LDL.LU R34, [R1+0x34] ;  /* 0x0000340001227983 */ /* 0x000ea80000300800 */
[----:B------:R-:W2:Y:S04]  /*40030*/  LDL.LU R44, [R1+0x2c] ;  /* 0x00002c00012c7983 */ /* 0x000ea80000300800 */
[----:B------:R-:W2:Y:S04]  /*40040*/  LDL.LU R46, [R1+0x28] ;  /* 0x00002800012e7983 */ /* 0x000ea80000300800 */
        /* <DEDUP_REMOVED lines=30> */
[----:B0-----:R-:W2:Y:S01]  /*40230*/  LDL.LU R48, [R1+0x24] ;  /* 0x0000240001307983 */ /* 0x001ea20000300800 */
[----:B-1----:R-:W0:Y:S03]  /*40240*/  S2R R0, SR_TID.X ;  /* 0x0000000000007919 */ /* 0x002e260000002100 */
[----:B------:R-:W-:Y:S04]  /*40250*/  STS.U8 [R32+UR4+0x3fa0], R2 ;  /* 0x003fa00220007988 */ /* 0x000fe80008000004 */
[----:B------:R-:W-:Y:S01]  /*40260*/  STS.U8 [R32+UR4+0x3f80], R50 ;  /* 0x003f803220007988 */ /* 0x000fe20008000004 */
[----:B------:R-:W-:Y:S01]  /*40270*/  BAR.SYNC.DEFER_BLOCKING 0x0 ;  /* 0x0000000000007b1d */ /* 0x000fe20000010000 */
[C---:B0-----:R-:W-:Y:S01]  /*40280*/  IMAD.SHL.U32 R24, R0.reuse, 0x2, RZ ;  /* 0x0000000200187824 */ /* 0x041fe200078e00ff */
[----:B------:R-:W-:-:S05]  /*40290*/  LOP3.LUT R0, R0, 0x7, RZ, 0xc0, !PT ;  /* 0x0000000700007812 */ /* 0x000fca00078ec0ff */
[----:B------:R-:W-:-:S05]  /*402a0*/  IMAD R0, R0, 0x90, RZ ;  /* 0x0000009000007824 */ /* 0x000fca00078e02ff */
[----:B------:R-:W-:-:S05]  /*402b0*/  LOP3.LUT R0, R0, 0x30, R24, 0x78, !PT ;  /* 0x0000003000007812 */ /* 0x000fca00078e7818 */
[----:B------:R-:W0:Y:S04]  /*402c0*/  LDSM.16.M88.4 R4, [R0+UR4] ;  /* 0x000000040004783b */ /* 0x000e280008000200 */
[----:B------:R-:W-:Y:S04]  /*402d0*/  LDSM.16.M88.4 R16, [R0+UR4+0x1000] ;  /* 0x001000040010783b */ /* 0x000fe80008000200 */
[----:B------:R-:W-:Y:S01]  /*402e0*/  LDSM.16.M88.4 R20, [R0+UR4+0x1c00] ;  /* 0x001c00040014783b */ /* 0x000fe20008000200 */
[----:B0-----:R-:W-:-:S03]  /*402f0*/  IMAD.MOV.U32 R51, RZ, RZ, R4 ;  /* 0x000000ffff337224 */ /* 0x001fc600078e0004 */
[----:B------:R-:W-:Y:S01]  /*40300*/  STL.64 [R1+0x5b8], R6 ;  /* 0x0005b80601007387 */ /* 0x000fe20000100a00 */
[----:B------:R-:W-:-:S03]  /*40310*/  IMAD.MOV.U32 R50, RZ, RZ, R5 ;  /* 0x000000ffff327224 */ /* 0x000fc600078e0005 */
[----:B------:R-:W0:Y:S04]  /*40320*/  LDSM.16.M88.4 R4, [R0+UR4+0x400] ;  /* 0x000400040004783b */ /* 0x000e280008000200 */
[----:B0-----:R-:W-:Y:S01]  /*40330*/  STL.64 [R1+0x5c0], R4 ;  /* 0x0005c00401007387 */ /* 0x001fe20000100a00 */
[----:B------:R-:W-:-:S03]  /*40340*/  IMAD.MOV.U32 R12, RZ, RZ, R4 ;  /* 0x000000ffff0c7224 */ /* 0x000fc600078e0004 */
        /* <DEDUP_REMOVED lines=8> */
[----:B0-----:R-:W-:Y:S04]  /*403d0*/  STL.64 [R1+0x5e0], R4 ;  /* 0x0005e00401007387 */ /* 0x001fe80000100a00 */
[----:B------:R0:W-:Y:S04]  /*403e0*/  STL.64 [R1+0x5e8], R6 ;  /* 0x0005e80601007387 */ /* 0x0001e80000100a00 */
[----:B------:R-:W-:Y:S04]  /*403f0*/  STL.64 [R1+0x600], R16 ;  /* 0x0006001001007387 */ /* 0x000fe80000100a00 */
[----:B------:R-:W-:Y:S01]  /*40400*/  STL.64 [R1+0x608], R18 ;  /* 0x0006081201007387 */ /* 0x000fe20000100a00 */
[----:B0-----:R-:W-:-:S02]  /*40410*/  IMAD.MOV.U32 R6, RZ, RZ, R16 ;  /* 0x000000ffff067224 */ /* 0x001fc400078e0010 */
[----:B------:R-:W-:Y:S02]  /*40420*/  IMAD.MOV.U32 R7, RZ, RZ, R17 ;  /* 0x000000ffff077224 */ /* 0x000fe400078e0011 */
[----:B------:R-:W0:Y:S04]  /*40430*/  LDSM.16.M88.4 R16, [R0+UR4+0x1400] ;  /* 0x001400040010783b */ /* 0x000e280008000200 */
[----:B0-----:R-:W-:Y:S01]  /*40440*/  STL.64 [R1+0x620], R16 ;  /* 0x0006201001007387 */ /* 0x001fe20000100a00 */
[----:B------:R-:W-:-:S03]  /*40450*/  IMAD.MOV.U32 R27, RZ, RZ, R16 ;  /* 0x000000ffff1b7224 */ /* 0x000fc600078e0010 */
[----:B------:R-:W-:Y:S01]  /*40460*/  STL.64 [R1+0x628], R18 ;  /* 0x0006281201007387 */ /* 0x000fe20000100a00 */
[----:B------:R-:W-:-:S03]  /*40470*/  IMAD.MOV.U32 R26, RZ, RZ, R17 ;  /* 0x000000ffff1a7224 */ /* 0x000fc600078e0011 */
[----:B------:R-:W0:Y:S04]  /*40480*/  LDSM.16.M88.4 R16, [R0+UR4+0x1800] ;  /* 0x001800040010783b */ /* 0x000e280008000200 */
[----:B0-----:R0:W-:Y:S04]  /*40490*/  STL.64 [R1+0x5f0], R16 ;  /* 0x0005f01001007387 */ /* 0x0011e80000100a00 */
[----:B------:R-:W-:Y:S04]  /*404a0*/  STL.64 [R1+0x5f8], R18 ;  /* 0x0005f81201007387 */ /* 0x000fe80000100a00 */
[----:B------:R-:W3:Y:S04]  /*404b0*/  LDL.LU.64 R36, [R1+0x3b0] ;  /* 0x0003b00001247983 */ /* 0x000ee80000300a00 */
[----:B------:R-:W3:Y:S01]  /*404c0*/  LDL.LU.64 R38, [R1+0x3b8] ;  /* 0x0003b80001267983 */ /* 0x000ee20000300a00 */
[----:B------:R-:W-:-:S02]  /*404d0*/  IMAD.MOV.U32 R25, RZ, RZ, R16 ;  /* 0x000000ffff197224 */ /* 0x000fc400078e0010 */
[----:B------:R-:W-:Y:S01]  /*404e0*/  IMAD.MOV.U32 R24, RZ, RZ, R17 ;  /* 0x000000ffff187224 */ /* 0x000fe200078e0011 */
[----:B------:R-:W-:Y:S04]  /*404f0*/  STL.64 [R1+0x610], R20 ;  /* 0x0006101401007387 */ /* 0x000fe80000100a00 */
[----:B------:R-:W-:Y:S01]  /*40500*/  STL.64 [R1+0x618], R22 ;  /* 0x0006181601007387 */ /* 0x000fe20000100a00 */
[----:B0-----:R-:W-:Y:S02]  /*40510*/  IMAD.MOV.U32 R16, RZ, RZ, R20 ;  /* 0x000000ffff107224 */ /* 0x001fe400078e0014 */
[----:B------:R-:W-:Y:S02]  /*40520*/  IMAD.MOV.U32 R17, RZ, RZ, R21 ;  /* 0x000000ffff117224 */ /* 0x000fe400078e0015 */
[----:B------:R-:W0:Y:S04]  /*40530*/  LDSM.16.M88.4 R20, [R0+UR4+0x2000] ;  /* 0x002000040014783b */ /* 0x000e280008000200 */
[----:B0-----:R-:W-:Y:S01]  /*40540*/  STL.64 [R1+0x630], R20 ;  /* 0x0006301401007387 */ /* 0x001fe20000100a00 */
[----:B------:R-:W-:-:S03]  /*40550*/  IMAD.MOV.U32 R18, RZ, RZ, R20 ;  /* 0x000000ffff127224 */ /* 0x000fc600078e0014 */
[----:B------:R-:W-:Y:S01]  /*40560*/  STL.64 [R1+0x638], R22 ;  /* 0x0006381601007387 */ /* 0x000fe20000100a00 */
[----:B------:R-:W-:-:S03]  /*40570*/  IMAD.MOV.U32 R19, RZ, RZ, R21 ;  /* 0x000000ffff137224 */ /* 0x000fc600078e0015 */
[----:B------:R-:W4:Y:S04]  /*40580*/  LDL.LU.64 R40, [R1+0x3c0] ;  /* 0x0003c00001287983 */ /* 0x000f280000300a00 */
[----:B------:R-:W0:Y:S04]  /*40590*/  LDSM.16.M88.4 R20, [R0+UR4+0x2400] ;  /* 0x002400040014783b */ /* 0x000e280008000200 */
[----:B------:R-:W4:Y:S04]  /*405a0*/  LDL.LU.64 R42, [R1+0x3c8] ;  /* 0x0003c800012a7983 */ /* 0x000f280000300a00 */
[----:B------:R-:W-:Y:S04]  /*405b0*/  STL [R1+0x27a8], R51 ;  /* 0x0027a83301007387 */ /* 0x000fe80000100800 */
[----:B0-----:R0:W-:Y:S01]  /*405c0*/  STL.64 [R1+0x640], R20 ;  /* 0x0006401401007387 */ /* 0x0011e20000100a00 */
[----:B------:R-:W-:-:S03]  /*405d0*/  IMAD.MOV.U32 R29, RZ, RZ, R20 ;  /* 0x000000ffff1d7224 */ /* 0x000fc600078e0014 */
[----:B------:R1:W-:Y:S01]  /*405e0*/  STL.64 [R1+0x648], R22 ;  /* 0x0006481601007387 */ /* 0x0003e20000100a00 */
[----:B------:R-:W-:-:S03]  /*405f0*/  IMAD.MOV.U32 R28, RZ, RZ, R21 ;  /* 0x000000ffff1c7224 */ /* 0x000fc600078e0015 */
[----:B0-----:R-:W4:Y:S04]  /*40600*/  LDL.LU.64 R20, [R1+0x440] ;  /* 0x0004400001147983 */ /* 0x001f280000300a00 */
[----:B-1----:R-:W4:Y:S01]  /*40610*/  LDL.LU.64 R22, [R1+0x448] ;  /* 0x0004480001167983 */ /* 0x002f220000300a00 */
[----:B------:R-:W-:Y:S02]  /*40620*/  IMAD.MOV.U32 R9, RZ, RZ, R5 ;  /* 0x000000ffff097224 */ /* 0x000fe400078e0005 */
[----:B------:R-:W-:Y:S02]  /*40630*/  IMAD R5, R44, 0x100, R34 ;  /* 0x000001002c057824 */ /* 0x000fe400078e0222 */
[----:B--2---:R-:W-:Y:S02]  /*40640*/  IMAD R2, R48, 0x100, R46 ;  /* 0x0000010030027824 */ /* 0x004fe400078e022e */
[----:B------:R-:W0:Y:S01]  /*40650*/  LDSM.16.M88.4 R44, [R0+UR4+0x2800] ;  /* 0x00280004002c783b */ /* 0x000e220008000200 */
[----:B------:R-:W-:-:S02]  /*40660*/  IMAD.MOV.U32 R8, RZ, RZ, R4 ;  /* 0x000000ffff087224 */ /* 0x000fc400078e0004 */
[----:B------:R-:W-:Y:S02]  /*40670*/  IMAD R3, R31, 0x100, R30 ;  /* 0x000001001f037824 */ /* 0x000fe400078e021e */
[----:B------:R-:W-:Y:S01]  /*40680*/  IMAD R4, R61, 0x100, R60 ;  /* 0x000001003d047824 */ /* 0x000fe200078e023c */
[----:B------:R-:W-:Y:S02]  /*40690*/  F2FP.F16.E4M3.UNPACK_B R34, R5 ;  /* 0x00000005ff22723e */ /* 0x000fe400020006ff */
[----:B------:R-:W-:Y:S02]  /*406a0*/  F2FP.F16.E4M3.UNPACK_B R35, R2 ;  /* 0x00000002ff23723e */ /* 0x000fe400020006ff */
[----:B------:R-:W-:Y:S02]  /*406b0*/  F2FP.F16.E4M3.UNPACK_B R14, R51 ;  /* 0x00000033ff0e723e */ /* 0x000fe400020006ff */
[----:B------:R-:W-:Y:S02]  /*406c0*/  F2FP.F16.E4M3.UNPACK_B R32, R3 ;  /* 0x00000003ff20723e */ /* 0x000fe400020006ff */
[----:B------:R-:W-:-:S02]  /*406d0*/  F2FP.F16.E4M3.UNPACK_B R33, R4 ;  /* 0x00000004ff21723e */ /* 0x000fc400020006ff */
[----:B------:R-:W-:-:S07]  /*406e0*/  F2FP.F16.E4M3.UNPACK_B R15, R50 ;  /* 0x00000032ff0f723e */ /* 0x000fce00020006ff */
[----:B---3--:R-:W-:Y:S07]  /*406f0*/  HMMA.16816.F32 R52, R32, R14, R36 ;  /* 0x0000000e2034723c */ /* 0x008fee0000001824 */
[----:B0-----:R-:W-:Y:S02]  /*40700*/  IMAD.MOV.U32 R38, RZ, RZ, R44 ;  /* 0x000000ffff267224 */ /* 0x001fe400078e002c */
[----:B------:R-:W-:-:S14]  /*40710*/  IMAD.MOV.U32 R39, RZ, RZ, R45 ;  /* 0x000000ffff277224 */ /* 0x000fdc00078e002d */
[----:B------:R-:W-:Y:S04]  /*40720*/  STL.64 [R1+0x30], R52 ;  /* 0x0000303401007387 */ /* 0x000fe80000100a00 */
[----:B------:R-:W-:Y:S04]  /*40730*/  STL.64 [R1+0x38], R54 ;  /* 0x0000383601007387 */ /* 0x000fe80000100a00 */
[----:B------:R0:W-:Y:S04]  /*40740*/  STL.64 [R1+0x650], R44 ;  /* 0x0006502c01007387 */ /* 0x0001e80000100a00 */
[----:B------:R1:W-:Y:S01]  /*40750*/  STL.64 [R1+0x658], R46 ;  /* 0x0006582e01007387 */ /* 0x0003e20000100a00 */
[----:B------:R-:W-:-:S02]  /*40760*/  F2FP.F16.E4M3.UNPACK_B R12, R12 ;  /* 0x0000000cff0c723e */ /* 0x000fc400020006ff */
[----:B------:R-:W-:Y:S01]  /*40770*/  F2FP.F16.E4M3.UNPACK_B R13, R13 ;  /* 0x0000000dff0d723e */ /* 0x000fe200020006ff */
[----:B------:R-:W2:Y:S04]  /*40780*/  LDSM.16.M88.4 R52, [R0+UR4+0x2c00] ;  /* 0x002c00040034783b */ /* 0x000ea80008000200 */
[----:B0-----:R-:W3:Y:S04]  /*40790*/  LDL.LU.64 R44, [R1+0x460] ;  /* 0x00046000012c7983 */ /* 0x001ee80000300a00 */
[----:B-1----:R-:W3:Y:S01]  /*407a0*/  LDL.LU.64 R46, [R1+0x468] ;  /* 0x00046800012e7983 */ /* 0x002ee20000300a00 */
[----:B----4-:R-:W-:Y:S01]  /*407b0*/  HMMA.16816.F32 R40, R32, R12, R40 ;  /* 0x0000000c2028723c */ /* 0x010fe20000001828 */
[----:B------:R-:W-:-:S02]  /*407c0*/  F2FP.F16.E4M3.UNPACK_B R10, R10 ;  /* 0x0000000aff0a723e */ /* 0x000fc400020006ff */
[----:B------:R-:W-:-:S15]  /*407d0*/  F2FP.F16.E4M3.UNPACK_B R11, R11 ;  /* 0x0000000bff0b723e */ /* 0x000fde00020006ff */
[----:B------:R-:W-:-:S05]  /*407e0*/  NOP ;  /* 0x0000000000007918 */ /* 0x000fca0000000000 */
[----:B------:R-:W-:Y:S04]  /*407f0*/  STL.64 [R1+0x20], R40 ;  /* 0x0000202801007387 */ /* 0x000fe80000100a00 */
[----:B------:R-:W-:Y:S04]  /*40800*/  STL.64 [R1+0x28], R42 ;  /* 0x0000282a01007387 */ /* 0x000fe80000100a00 */
[----:B------:R-:W-:Y:S04]  /*40810*/  STL.64 [R1+0x28c8], R14 ;  /* 0x0028c80e01007387 */ /* 0x000fe80000100a00 */
[----:B------:R0:W-:Y:S04]  /*40820*/  STL.64 [R1+0x28c0], R12 ;  /* 0x0028c00c01007387 */ /* 0x0001e80000100a00 */
[----:B--2---:R-:W-:Y:S04]  /*40830*/  STL.64 [R1+0x660], R52 ;  /* 0x0006603401007387 */ /* 0x004fe80000100a00 */
[----:B------:R-:W-:Y:S01]  /*40840*/  STL.64 [R1+0x668], R54 ;  /* 0x0006683601007387 */ /* 0x000fe20000100a00 */
[----:B0-----:R-:W-:-:S15]  /*40850*/  HMMA.16816.F32 R12, R32, R10, R20 ;  /* 0x0000000a200c723c */ /* 0x001fde0000001814 */
[----:B------:R-:W-:-:S08]  /*40860*/  NOP ;  /* 0x0000000000007918 */ /* 0x000fd00000000000 */
[----:B------:R-:W-:Y:S04]  /*40870*/  STL [R1+0x14], R13 ;  /* 0x0000140d01007387 */ /* 0x000fe80000100800 */
[----:B------:R-:W-:Y:S01]  /*40880*/  STL.64 [R1+0x18], R14 ;  /* 0x0000180e01007387 */ /* 0x000fe20000100a00 */
[----:B------:R-:W-:-:S03]  /*40890*/  IMAD.MOV.U32 R51, RZ, RZ, R12 ;  /* 0x000000ffff337224 */ /* 0x000fc600078e000c */
[----:B------:R-:W2:Y:S04]  /*408a0*/  LDL.LU.64 R20, [R1+0x490] ;  /* 0x0004900001147983 */ /* 0x000ea80000300a00 */
[----:B------:R-:W0:Y:S04]  /*408b0*/  LDSM.16.M88.4 R12, [R0+UR4+0x3000] ;  /* 0x00300004000c783b */ /* 0x000e280008000200 */
[----:B------:R-:W2:Y:S01]  /*408c0*/  LDL.LU.64 R22, [R1+0x498] ;  /* 0x0004980001167983 */ /* 0x000ea20000300a00 */
[----:B------:R-:W-:Y:S02]  /*408d0*/  F2FP.F16.E4M3.UNPACK_B R8, R8 ;  /* 0x00000008ff08723e */ /* 0x000fe400020006ff */
[----:B------:R-:W-:Y:S01]  /*408e0*/  F2FP.F16.E4M3.UNPACK_B R9, R9 ;  /* 0x00000009ff09723e */ /* 0x000fe200020006ff */
[----:B------:R-:W-:-:S02]  /*408f0*/  IMAD.MOV.U32 R40, RZ, RZ, R52 ;  /* 0x000000ffff287224 */ /* 0x000fc400078e0034 */
[----:B------:R-:W-:Y:S01]  /*40900*/  IMAD.MOV.U32 R41, RZ, RZ, R53 ;  /* 0x000000ffff297224 */ /* 0x000fe200078e0035 */
[----:B0-----:R-:W-:Y:S01]  /*40910*/  STL.64 [R1+0x670], R12 ;  /* 0x0006700c01007387 */ /* 0x001fe20000100a00 */
[----:B------:R-:W-:-:S03]  /*40920*/  IMAD.MOV.U32 R42, RZ, RZ, R12 ;  /* 0x000000ffff2a7224 */ /* 0x000fc600078e000c */
[----:B------:R-:W-:Y:S01]  /*40930*/  STL.64 [R1+0x678], R14 ;  /* 0x0006780e01007387 */ /* 0x000fe20000100a00 */
[----:B------:R-:W-:-:S03]  /*40940*/  IMAD.MOV.U32 R43, RZ, RZ, R13 ;  /* 0x000000ffff2b7224 */ /* 0x000fc600078e000d */
[----:B------:R-:W0:Y:S01]  /*40950*/  LDSM.16.M88.4 R12, [R0+UR4+0x3400] ;  /* 0x00340004000c783b */ /* 0x000e220008000200 */
[----:B---3--:R-:W-:Y:S07]  /*40960*/  HMMA.16816.F32 R52, R32, R8, R44 ;  /* 0x000000082034723c */ /* 0x008fee000000182c */
[----:B0-----:R-:W-:Y:S02]  /*40970*/  IMAD.MOV.U32 R44, RZ, RZ, R12 ;  /* 0x000000ffff2c7224 */ /* 0x001fe400078e000c */
[----:B------:R-:W-:-:S14]  /*40980*/  IMAD.MOV.U32 R45, RZ, RZ, R13 ;  /* 0x000000ffff2d7224 */ /* 0x000fdc00078e000d */
[----:B------:R-:W-:Y:S04]  /*40990*/  STL.64 [R1], R52 ;  /* 0x0000003401007387 */ /* 0x000fe80000100a00 */
[----:B------:R-:W-:Y:S04]  /*409a0*/  STL.64 [R1+0x8], R54 ;  /* 0x0000083601007387 */ /* 0x000fe80000100a00 */
[----:B------:R-:W-:Y:S04]  /*409b0*/  STL.64 [R1+0x680], R12 ;  /* 0x0006800c01007387 */ /* 0x000fe80000100a00 */
[----:B------:R-:W-:Y:S04]  /*409c0*/  STL.64 [R1+0x688], R14 ;  /* 0x0006880e01007387 */ /* 0x000fe80000100a00 */
[----:B------:R-:W0:Y:S04]  /*409d0*/  LDSM.16.M88.4 R12, [R0+UR4+0x3800] ;  /* 0x00380004000c783b */ /* 0x000e280008000200 */
[----:B0-----:R0:W-:Y:S01]  /*409e0*/  STL.64 [R1+0x690], R12 ;  /* 0x0006900c01007387 */ /* 0x0011e20000100a00 */
[----:B------:R-:W-:-:S03]  /*409f0*/  IMAD.MOV.U32 R46, RZ, RZ, R12 ;  /* 0x000000ffff2e7224 */ /* 0x000fc600078e000c */
[----:B------:R1:W-:Y:S01]  /*40a00*/  STL.64 [R1+0x698], R14 ;  /* 0x0006980e01007387 */ /* 0x0003e20000100a00 */
[----:B------:R-:W-:-:S03]  /*40a10*/  IMAD.MOV.U32 R47, RZ, RZ, R13 ;  /* 0x000000ffff2f7224 */ /* 0x000fc600078e000d */
[----:B0-----:R-:W3:Y:S04]  /*40a20*/  LDL.LU.64 R12, [R1+0x800] ;  /* 0x00080000010c7983 */ /* 0x001ee80000300a00 */
[----:B-1----:R-:W3:Y:S01]  /*40a30*/  LDL.LU.64 R14, [R1+0x808] ;  /* 0x00080800010e7983 */ /* 0x002ee20000300a00 */
[----:B------:R-:W-:Y:S02]  /*40a40*/  F2FP.F16.E4M3.UNPACK_B R4, R27 ;  /* 0x0000001bff04723e */ /* 0x000fe400020006ff */
[----:B------:R-:W-:Y:S02]  /*40a50*/  F2FP.F16.E4M3.UNPACK_B R5, R26 ;  /* 0x0000001aff05723e */ /* 0x000fe400020006ff */
[----:B------:R-:W-:Y:S02]  /*40a60*/  F2FP.F16.E4M3.UNPACK_B R2, R25 ;  /* 0x00000019ff02723e */ /* 0x000fe400020006ff */
[----:B------:R-:W-:-:S02]  /*40a70*/  F2FP.F16.E4M3.UNPACK_B R3, R24 ;  /* 0x00000018ff03723e */ /* 0x000fc400020006ff */
[----:B------:R-:W0:Y:S01]  /*40a80*/  LDSM.16.M88.4 R24, [R0+UR4+0x3c00] ;  /* 0x003c00040018783b */ /* 0x000e220008000200 */
[----:B------:R-:W-:Y:S02]  /*40a90*/  F2FP.F16.E4M3.UNPACK_B R6, R6 ;  /* 0x00000006ff06723e */ /* 0x000fe400020006ff */
[----:B------:R-:W-:-:S07]  /*40aa0*/  F2FP.F16.E4M3.UNPACK_B R7, R7 ;  /* 0x00000007ff07723e */ /* 0x000fce00020006ff */
[----:B--2---:R-:W-:Y:S01]  /*40ab0*/  HMMA.16816.F32 R56, R32, R6, R20 ;  /* 0x000000062038723c */ /* 0x004fe20000001814 */
[----:B------:R-:W2:Y:S04]  /*40ac0*/  LDL.LU.64 R20, [R1+0x7f0] ;  /* 0x0007f00001147983 */ /* 0x000ea80000300a00 */
[----:B------:R-:W2:-:S15]  /*40ad0*/  LDL.LU.64 R22, [R1+0x7f8] ;  /* 0x0007f80001167983 */ /* 0x000e9e0000300a00 */
[----:B------:R-:W-:-:S03]  /*40ae0*/  NOP ;  /* 0x0000000000007918 */ /* 0x000fc60000000000 */
[----:B------:R-:W-:Y:S04]  /*40af0*/  STL [R1+0x279c], R56 ;  /* 0x00279c3801007387 */ /* 0x000fe80000100800 */
[----:B------:R-:W-:Y:S04]  /*40b00*/  STL [R1+0x2798], R57 ;  /* 0x0027983901007387 */ /* 0x000fe80000100800 */
[----:B------:R-:W-:Y:S04]  /*40b10*/  STL [R1+0x2794], R58 ;  /* 0x0027943a01007387 */ /* 0x000fe80000100800 */
[----:B------:R-:W-:Y:S04]  /*40b20*/  STL [R1+0x2790], R59 ;  /* 0x0027903b01007387 */ /* 0x000fe80000100800 */
[----:B0-----:R0:W-:Y:S01]  /*40b30*/  STL.64 [R1+0x6b0], R24 ;  /* 0x0006b01801007387 */ /* 0x0011e20000100a00 */
[----:B------:R-:W-:-:S03]  /*40b40*/  IMAD.MOV.U32 R48, RZ, RZ, R24 ;  /* 0x000000ffff307224 */ /* 0x000fc600078e0018 */
[----:B------:R1:W-:Y:S01]  /*40b50*/  STL.64 [R1+0x6b8], R26 ;  /* 0x0006b81a01007387 */ /* 0x0003e20000100a00 */
[----:B------:R-:W-:-:S03]  /*40b60*/  IMAD.MOV.U32 R0, RZ, RZ, R25 ;  /* 0x000000ffff007224 */ /* 0x000fc600078e0019 */
[----:B0-----:R-:W4:Y:S04]  /*40b70*/  LDL.LU.64 R24, [R1+0x7e0] ;  /* 0x0007e00001187983 */ /* 0x001f280000300a00 */
[----:B-1----:R-:W4:Y:S01]  /*40b80*/  LDL.LU.64 R26, [R1+0x7e8] ;  /* 0x0007e800011a7983 */ /* 0x002f220000300a00 */
[----:B---3--:R-:W-:Y:S03]  /*40b90*/  HMMA.16816.F32 R52, R32, R4, R12 ;  /* 0x000000042034723c */ /* 0x008fe6000000180c */
[----:B------:R-:W3:Y:S04]  /*40ba0*/  LDL.LU.64 R12, [R1+0x7d0] ;  /* 0x0007d000010c7983 */ /* 0x000ee80000300a00 */
[----:B------:R-:W3:Y:S01]  /*40bb0*/  LDL.LU.64 R14, [R1+0x7d8] ;  /* 0x0007d800010e7983 */ /* 0x000ee20000300a00 */
[----:B------:R-:W-:-:S02]  /*40bc0*/  F2FP.F16.E4M3.UNPACK_B R16, R16 ;  /* 0x00000010ff10723e */ /* 0x000fc400020006ff */
[----:B------:R-:W-:Y:S02]  /*40bd0*/  F2FP.F16.E4M3.UNPACK_B R17, R17 ;  /* 0x00000011ff11723e */ /* 0x000fe400020006ff */
[----:B------:R-:W-:Y:S02]  /*40be0*/  F2FP.F16.E4M3.UNPACK_B R18, R18 ;  /* 0x00000012ff12723e */ /* 0x000fe400020006ff */
[----:B------:R-:W-:Y:S01]  /*40bf0*/  F2FP.F16.E4M3.UNPACK_B R19, R19 ;  /* 0x00000013ff13723e */ /* 0x000fe200020006ff */
[----:B--2---:R-:W-:Y:S08]  /*40c00*/  HMMA.16816.F32 R20, R32, R2, R20 ;  /* 0x000000022014723c */ /* 0x004ff00000001814 */
[----:B------:R-:W-:Y:S04]  /*40c10*/  STL [R1+0x27a4], R52 ;  /* 0x0027a43401007387 */ /* 0x000fe80000100800 */
[----:B------:R-:W-:Y:S04]  /*40c20*/  STL [R1+0x27a0], R53 ;  /* 0x0027a03501007387 */ /* 0x000fe80000100800 */
[----:B------:R-:W-:Y:S04]  /*40c30*/  STL [R1+0x278c], R54 ;  /* 0x00278c3601007387 */ /* 0x000fe80000100800 */
[----:B------:R-:W-:Y:S01]  /*40c40*/  STL [R1+0x2788], R55 ;  /* 0x0027883701007387 */ /* 0x000fe20000100800 */
[----:B------:R-:W-:-:S02]  /*40c50*/  F2FP.F16.E4M3.UNPACK_B R37, R28 ;  /* 0x0000001cff25723e */ /* 0x000fc400020006ff */
[----:B------:R-:W-:Y:S01]  /*40c60*/  F2FP.F16.E4M3.UNPACK_B R36, R29 ;  /* 0x0000001dff24723e */ /* 0x000fe200020006ff */
[----:B----4-:R-:W-:Y:S01]  /*40c70*/  HMMA.16816.F32 R24, R32, R16, R24 ;  /* 0x000000102018723c */ /* 0x010fe20000001818 */
[----:B------:R0:W-:Y:S04]  /*40c80*/  STL.64 [R1+0x27b8], R22 ;  /* 0x0027b81601007387 */ /* 0x0001e80000100a00 */
[----:B------:R-:W-:-:S15]  /*40c90*/  STL.64 [R1+0x27b0], R20 ;  /* 0x0027b01401007387 */ /* 0x000fde0000100a00 */
[----:B------:R-:W-:-:S03]  /*40ca0*/  NOP ;  /* 0x0000000000007918 */ /* 0x000fc60000000000 */
[----:B------:R-:W-:Y:S04]  /*40cb0*/  STL [R1+0x2784], R27 ;  /* 0x0027841b01007387 */ /* 0x000fe80000100800 */
[----:B0-----:R-:W2:Y:S04]  /*40cc0*/  LDL.LU R23, [R1+0x1e0] ;  /* 0x0001e00001177983 */ /* 0x001ea80000300800 */
[----:B------:R-:W2:Y:S04]  /*40cd0*/  LDL.LU R28, [R1+0x1dc] ;  /* 0x0001dc00011c7983 */ /* 0x000ea80000300800 */
[----:B------:R-:W4:Y:S04]  /*40ce0*/  LDL.LU R61, [R1+0x1f0] ;  /* 0x0001f000013d7983 */ /* 0x000f280000300800 */
[----:B------:R-:W4:Y:S04]  /*40cf0*/  LDL.LU R29, [R1+0x1ec] ;  /* 0x0001ec00011d7983 */ /* 0x000f280000300800 */
[----:B------:R-:W4:Y:S04]  /*40d00*/  LDL.LU R60, [R1+0x200] ;  /* 0x00020000013c7983 */ /* 0x000f280000300800 */
[----:B------:R-:W4:Y:S04]  /*40d10*/  LDL.LU R30, [R1+0x1f8] ;  /* 0x0001f800011e7983 */ /* 0x000f280000300800 */
[----:B------:R-:W4:Y:S04]  /*40d20*/  LDL.LU R31, [R1+0x220] ;  /* 0x00022000011f7983 */ /* 0x000f280000300800 */
[----:B------:R-:W4:Y:S01]  /*40d30*/  LDL.LU R49, [R1+0x21c] ;  /* 0x00021c0001317983 */ /* 0x000f220000300800 */
[----:B---3--:R-:W-:-:S15]  /*40d40*/  HMMA.16816.F32 R12, R32, R18, R12 ;  /* 0x00000012200c723c */ /* 0x008fde000000180c */
[----:B------:R-:W-:-:S09]  /*40d50*/  NOP ;  /* 0x0000000000007918 */ /* 0x000fd20000000000 */
[----:B------:R-:W-:Y:S02]  /*40d60*/  IMAD.MOV.U32 R56, RZ, RZ, R14 ;  /* 0x000000ffff387224 */ /* 0x000fe400078e000e */
[----:B------:R-:W-:Y:S02]  /*40d70*/  IMAD.MOV.U32 R57, RZ, RZ, R15 ;  /* 0x000000ffff397224 */ /* 0x000fe400078e000f */
[----:B------:R-:W-:Y:S02]  /*40d80*/  IMAD.MOV.U32 R52, RZ, RZ, R12 ;  /* 0x000000ffff347224 */ /* 0x000fe400078e000c */
[----:B------:R-:W-:Y:S01]  /*40d90*/  IMAD.MOV.U32 R53, RZ, RZ, R13 ;  /* 0x000000ffff357224 */ /* 0x000fe200078e000d */
[----:B------:R-:W3:Y:S04]  /*40da0*/  LDL.LU.64 R14, [R1+0x28c8] ;  /* 0x0028c800010e7983 */ /* 0x000ee80000300a00 */
[----:B------:R-:W3:Y:S04]  /*40db0*/  LDL.LU.64 R12, [R1+0x28c0] ;  /* 0x0028c000010c7983 */ /* 0x000ee80000300a00 */
[----:B------:R-:W-:Y:S04]  /*40dc0*/  STL.64 [R1+0x2898], R18 ;  /* 0x0028981201007387 */ /* 0x000fe80000100a00 */
[----:B------:R0:W-:Y:S04]  /*40dd0*/  STL.64 [R1+0x2890], R16 ;  /* 0x0028901001007387 */ /* 0x0001e80000100a00 */
[----:B0-----:R-:W2:Y:S04]  /*40de0*/  LDL.LU.64 R16, [R1+0x750] ;  /* 0x0007500001107983 */ /* 0x001ea80000300a00 */
[----:B------:R-:W2:Y:S02]  /*40df0*/  LDL.LU.64 R18, [R1+0x758] ;  /* 0x0007580001127983 */ /* 0x000ea40000300a00 */
[----:B--2---:R-:W-:-:S15]  /*40e00*/  HMMA.16816.F32 R16, R32, R36, R16 ;  /* 0x000000242010723c */ /* 0x004fde0000001810 */
[----:B------:R-:W-:-:S09]  /*40e10*/  NOP ;  /* 0x0000000000007918 */ /* 0x000fd20000000000 */
[----:B------:R-:W-:Y:S02]  /*40e20*/  IMAD.MOV.U32 R54, RZ, RZ, R18 ;  /* 0x000000ffff367224 */ /* 0x000fe400078e0012 */
[----:B------:R-:W-:Y:S02]  /*40e30*/  IMAD.MOV.U32 R55, RZ, RZ, R19 ;  /* 0x000000ffff377224 */ /* 0x000fe400078e0013 */
[----:B------:R-:W-:Y:S02]  /*40e40*/  IMAD.MOV.U32 R58, RZ, RZ, R16 ;  /* 0x000000ffff3a7224 */ /* 0x000fe400078e0010 */
[----:B------:R-:W-:Y:S02]  /*40e50*/  IMAD.MOV.U32 R59, RZ, RZ, R17 ;  /* 0x000000ffff3b7224 */ /* 0x000fe400078e0011 */
[----:B------:R-:W2:Y:S04]  /*40e60*/  LDL.LU.64 R16, [R1+0x830] ;  /* 0x0008300001107983 */ /* 0x000ea80000300a00 */
[----:B------:R-:W2:Y:S04]  /*40e70*/  LDL.LU.64 R18, [R1+0x838] ;  /* 0x0008380001127983 */ /* 0x000ea80000300a00 */
[----:B------:R-:W-:Y:S04]  /*40e80*/  STL.64 [R1+0x27d8], R54 ;  /* 0x0027d83601007387 */ /* 0x000fe80000100a00 */
[----:B------:R0:W-:Y:S04]  /*40e90*/  STL.64 [R1+0x27d0], R52 ;  /* 0x0027d03401007387 */ /* 0x0001e80000100a00 */
[----:B0-----:R-:W4:Y:S04]  /*40ea0*/  LDL.LU.64 R52, [R1+0x740] ;  /* 0x0007400001347983 */ /* 0x001f280000300a00 */
[----:B------:R-:W4:Y:S01]  /*40eb0*/  LDL.LU.64 R54, [R1+0x748] ;  /* 0x0007480001367983 */ /* 0x000f220000300a00 */
[----:B------:R-:W-:-:S02]  /*40ec0*/  F2FP.F16.E4M3.UNPACK_B R38, R38 ;  /* 0x00000026ff26723e */ /* 0x000fc400020006ff */
[----:B------:R-:W-:Y:S02]  /*40ed0*/  F2FP.F16.E4M3.UNPACK_B R39, R39 ;  /* 0x00000027ff27723e */ /* 0x000fe400020006ff */
[----:B------:R-:W-:Y:S02]  /*40ee0*/  F2FP.F16.E4M3.UNPACK_B R40, R40 ;  /* 0x00000028ff28723e */ /* 0x000fe400020006ff */
[----:B------:R-:W-:Y:S01]  /*40ef0*/  F2FP.F16.E4M3.UNPACK_B R41, R41 ;  /* 0x00000029ff29723e */ /* 0x000fe200020006ff */
[----:B------:R-:W-:Y:S04]  /*40f00*/  STL.64 [R1+0x27c8], R58 ;  /* 0x0027c83a01007387 */ /* 0x000fe80000100a00 */
[----:B------:R-:W-:Y:S01]  /*40f10*/  STL.64 [R1+0x27c0], R56 ;  /* 0x0027c03801007387 */ /* 0x000fe20000100a00 */
[----:B------:R-:W-:Y:S01]  /*40f20*/  IMAD R28, R28, 0x100, R23 ;  /* 0x000001001c1c7824 */ /* 0x000fe200078e0217 */
[C---:B----4-:R-:W-:Y:S06]  /*40f30*/  HMMA.16816.F32 R52, R32.reuse, R38, R52 ;  /* 0x000000262034723c */ /* 0x050fec0000001834 */
[----:B--2---:R-:W-:-:S15]  /*40f40*/  HMMA.16816.F32 R16, R32, R40, R16 ;  /* 0x000000282010723c */ /* 0x004fde0000001810 */
[----:B------:R-:W-:-:S02]  /*40f50*/  NOP ;  /* 0x0000000000007918 */ /* 0x000fc40000000000 */
[----:B------:R-:W-:Y:S01]  /*40f60*/  STL [R1+0x64], R53 ;  /* 0x0000643501007387 */ /* 0x000fe20000100800 */
[----:B------:R-:W-:-:S03]  /*40f70*/  IMAD.MOV.U32 R27, RZ, RZ, R52 ;  /* 0x000000ffff1b7224 */ /* 0x000fc600078e0034 */
[----:B------:R-:W-:Y:S04]  /*40f80*/  STL.64 [R1+0x68], R54 ;  /* 0x0000683601007387 */ /* 0x000fe80000100a00 */
[----:B------:R-:W-:Y:S04]  /*40f90*/  STL.64 [R1+0x28a8], R38 ;  /* 0x0028a82601007387 */ /* 0x000fe80000100a00 */
[----:B------:R0:W-:Y:S04]  /*40fa0*/  STL.64 [R1+0x28a0], R36 ;  /* 0x0028a02401007387 */ /* 0x0001e80000100a00 */
[----:B------:R-:W-:Y:S04]  /*40fb0*/  STL.64 [R1+0x27e8], R26 ;  /* 0x0027e81a01007387 */ /* 0x000fe80000100a00 */
[----:B------:R1:W-:Y:S04]  /*40fc0*/  STL.64 [R1+0x27e0], R24 ;  /* 0x0027e01801007387 */ /* 0x0003e80000100a00 */
[----:B0-----:R-:W2:Y:S04]  /*40fd0*/  LDL.LU.64 R36, [R1+0x840] ;  /* 0x0008400001247983 */ /* 0x001ea80000300a00 */
[----:B------:R-:W2:Y:S04]  /*40fe0*/  LDL.LU.64 R38, [R1+0x848] ;  /* 0x0008480001267983 */ /* 0x000ea80000300a00 */
[----:B-1----:R-:W4:Y:S04]  /*40ff0*/  LDL.LU.64 R24, [R1+0x820] ;  /* 0x0008200001187983 */ /* 0x002f280000300a00 */
[----:B------:R0:W-:Y:S04]  /*41000*/  STL.64 [R1+0x70], R16 ;  /* 0x0000701001007387 */ /* 0x0001e80000100a00 */
[----:B------:R1:W-:Y:S04]  /*41010*/  STL.64 [R1+0x78], R18 ;  /* 0x0000781201007387 */ /* 0x0003e80000100a00 */
[----:B------:R-:W4:Y:S04]  /*41020*/  LDL.LU.64 R26, [R1+0x828] ;  /* 0x00082800011a7983 */ /* 0x000f280000300a00 */
[----:B------:R-:W3:Y:S04]  /*41030*/  LDL.LU.64 R20, [R1+0x780] ;  /* 0x0007800001147983 */ /* 0x000ee80000300a00 */
[----:B------:R-:W3:Y:S04]  /*41040*/  LDL.LU.64 R22, [R1+0x788] ;  /* 0x0007880001167983 */ /* 0x000ee80000300a00 */
[----:B0-----:R-:W3:Y:S04]  /*41050*/  LDL.LU.64 R16, [R1+0x730] ;  /* 0x0007300001107983 */ /* 0x001ee80000300a00 */
[----:B-1----:R-:W3:Y:S01]  /*41060*/  LDL.LU.64 R18, [R1+0x738] ;  /* 0x0007380001127983 */ /* 0x002ee20000300a00 */
[----:B------:R-:W-:-:S02]  /*41070*/  F2FP.F16.E4M3.UNPACK_B R42, R42 ;  /* 0x0000002aff2a723e */ /* 0x000fc400020006ff */
[----:B------:R-:W-:Y:S02]  /*41080*/  F2FP.F16.E4M3.UNPACK_B R43, R43 ;  /* 0x0000002bff2b723e */ /* 0x000fe400020006ff */
[----:B------:R-:W-:Y:S02]  /*41090*/  F2FP.F16.E4M3.UNPACK_B R44, R44 ;  /* 0x0000002cff2c723e */ /* 0x000fe400020006ff */
[----:B------:R-:W-:Y:S02]  /*410a0*/  F2FP.F16.E4M3.UNPACK_B R45, R45 ;  /* 0x0000002dff2d723e */ /* 0x000fe400020006ff */
[----:B------:R-:W-:Y:S02]  /*410b0*/  F2FP.F16.E4M3.UNPACK_B R46, R46 ;  /* 0x0000002eff2e723e */ /* 0x000fe400020006ff */
[----:B------:R-:W-:Y:S01]  /*410c0*/  F2FP.F16.E4M3.UNPACK_B R47, R47 ;  /* 0x0000002fff2f723e */ /* 0x000fe200020006ff */
[----:B------:R-:W-:Y:S04]  /*410d0*/  STL.64 [R1+0x28b8], R42 ;  /* 0x0028b82a01007387 */ /* 0x000fe80000100a00 */
[----:B------:R-:W-:Y:S01]  /*410e0*/  STL.64 [R1+0x28b0], R40 ;  /* 0x0028b02801007387 */ /* 0x000fe20000100a00 */
[----:B------:R-:W-:Y:S01]  /*410f0*/  IMAD R31, R49, 0x100, R31 ;  /* 0x00000100311f7824 */ /* 0x000fe200078e021f */
[----:B------:R-:W-:-:S02]  /*41100*/  F2FP.F16.E4M3.UNPACK_B R48, R48 ;  /* 0x00000030ff30723e */ /* 0x000fc400020006ff */
[----:B------:R-:W-:Y:S01]  /*41110*/  F2FP.F16.E4M3.UNPACK_B R49, R0 ;  /* 0x00000000ff31723e */ /* 0x000fe200020006ff */
[C---:B--2---:R-:W-:Y:S06]  /*41120*/  HMMA.16816.F32 R36, R32.reuse, R42, R36 ;  /* 0x0000002a2024723c */ /* 0x044fec0000001824 */
[C---:B----4-:R-:W-:Y:S06]  /*41130*/  HMMA.16816.F32 R24, R32.reuse, R44, R24 ;  /* 0x0000002c2018723c */ /* 0x050fec0000001818 */
[C---:B---3--:R-:W-:Y:S11]  /*41140*/  HMMA.16816.F32 R20, R32.reuse, R46, R20 ;  /* 0x0000002e2014723c */ /* 0x048ff60000001814 */
[----:B------:R0:W-:Y:S04]  /*41150*/  STL.64 [R1+0x80], R36 ;  /* 0x0000802401007387 */ /* 0x0001e80000100a00 */
[----:B------:R1:W-:Y:S04]  /*41160*/  STL.64 [R1+0x88], R38 ;  /* 0x0000882601007387 */ /* 0x0003e80000100a00 */
[----:B0-----:R-:W2:Y:S04]  /*41170*/  LDL.LU.64 R36, [R1+0x720] ;  /* 0x0007200001247983 */ /* 0x001ea80000300a00 */
[----:B-1----:R-:W2:Y:S04]  /*41180*/  LDL.LU.64 R38, [R1+0x728] ;  /* 0x0007280001267983 */ /* 0x002ea80000300a00 */
[----:B------:R0:W-:Y:S04]  /*41190*/  STL.64 [R1+0x90], R24 ;  /* 0x0000901801007387 */ /* 0x0001e80000100a00 */
[----:B------:R1:W-:Y:S04]  /*411a0*/  STL.64 [R1+0x98], R26 ;  /* 0x0000981a01007387 */ /* 0x0003e80000100a00 */
[----:B0-----:R-:W3:Y:S04]  /*411b0*/  LDL.LU.64 R24, [R1+0x710] ;  /* 0x0007100001187983 */ /* 0x001ee80000300a00 */
[----:B-1----:R-:W3:Y:S04]  /*411c0*/  LDL.LU.64 R26, [R1+0x718] ;  /* 0x00071800011a7983 */ /* 0x002ee80000300a00 */
[----:B------:R-:W-:Y:S04]  /*411d0*/  STL.64 [R1+0x1c0], R20 ;  /* 0x0001c01401007387 */ /* 0x000fe80000100a00 */
[----:B------:R0:W-:Y:S02]  /*411e0*/  STL.64 [R1+0x1c8], R22 ;  /* 0x0001c81601007387 */ /* 0x0001e40000100a00 */
[----:B0-----:R-:W-:Y:S02]  /*411f0*/  HMMA.16816.F32 R20, R32, R48, R16 ;  /* 0x000000302014723c */ /* 0x001fe40000001810 */
[----:B------:R-:W4:Y:S04]  /*41200*/  LDL.LU.64 R16, [R1+0x700] ;  /* 0x0007000001107983 */ /* 0x000f280000300a00 */
[----:B------:R-:W4:Y:S01]  /*41210*/  LDL.LU.64 R18, [R1+0x708] ;  /* 0x0007080001127983 */ /* 0x000f220000300a00 */
[----:B------:R-:W-:-:S02]  /*41220*/  IMAD R29, R29, 0x100, R61 ;  /* 0x000001001d1d7824 */ /* 0x000fc400078e023d */
[----:B------:R-:W-:Y:S01]  /*41230*/  IMAD R30, R30, 0x100, R60 ;  /* 0x000001001e1e7824 */ /* 0x000fe200078e023c */
[----:B------:R-:W-:Y:S02]  /*41240*/  F2FP.F16.E4M3.UNPACK_B R28, R28 ;  /* 0x0000001cff1c723e */ /* 0x000fe400020006ff */
[----:B------:R-:W-:Y:S02]  /*41250*/  F2FP.F16.E4M3.UNPACK_B R31, R31 ;  /* 0x0000001fff1f723e */ /* 0x000fe400020006ff */
[----:B------:R-:W-:Y:S02]  /*41260*/  F2FP.F16.E4M3.UNPACK_B R29, R29 ;  /* 0x0000001dff1d723e */ /* 0x000fe400020006ff */
[----:B------:R-:W-:-:S07]  /*41270*/  F2FP.F16.E4M3.UNPACK_B R30, R30 ;  /* 0x0000001eff1e723e */ /* 0x000fce00020006ff */
[----:B------:R0:W-:Y:S04]  /*41280*/  STL.64 [R1+0x190], R20 ;  /* 0x0001901401007387 */ /* 0x0001e80000100a00 */
[----:B------:R1:W-:Y:S04]  /*41290*/  STL.64 [R1+0x198], R22 ;  /* 0x0001981601007387 */ /* 0x0003e80000100a00 */
[----:B------:R-:W4:Y:S04]  /*412a0*/  LDL.LU R54, [R1+0x85c] ;  /* 0x00085c0001367983 */ /* 0x000f280000300800 */
[----:B------:R-:W4:Y:S04]  /*412b0*/  LDL.LU R55, [R1+0x858] ;  /* 0x0008580001377983 */ /* 0x000f280000300800 */
[----:B0-----:R-:W4:Y:S04]  /*412c0*/  LDL.LU R20, [R1+0x86c] ;  /* 0x00086c0001147983 */ /* 0x001f280000300800 */
[----:B------:R-:W4:Y:S04]  /*412d0*/  LDL.LU R21, [R1+0x864] ;  /* 0x0008640001157983 */ /* 0x000f280000300800 */
[----:B-1----:R-:W4:Y:S04]  /*412e0*/  LDL.LU R22, [R1+0x888] ;  /* 0x0008880001167983 */ /* 0x002f280000300800 */
[----:B------:R-:W4:Y:S04]  /*412f0*/  LDL.LU R23, [R1+0x884] ;  /* 0x0008840001177983 */ /* 0x000f280000300800 */
[----:B------:R-:W4:Y:S04]  /*41300*/  LDL.LU R61, [R1+0x898] ;  /* 0x00089800013d7983 */ /* 0x000f280000300800 */
[----:B------:R-:W4:Y:S04]  /*41310*/  LDL.LU R60, [R1+0x894] ;  /* 0x00089400013c7983 */ /* 0x000f280000300800 */
[----:B------:R-:W-:Y:S04]  /*41320*/  STL.64 [R1+0x2878], R50 ;  /* 0x0028783201007387 */ /* 0x000fe80000100a00 */
[----:B------:R-:W-:Y:S01]  /*41330*/  STL.64 [R1+0x2870], R48 ;  /* 0x0028703001007387 */ /* 0x000fe20000100a00 */
[C---:B--2---:R-:W-:Y:S06]  /*41340*/  HMMA.16816.F32 R36, R28.reuse, R14, R36 ;  /* 0x0000000e1c24723c */ /* 0x044fec0000001824 */
[C---:B---3--:R-:W-:Y:S06]  /*41350*/  HMMA.16816.F32 R24, R28.reuse, R12, R24 ;  /* 0x0000000c1c18723c */ /* 0x048fec0000001818 */
[----:B----4-:R-:W-:-:S12]  /*41360*/  HMMA.16816.F32 R16, R28, R10, R16 ;  /* 0x0000000a1c10723c */ /* 0x010fd80000001810 */
[----:B------:R-:W-:Y:S01]  /*41370*/  IMAD.MOV.U32 R0, RZ, RZ, R39 ;  /* 0x000000ffff007224 */ /* 0x000fe200078e0027 */
[----:B------:R-:W-:Y:S04]  /*41380*/  STL.64 [R1+0x180], R36 ;  /* 0x0001802401007387 */ /* 0x000fe80000100a00 */
[----:B------:R-:W-:Y:S04]  /*41390*/  STL [R1+0x188], R38 ;  /* 0x0001882601007387 */ /* 0x000fe80000100800 */
[----:B------:R-:W-:Y:S04]  /*413a0*/  STL [R1+0x2780], R0 ;  /* 0x0027800001007387 */ /* 0x000fe80000100800 */
[----:B------:R-:W-:Y:S04]  /*413b0*/  STL.64 [R1+0x2868], R14 ;  /* 0x0028680e01007387 */ /* 0x000fe80000100a00 */
[----:B------:R0:W-:Y:S04]  /*413c0*/  STL.64 [R1+0x2860], R12 ;  /* 0x0028600c01007387 */ /* 0x0001e80000100a00 */
[----:B------:R-:W-:Y:S04]  /*413d0*/  STL.64 [R1+0x170], R24 ;  /* 0x0001701801007387 */ /* 0x000fe80000100a00 */
[----:B------:R-:W-:Y:S04]  /*413e0*/  STL.64 [R1+0x178], R26 ;  /* 0x0001781a01007387 */ /* 0x000fe80000100a00 */
[----:B0-----:R-:W2:Y:S04]  /*413f0*/  LDL.LU.64 R12, [R1+0x6f0] ;  /* 0x0006f000010c7983 */ /* 0x001ea80000300a00 */
[----:B------:R-:W2:Y:S04]  /*41400*/  LDL.LU.64 R14, [R1+0x6f8] ;  /* 0x0006f800010e7983 */ /* 0x000ea80000300a00 */
[----:B------:R0:W-:Y:S04]  /*41410*/  STL.64 [R1+0x160], R16 ;  /* 0x0001601001007387 */ /* 0x0001e80000100a00 */
[----:B------:R1:W-:Y:S04]  /*41420*/  STL [R1+0x168], R18 ;  /* 0x0001681201007387 */ /* 0x0003e80000100800 */
[----:B------:R-:W3:Y:S04]  /*41430*/  LDL.LU.64 R40, [R1+0x6e0] ;  /* 0x0006e00001287983 */ /* 0x000ee80000300a00 */
[----:B------:R-:W3:Y:S04]  /*41440*/  LDL.LU.64 R42, [R1+0x6e8] ;  /* 0x0006e800012a7983 */ /* 0x000ee80000300a00 */
[----:B------:R-:W4:Y:S04]  /*41450*/  LDL.LU.64 R36, [R1+0x6d0] ;  /* 0x0006d00001247983 */ /* 0x000f280000300a00 */
[----:B------:R-:W4:Y:S01]  /*41460*/  LDL.LU.64 R38, [R1+0x6d8] ;  /* 0x0006d80001267983 */ /* 0x000f220000300a00 */
[----:B------:R-:W-:-:S03]  /*41470*/  IMAD.MOV.U32 R0, RZ, RZ, R19 ;  /* 0x000000ffff007224 */ /* 0x000fc600078e0013 */
[----:B0-----:R-:W4:Y:S04]  /*41480*/  LDL.LU.64 R16, [R1+0x6c0] ;  /* 0x0006c00001107983 */ /* 0x001f280000300a00 */
[----:B-1----:R-:W4:Y:S04]  /*41490*/  LDL.LU.64 R18, [R1+0x6c8] ;  /* 0x0006c80001127983 */ /* 0x002f280000300a00 */
[----:B------:R-:W4:Y:S04]  /*414a0*/  LDL.LU.64 R56, [R1+0x590] ;  /* 0x0005900001387983 */ /* 0x000f280000300a00 */
[----:B------:R-:W4:Y:S04]  /*414b0*/  LDL.LU.64 R58, [R1+0x598] ;  /* 0x00059800013a7983 */ /* 0x000f280000300a00 */
[----:B------:R-:W4:Y:S04]  /*414c0*/  LDL.LU.64 R48, [R1+0x580] ;  /* 0x0005800001307983 */ /* 0x000f280000300a00 */
[----:B------:R-:W4:Y:S04]  /*414d0*/  LDL.LU.64 R50, [R1+0x588] ;  /* 0x0005880001327983 */ /* 0x000f280000300a00 */
[----:B------:R-:W4:Y:S04]  /*414e0*/  LDL.LU.64 R32, [R1+0x570] ;  /* 0x0005700001207983 */ /* 0x000f280000300a00 */
[----:B------:R-:W4:Y:S04]  /*414f0*/  LDL.LU.64 R34, [R1+0x578] ;  /* 0x0005780001227983 */ /* 0x000f280000300a00 */
[----:B------:R-:W4:Y:S04]  /*41500*/  LDL.LU.64 R24, [R1+0x560] ;  /* 0x0005600001187983 */ /* 0x000f280000300a00 */
[----:B------:R-:W4:Y:S01]  /*41510*/  LDL.LU.64 R26, [R1+0x568] ;  /* 0x00056800011a7983 */ /* 0x000f220000300a00 */
[C---:B--2---:R-:W-:Y:S06]  /*41520*/  HMMA.16816.F32 R12, R28.reuse, R8, R12 ;  /* 0x000000081c0c723c */ /* 0x044fec000000180c */
[C---:B---3--:R-:W-:Y:S06]  /*41530*/  HMMA.16816.F32 R40, R28.reuse, R6, R40 ;  /* 0x000000061c28723c */ /* 0x048fec0000001828 */
[C---:B----4-:R-:W-:Y:S06]  /*41540*/  HMMA.16816.F32 R36, R28.reuse, R4, R36 ;  /* 0x000000041c24723c */ /* 0x050fec0000001824 */
[C---:B------:R-:W-:Y:S05]  /*41550*/  HMMA.16816.F32 R16, R28.reuse, R2, R16 ;  /* 0x000000021c10723c */ /* 0x040fea0000001810 */
[----:B------:R0:W-:Y:S04]  /*41560*/  STL.64 [R1+0x150], R12 ;  /* 0x0001500c01007387 */ /* 0x0001e80000100a00 */
[----:B------:R1:W-:Y:S04]  /*41570*/  STL.64 [R1+0x158], R14 ;  /* 0x0001580e01007387 */ /* 0x0003e80000100a00 */
[----:B0-----:R-:W2:Y:S04]  /*41580*/  LDL.LU.64 R12, [R1+0x810] ;  /* 0x00081000010c7983 */ /* 0x001ea80000300a00 */
[----:B-1----:R-:W2:Y:S04]  /*41590*/  LDL.LU.64 R14, [R1+0x818] ;  /* 0x00081800010e7983 */ /* 0x002ea80000300a00 */
[----:B------:R-:W-:Y:S04]  /*415a0*/  STL.64 [R1+0x2888], R10 ;  /* 0x0028880a01007387 */ /* 0x000fe80000100a00 */
[----:B------:R0:W-:Y:S04]  /*415b0*/  STL.64 [R1+0x2880], R8 ;  /* 0x0028800801007387 */ /* 0x0001e80000100a00 */
[----:B0-----:R-:W3:Y:S04]  /*415c0*/  LDL.LU.64 R8, [R1+0x5a0] ;  /* 0x0005a00001087983 */ /* 0x001ee80000300a00 */
[----:B------:R-:W3:Y:S04]  /*415d0*/  LDL.LU.64 R10, [R1+0x5a8] ;  /* 0x0005a800010a7983 */ /* 0x000ee80000300a00 */
[----:B------:R-:W-:Y:S04]  /*415e0*/  STL.64 [R1+0x140], R40 ;  /* 0x0001402801007387 */ /* 0x000fe80000100a00 */
[----:B------:R0:W-:Y:S04]  /*415f0*/  STL.64 [R1+0x148], R42 ;  /* 0x0001482a01007387 */ /* 0x0001e80000100a00 */
[----:B0-----:R-:W2:Y:S04]  /*41600*/  LDL.LU.64 R42, [R1+0x28b8] ;  /* 0x0028b800012a7983 */ /* 0x001ea80000300a00 */
[----:B------:R-:W4:Y:S04]  /*41610*/  LDL.LU.64 R40, [R1+0x28b0] ;  /* 0x0028b00001287983 */ /* 0x000f280000300a00 */
[----:B------:R-:W-:Y:S04]  /*41620*/  STL.64 [R1+0x130], R36 ;  /* 0x0001302401007387 */ /* 0x000fe80000100a00 */
[----:B------:R0:W-:Y:S04]  /*41630*/  STL.64 [R1+0x138], R38 ;  /* 0x0001382601007387 */ /* 0x0001e80000100a00 */
[----:B0-----:R-:W2:Y:S04]  /*41640*/  LDL.LU.64 R38, [R1+0x28a8] ;  /* 0x0028a80001267983 */ /* 0x001ea80000300a00 */
[----:B------:R-:W4:Y:S04]  /*41650*/  LDL.LU.64 R36, [R1+0x28a0] ;  /* 0x0028a00001247983 */ /* 0x000f280000300a00 */
[----:B------:R-:W-:Y:S04]  /*41660*/  STL.64 [R1+0x120], R16 ;  /* 0x0001201001007387 */ /* 0x000fe80000100a00 */
[----:B------:R0:W-:Y:S04]  /*41670*/  STL.64 [R1+0x128], R18 ;  /* 0x0001281201007387 */ /* 0x0001e80000100a00 */
[----:B0-----:R-:W2:Y:S04]  /*41680*/  LDL.LU.64 R18, [R1+0x2898] ;  /* 0x0028980001127983 */ /* 0x001ea80000300a00 */
[----:B------:R-:W3:Y:S02]  /*41690*/  LDL.LU.64 R16, [R1+0x2890] ;  /* 0x0028900001107983 */ /* 0x000ee40000300a00 */
[----:B---3--:R-:W-:-:S15]  /*416a0*/  HMMA.16816.F32 R8, R28, R16, R8 ;  /* 0x000000101c08723c */ /* 0x008fde0000001808 */
[----:B------:R-:W-:-:S08]  /*416b0*/  NOP ;  /* 0x0000000000007918 */ /* 0x000fd00000000000 */
[----:B------:R-:W-:Y:S04]  /*416c0*/  STL.64 [R1+0x110], R8 ;  /* 0x0001100801007387 */ /* 0x000fe80000100a00 */
[----:B------:R2:W-:Y:S02]  /*416d0*/  STL.64 [R1+0x118], R10 ;  /* 0x0001180a01007387 */ /* 0x0005e40000100a00 */
[C---:B--2---:R-:W-:Y:S06]  /*416e0*/  HMMA.16816.F32 R8, R28.reuse, R18, R56 ;  /* 0x000000121c08723c */ /* 0x044fec0000001838 */
[----:B------:R-:W-:Y:S04]  /*416f0*/  STL.64 [R1+0x2858], R18 ;  /* 0x0028581201007387 */ /* 0x000fe80000100a00 */
[----:B------:R4:W-:Y:S02]  /*41700*/  STL.64 [R1+0x2850], R16 ;  /* 0x0028501001007387 */ /* 0x0009e40000100a00 */
[C---:B----4-:R-:W-:Y:S11]  /*41710*/  HMMA.16816.F32 R16, R28.reuse, R36, R48 ;  /* 0x000000241c10723c */ /* 0x050ff60000001830 */
[----:B------:R-:W-:Y:S04]  /*41720*/  STL.64 [R1+0x100], R8 ;  /* 0x0001000801007387 */ /* 0x000fe80000100a00 */
[----:B------:R0:W-:Y:S02]  /*41730*/  STL.64 [R1+0x108], R10 ;  /* 0x0001080a01007387 */ /* 0x0001e40000100a00 */
[C---:B0-----:R-:W-:Y:S06]  /*41740*/  HMMA.16816.F32 R8, R28.reuse, R38, R32 ;  /* 0x000000261c08723c */ /* 0x041fec0000001820 */
[----:B------:R-:W-:Y:S04]  /*41750*/  STL.64 [R1+0x2838], R38 ;  /* 0x0028382601007387 */ /* 0x000fe80000100a00 */
[----:B------:R-:W-:Y:S04]  /*41760*/  STL.64 [R1+0xf0], R16 ;  /* 0x0000f01001007387 */ /* 0x000fe80000100a00 */
[----:B------:R-:W-:Y:S04]  /*41770*/  STL.64 [R1+0xf8], R18 ;  /* 0x0000f81201007387 */ /* 0x000fe80000100a00 */
[----:B------:R-:W-:Y:S05]  /*41780*/  STL.64 [R1+0x2830], R36 ;  /* 0x0028302401007387 */ /* 0x000fea0000100a00 */
[----:B------:R-:W-:Y:S04]  /*41790*/  STL.64 [R1+0xe0], R8 ;  /* 0x0000e00801007387 */ /* 0x000fe80000100a00 */
[----:B------:R0:W-:Y:S02]  /*417a0*/  STL.64 [R1+0xe8], R10 ;  /* 0x0000e80a01007387 */ /* 0x0001e40000100a00 */
[----:B0-----:R-:W-:-:S15]  /*417b0*/  HMMA.16816.F32 R8, R28, R40, R24 ;  /* 0x000000281c08723c */ /* 0x001fde0000001818 */
[----:B------:R-:W-:-:S08]  /*417c0*/  NOP ;  /* 0x0000000000007918 */ /* 0x000fd00000000000 */
[----:B------:R-:W-:Y:S04]  /*417d0*/  STL.64 [R1+0xd0], R8 ;  /* 0x0000d00801007387 */ /* 0x000fe80000100a00 */
[----:B------:R0:W-:Y:S02]  /*417e0*/  STL.64 [R1+0xd8], R10 ;  /* 0x0000d80a01007387 */ /* 0x0001e40000100a00 */
[----:B0-----:R-:W-:Y:S06]  /*417f0*/  HMMA.16816.F32 R8, R28, R42, R12 ;  /* 0x0000002a1c08723c */ /* 0x001fec000000180c */
[----:B------:R-:W-:Y:S04]  /*41800*/  STL.64 [R1+0x2848], R42 ;  /* 0x0028482a01007387 */ /* 0x000fe80000100a00 */
[----:B------:R-:W-:-:S13]  /*41810*/  STL.64 [R1+0x2840], R40 ;  /* 0x0028402801007387 */ /* 0x000fda0000100a00 */
[----:B------:R0:W-:Y:S04]  /*41820*/  STL.64 [R1+0xc0], R8 ;  /* 0x0000c00801007387 */ /* 0x0001e80000100a00 */
[----:B------:R1:W-:Y:S04]  /*41830*/  STL.64 [R1+0xc8], R10 ;  /* 0x0000c80a01007387 */ /* 0x0003e80000100a00 */
[----:B0-----:R-:W2:Y:S04]  /*41840*/  LDL.LU.64 R8, [R1+0x7b0] ;  /* 0x0007b00001087983 */ /* 0x001ea80000300a00 */
[----:B-1----:R-:W2:Y:S04]  /*41850*/  LDL.LU.64 R10, [R1+0x7b8] ;  /* 0x0007b800010a7983 */ /* 0x002ea80000300a00 */
[----:B------:R-:W3:Y:S04]  /*41860*/  LDL.LU.64 R48, [R1+0x770] ;  /* 0x0007700001307983 */ /* 0x000ee80000300a00 */
[----:B------:R-:W3:Y:S04]  /*41870*/  LDL.LU.64 R50, [R1+0x778] ;  /* 0x0007780001327983 */ /* 0x000ee80000300a00 */
[----:B------:R-:W4:Y:S04]  /*41880*/  LDL.LU.64 R12, [R1+0x550] ;  /* 0x00055000010c7983 */ /* 0x000f280000300a00 */
[----:B------:R-:W4:Y:S01]  /*41890*/  LDL.LU.64 R14, [R1+0x558] ;  /* 0x00055800010e7983 */ /* 0x000f220000300a00 */
[----:B------:R-:W-:-:S03]  /*418a0*/  IMAD R32, R55, 0x100, R54 ;  /* 0x0000010037207824 */ /* 0x000fc600078e0236 */
[----:B------:R-:W4:Y:S04]  /*418b0*/  LDL.LU.64 R52, [R1+0x540] ;  /* 0x0005400001347983 */ /* 0x000f280000300a00 */
[----:B------:R-:W4:Y:S04]  /*418c0*/  LDL.LU.64 R54, [R1+0x548] ;  /* 0x0005480001367983 */ /* 0x000f280000300a00 */
[----:B------:R-:W4:Y:S04]  /*418d0*/  LDL.LU.64 R40, [R1+0x530] ;  /* 0x0005300001287983 */ /* 0x000f280000300a00 */
[----:B------:R-:W4:Y:S04]  /*418e0*/  LDL.LU.64 R42, [R1+0x538] ;  /* 0x00053800012a7983 */ /* 0x000f280000300a00 */
[----:B------:R-:W4:Y:S04]  /*418f0*/  LDL.LU.64 R36, [R1+0x520] ;  /* 0x0005200001247983 */ /* 0x000f280000300a00 */
[----:B------:R-:W4:Y:S04]  /*41900*/  LDL.LU.64 R38, [R1+0x528] ;  /* 0x0005280001267983 */ /* 0x000f280000300a00 */
[----:B------:R-:W4:Y:S01]  /*41910*/  LDL.LU.64 R24, [R1+0x510] ;  /* 0x0005100001187983 */ /* 0x000f220000300a00 */
[----:B------:R-:W-:-:S03]  /*41920*/  IMAD R33, R21, 0x100, R20 ;  /* 0x0000010015217824 */ /* 0x000fc600078e0214 */
[----:B------:R-:W4:Y:S01]  /*41930*/  LDL.LU.64 R26, [R1+0x518] ;  /* 0x00051800011a7983 */ /* 0x000f220000300a00 */
[----:B------:R-:W-:-:S03]  /*41940*/  IMAD R34, R23, 0x100, R22 ;  /* 0x0000010017227824 */ /* 0x000fc600078e0216 */
[----:B------:R-:W4:Y:S04]  /*41950*/  LDL.LU.64 R20, [R1+0x500] ;  /* 0x0005000001147983 */ /* 0x000f280000300a00 */
[----:B------:R-:W4:Y:S04]  /*41960*/  LDL.LU.64 R22, [R1+0x508] ;  /* 0x0005080001167983 */ /* 0x000f280000300a00 */
[----:B------:R-:W4:Y:S04]  /*41970*/  LDL.LU.64 R16, [R1+0x4f0] ;  /* 0x0004f00001107983 */ /* 0x000f280000300a00 */
[----:B------:R-:W4:Y:S04]  /*41980*/  LDL.LU.64 R18, [R1+0x4f8] ;  /* 0x0004f80001127983 */ /* 0x000f280000300a00 */
[----:B------:R-:W4:Y:S01]  /*41990*/  LDL.LU R58, [R1+0x9bc] ;  /* 0x0009bc00013a7983 */ /* 0x000f220000300800 */
[----:B------:R-:W-:-:S03]  /*419a0*/  IMAD R35, R60, 0x100, R61 ;  /* 0x000001003c237824 */ /* 0x000fc600078e023d */
[----:B------:R-:W4:Y:S04]  /*419b0*/  LDL.LU R59, [R1+0x9b8] ;  /* 0x0009b800013b7983 */ /* 0x000f280000300800 */
[----:B------:R-:W4:Y:S04]  /*419c0*/  LDL.LU R61, [R1+0x9cc] ;  /* 0x0009cc00013d7983 */ /* 0x000f280000300800 */
[----:B------:R-:W4:Y:S01]  /*419d0*/  LDL.LU R60, [R1+0x9c4] ;  /* 0x0009c400013c7983 */ /* 0x000f220000300800 */
[C---:B--2---:R-:W-:Y:S06]  /*419e0*/  HMMA.16816.F32 R8, R28.reuse, R44, R8 ;  /* 0x0000002c1c08723c */ /* 0x044fec0000001808 */
[----:B---3--:R-:W-:-:S15]  /*419f0*/  HMMA.16816.F32 R48, R28, R46, R48 ;  /* 0x0000002e1c30723c */ /* 0x008fde0000001830 */
[----:B------:R-:W-:-:S02]  /*41a00*/  NOP ;  /* 0x0000000000007918 */ /* 0x000fc40000000000 */
[----:B------:R-:W-:Y:S04]  /*41a10*/  STL.64 [R1+0x1b0], R8 ;  /* 0x0001b00801007387 */ /* 0x000fe80000100a00 */
[----:B------:R0:W-:Y:S04]  /*41a20*/  STL.64 [R1+0x1b8], R10 ;  /* 0x0001b80a01007387 */ /* 0x0001e80000100a00 */
[----:B0-----:R-:W2:Y:S04]  /*41a30*/  LDL.LU.64 R10, [R1+0x2888] ;  /* 0x00288800010a7983 */ /* 0x001ea80000300a00 */
[----:B------:R-:W3:Y:S04]  /*41a40*/  LDL.LU.64 R8, [R1+0x2880] ;  /* 0x0028800001087983 */ /* 0x000ee80000300a00 */
[----:B------:R-:W-:Y:S04]  /*41a50*/  STL.64 [R1+0x1a0], R48 ;  /* 0x0001a03001007387 */ /* 0x000fe80000100a00 */
[----:B------:R0:W-:Y:S04]  /*41a60*/  STL.64 [R1+0x1a8], R50 ;  /* 0x0001a83201007387 */ /* 0x0001e80000100a00 */
[----:B0-----:R-:W3:Y:S04]  /*41a70*/  LDL.LU.64 R50, [R1+0x2878] ;  /* 0x0028780001327983 */ /* 0x001ee80000300a00 */
[----:B------:R-:W4:Y:S01]  /*41a80*/  LDL.LU.64 R48, [R1+0x2870] ;  /* 0x0028700001307983 */ /* 0x000f220000300a00 */
[----:B------:R-:W-:-:S02]  /*41a90*/  F2FP.F16.E4M3.UNPACK_B R32, R32 ;  /* 0x00000020ff20723e */ /* 0x000fc400020006ff */
[----:B------:R-:W-:Y:S02]  /*41aa0*/  F2FP.F16.E4M3.UNPACK_B R33, R33 ;  /* 0x00000021ff21723e */ /* 0x000fe400020006ff */
[----:B------:R-:W-:Y:S02]  /*41ab0*/  F2FP.F16.E4M3.UNPACK_B R34, R34 ;  /* 0x00000022ff22723e */ /* 0x000fe400020006ff */
[----:B------:R-:W-:Y:S01]  /*41ac0*/  F2FP.F16.E4M3.UNPACK_B R35, R35 ;  /* 0x00000023ff23723e */ /* 0x000fe200020006ff */
[----:B----4-:R-:W-:Y:S01]  /*41ad0*/  HMMA.16816.F32 R28, R28, R48, R12 ;  /* 0x000000301c1c723c */ /* 0x010fe2000000180c */
[----:B------:R-:W4:Y:S04]  /*41ae0*/  LDL.LU.64 R14, [R1+0x2868] ;  /* 0x00286800010e7983 */ /* 0x000f280000300a00 */
[----:B------:R-:W3:-:S15]  /*41af0*/  LDL.LU.64 R12, [R1+0x2860] ;  /* 0x00286000010c7983 */ /* 0x000ede0000300a00 */
[----:B------:R-:W-:-:S03]  /*41b00*/  NOP ;  /* 0x0000000000007918 */ /* 0x000fc60000000000 */
[----:B------:R-:W-:Y:S04]  /*41b10*/  STL.64 [R1+0xb0], R28 ;  /* 0x0000b01c01007387 */ /* 0x000fe80000100a00 */
[----:B------:R4:W-:Y:S01]  /*41b20*/  STL.64 [R1+0xb8], R30 ;  /* 0x0000b81e01007387 */ /* 0x0009e20000100a00 */
[C---:B--2---:R-:W-:Y:S06]  /*41b30*/  HMMA.16816.F32 R36, R32.reuse, R10, R36 ;  /* 0x0000000a2024723c */ /* 0x044fec0000001824 */
[C---:B----4-:R-:W-:Y:S06]  /*41b40*/  HMMA.16816.F32 R28, R32.reuse, R14, R52 ;  /* 0x0000000e201c723c */ /* 0x050fec0000001834 */
[----:B---3--:R-:W-:-:S15]  /*41b50*/  HMMA.16816.F32 R40, R32, R12, R40 ;  /* 0x0000000c2028723c */ /* 0x008fde0000001828 */
[----:B------:R-:W-:-:S02]  /*41b60*/  NOP ;  /* 0x0000000000007918 */ /* 0x000fc40000000000 */
[----:B------:R-:W-:Y:S04]  /*41b70*/  STL.64 [R1+0xa0], R28 ;  /* 0x0000a01c01007387 */ /* 0x000fe80000100a00 */
[----:B------:R0:W-:Y:S02]  /*41b80*/  STL.64 [R1+0xa8], R30 ;  /* 0x0000a81e01007387 */ /* 0x0001e40000100a00 */
[C---:B0-----:R-:W-:Y:S06]  /*41b90*/  HMMA.16816.F32 R28, R32.reuse, R8, R24 ;  /* 0x00000008201c723c */ /* 0x041fec0000001818 */
[C---:B------:R-:W-:Y:S01]  /*41ba0*/  HMMA.16816.F32 R24, R32.reuse, R6, R20 ;  /* 0x000000062018723c */ /* 0x040fe20000001814 */
[----:B------:R0:W-:Y:S04]  /*41bb0*/  STL.64 [R1+0x1e0], R40 ;  /* 0x0001e02801007387 */ /* 0x0001e80000100a00 */
[----:B------:R1:W-:Y:S04]  /*41bc0*/  STL.64 [R1+0x1e8], R42 ;  /* 0x0001e82a01007387 */ /* 0x0003e80000100a00 */
[----:B------:R2:W-:Y:S04]  /*41bd0*/  STL.64 [R1+0x1f0], R36 ;  /* 0x0001f02401007387 */ /* 0x0005e80000100a00 */
[----:B------:R3:W-:Y:S01]  /*41be0*/  STL.64 [R1+0x1f8], R38 ;  /* 0x0001f82601007387 */ /* 0x0007e20000100a00 */
[C---:B------:R-:W-:Y:S03]  /*41bf0*/  HMMA.16816.F32 R20, R32.reuse, R4, R16 ;  /* 0x000000042014723c */ /* 0x040fe60000001810 */
[----:B------:R4:W-:Y:S04]  /*41c00*/  STL.64 [R1+0x200], R28 ;  /* 0x0002001c01007387 */ /* 0x0009e80000100a00 */
[----:B------:R4:W-:Y:S04]  /*41c10*/  STL.64 [R1+0x208], R30 ;  /* 0x0002081e01007387 */ /* 0x0009e80000100a00 */
[----:B------:R-:W4:Y:S04]  /*41c20*/  LDL.LU.64 R16, [R1+0x4e0] ;  /* 0x0004e00001107983 */ /* 0x000f280000300a00 */
[----:B------:R4:W-:Y:S04]  /*41c30*/  STL.64 [R1+0x210], R24 ;  /* 0x0002101801007387 */ /* 0x0009e80000100a00 */
[----:B------:R4:W-:Y:S04]  /*41c40*/  STL.64 [R1+0x218], R26 ;  /* 0x0002181a01007387 */ /* 0x0009e80000100a00 */
[----:B------:R-:W4:Y:S04]  /*41c50*/  LDL.64 R18, [R1+0x4e8] ;  /* 0x0004e80001127983 */ /* 0x000f280000100a00 */
[----:B------:R4:W-:Y:S04]  /*41c60*/  STL.64 [R1+0x220], R20 ;  /* 0x0002201401007387 */ /* 0x0009e80000100a00 */
[----:B------:R4:W-:Y:S04]  /*41c70*/  STL.64 [R1+0x228], R22 ;  /* 0x0002281601007387 */ /* 0x0009e80000100a00 */
[----:B0-----:R-:W4:Y:S04]  /*41c80*/  LDL.LU.64 R40, [R1+0x4d0] ;  /* 0x0004d00001287983 */ /* 0x001f280000300a00 */
[----:B-1----:R-:W4:Y:S04]  /*41c90*/  LDL.LU.64 R42, [R1+0x4d8] ;  /* 0x0004d800012a7983 */ /* 0x002f280000300a00 */
[----:B--2---:R-:W2:Y:S04]  /*41ca0*/  LDL.LU.64 R36, [R1+0x4c0] ;  /* 0x0004c00001247983 */ /* 0x004ea80000300a00 */
[----:B---3--:R-:W2:Y:S04]  /*41cb0*/  LDL.LU.64 R38, [R1+0x4c8] ;  /* 0x0004c80001267983 */ /* 0x008ea80000300a00 */
[----:B----4-:R-:W3:Y:S04]  /*41cc0*/  LDL.LU.64 R28, [R1+0x4a0] ;  /* 0x0004a000011c7983 */ /* 0x010ee80000300a00 */
[----:B------:R-:W3:Y:S04]  /*41cd0*/  LDL.LU.64 R30, [R1+0x4a8] ;  /* 0x0004a800011e7983 */ /* 0x000ee80000300a00 */
[----:B------:R-:W4:Y:S04]  /*41ce0*/  LDL.LU.64 R24, [R1+0x3e0] ;  /* 0x0003e00001187983 */ /* 0x000f280000300a00 */
[----:B------:R-:W4:Y:S04]  /*41cf0*/  LDL.LU.64 R26, [R1+0x3e8] ;  /* 0x0003e800011a7983 */ /* 0x000f280000300a00 */
[----:B------:R-:W4:Y:S04]  /*41d00*/  LDL.LU.64 R20, [R1+0x7a0] ;  /* 0x0007a00001147983 */ /* 0x000f280000300a00 */
[----:B------:R-:W4:Y:S04]  /*41d10*/  LDL.LU.64 R22, [R1+0x7a8] ;  /* 0x0007a80001167983 */ /* 0x000f280000300a00 */
[----:B------:R-:W4:Y:S04]  /*41d20*/  LDL.LU R52, [R1+0x9e8] ;  /* 0x0009e80001347983 */ /* 0x000f280000300800 */
[----:B------:R-:W4:Y:S04]  /*41d30*/  LDL.LU R53, [R1+0x9e4] ;  /* 0x0009e40001357983 */ /* 0x000f280000300800 */
[----:B------:R-:W4:Y:S04]  /*41d40*/  LDL.LU R54, [R1+0x9f8] ;  /* 0x0009f80001367983 */ /* 0x000f280000300800 */
[----:B------:R-:W4:Y:S04]  /*41d50*/  LDL.LU R55, [R1+0x9f4] ;  /* 0x0009f40001377983 */ /* 0x000f280000300800 */
[----:B------:R-:W-:Y:S04]  /*41d60*/  STL.64 [R1+0x2828], R6 ;  /* 0x0028280601007387 */ /* 0x000fe80000100a00 */
[----:B------:R0:W-:Y:S04]  /*41d70*/  STL.64 [R1+0x2820], R4 ;  /* 0x0028200401007387 */ /* 0x0001e80000100a00 */
[----:B0-----:R-:W3:Y:S04]  /*41d80*/  LDL.LU.64 R4, [R1+0x4b0] ;  /* 0x0004b00001047983 */ /* 0x001ee80000300a00 */
[----:B------:R-:W3:Y:S01]  /*41d90*/  LDL.LU.64 R6, [R1+0x4b8] ;  /* 0x0004b80001067983 */ /* 0x000ee20000300a00 */
[----:B------:R-:W-:-:S15]  /*41da0*/  HMMA.16816.F32 R16, R32, R2, R16 ;  /* 0x000000022010723c */ /* 0x000fde0000001810 */
[----:B------:R-:W-:-:S08]  /*41db0*/  NOP ;  /* 0x0000000000007918 */ /* 0x000fd00000000000 */
[----:B------:R-:W-:Y:S04]  /*41dc0*/  STL.64 [R1+0x240], R16 ;  /* 0x0002401001007387 */ /* 0x000fe80000100a00 */
[----:B------:R0:W-:Y:S04]  /*41dd0*/  STL.64 [R1+0x248], R18 ;  /* 0x0002481201007387 */ /* 0x0001e80000100a00 */
[----:B0-----:R-:W2:Y:S04]  /*41de0*/  LDL.LU.64 R18, [R1+0x2858] ;  /* 0x0028580001127983 */ /* 0x001ea80000300a00 */
[----:B------:R-:W4:Y:S02]  /*41df0*/  LDL.LU.64 R16, [R1+0x2850] ;  /* 0x0028500001107983 */ /* 0x000f240000300a00 */
[C---:B----4-:R-:W-:Y:S06]  /*41e00*/  HMMA.16816.F32 R40, R32.reuse, R16, R40 ;  /* 0x000000102028723c */ /* 0x050fec0000001828 */
[----:B--2---:R-:W-:-:S15]  /*41e10*/  HMMA.16816.F32 R36, R32, R18, R36 ;  /* 0x000000122024723c */ /* 0x004fde0000001824 */
[----:B------:R-:W-:-:S02]  /*41e20*/  NOP ;  /* 0x0000000000007918 */ /* 0x000fc40000000000 */
[----:B------:R-:W-:Y:S04]  /*41e30*/  STL.64 [R1+0x250], R40 ;  /* 0x0002502801007387 */ /* 0x000fe80000100a00 */
[----:B------:R0:W-:Y:S04]  /*41e40*/  STL.64 [R1+0x258], R42 ;  /* 0x0002582a01007387 */ /* 0x0001e80000100a00 */
[----:B0-----:R-:W2:Y:S04]  /*41e50*/  LDL.LU.64 R42, [R1+0x2848] ;  /* 0x00284800012a7983 */ /* 0x001ea80000300a00 */
[----:B------:R-:W4:Y:S04]  /*41e60*/  LDL.LU.64 R40, [R1+0x2840] ;  /* 0x0028400001287983 */ /* 0x000f280000300a00 */
[----:B------:R-:W-:Y:S04]  /*41e70*/  STL.64 [R1+0x270], R36 ;  /* 0x0002702401007387 */ /* 0x000fe80000100a00 */
[----:B------:R0:W-:Y:S04]  /*41e80*/  STL.64 [R1+0x278], R38 ;  /* 0x0002782601007387 */ /* 0x0001e80000100a00 */
[----:B0-----:R-:W2:Y:S04]  /*41e90*/  LDL.LU.64 R38, [R1+0x2838] ;  /* 0x0028380001267983 */ /* 0x001ea80000300a00 */
[----:B------:R-:W3:Y:S04]  /*41ea0*/  LDL.LU.64 R36, [R1+0x2830] ;  /* 0x0028300001247983 */ /* 0x000ee80000300a00 */
[----:B------:R-:W-:Y:S04]  /*41eb0*/  STL.64 [R1+0x27f8], R18 ;  /* 0x0027f81201007387 */ /* 0x000fe80000100a00 */
[----:B------:R3:W-:Y:S02]  /*41ec0*/  STL.64 [R1+0x27f0], R16 ;  /* 0x0027f01001007387 */ /* 0x0007e40000100a00 */
[C---:B---3--:R-:W-:Y:S06]  /*41ed0*/  HMMA.16816.F32 R16, R32.reuse, R36, R4 ;  /* 0x000000242010723c */ /* 0x048fec0000001804 */
[C---:B--2---:R-:W-:Y:S06]  /*41ee0*/  HMMA.16816.F32 R4, R32.reuse, R38, R28 ;  /* 0x000000262004723c */ /* 0x044fec000000181c */
[----:B------:R-:W-:Y:S11]  /*41ef0*/  STL.64 [R1+0x2808], R38 ;  /* 0x0028082601007387 */ /* 0x000ff60000100a00 */
[----:B------:R-:W-:Y:S04]  /*41f00*/  STL.64 [R1+0x290], R16 ;  /* 0x0002901001007387 */ /* 0x000fe80000100a00 */
[----:B------:R-:W-:Y:S04]  /*41f10*/  STL.64 [R1+0x298], R18 ;  /* 0x0002981201007387 */ /* 0x000fe80000100a00 */
[----:B------:R-:W-:Y:S04]  /*41f20*/  STL.64 [R1+0x2800], R36 ;  /* 0x0028002401007387 */ /* 0x000fe80000100a00 */
[----:B------:R-:W-:Y:S04]  /*41f30*/  STL.64 [R1+0x2a0], R4 ;  /* 0x0002a00401007387 */ /* 0x000fe80000100a00 */
[----:B------:R4:W-:Y:S02]  /*41f40*/  STL.64 [R1+0x2a8], R6 ;  /* 0x0002a80601007387 */ /* 0x0009e40000100a00 */
[----:B----4-:R-:W-:-:S15]  /*41f50*/  HMMA.16816.F32 R4, R32, R40, R24 ;  /* 0x000000282004723c */ /* 0x010fde0000001818 */
[----:B------:R-:W-:-:S08]  /*41f60*/  NOP ;  /* 0x0000000000007918 */ /* 0x000fd00000000000 */
[----:B------:R-:W-:Y:S04]  /*41f70*/  STL.64 [R1+0x2b0], R4 ;  /* 0x0002b00401007387 */ /* 0x000fe80000100a00 */
[----:B------:R0:W-:Y:S04]  /*41f80*/  STL.64 [R1+0x2b8], R6 ;  /* 0x0002b80601007387 */ /* 0x0001e80000100a00 */
[----:B------:R-:W2:Y:S04]  /*41f90*/  LDL.LU.64 R36, [R1+0x790] ;  /* 0x0007900001247983 */ /* 0x000ea80000300a00 */
[----:B------:R-:W2:Y:S01]  /*41fa0*/  LDL.LU.64 R38, [R1+0x798] ;  /* 0x0007980001267983 */ /* 0x000ea20000300a00 */
[----:B0-----:R-:W-:-:S15]  /*41fb0*/  HMMA.16816.F32 R4, R32, R42, R20 ;  /* 0x0000002a2004723c */ /* 0x001fde0000001814 */
[----:B------:R-:W-:-:S08]  /*41fc0*/  NOP ;  /* 0x0000000000007918 */ /* 0x000fd00000000000 */
[----:B------:R0:W-:Y:S04]  /*41fd0*/  STL.64 [R1+0x2c0], R4 ;  /* 0x0002c00401007387 */ /* 0x0001e80000100a00 */
[----:B------:R1:W-:Y:S04]  /*41fe0*/  STL.64 [R1+0x2c8], R6 ;  /* 0x0002c80601007387 */ /* 0x0003e80000100a00 */
[----:B------:R-:W3:Y:S04]  /*41ff0*/  LDL.LU.64 R24, [R1+0x760] ;  /* 0x0007600001187983 */ /* 0x000ee80000300a00 */
[----:B------:R-:W3:Y:S04]  /*42000*/  LDL.LU.64 R26, [R1+0x768] ;  /* 0x00076800011a7983 */ /* 0x000ee80000300a00 */
[----:B------:R-:W4:Y:S04]  /*42010*/  LDL.LU.64 R20, [R1+0x3d0] ;  /* 0x0003d00001147983 */ /* 0x000f280000300a00 */
[----:B------:R-:W4:Y:S04]  /*42020*/  LDL.LU.64 R22, [R1+0x3d8] ;  /* 0x0003d80001167983 */ /* 0x000f280000300a00 */
[----:B------:R-:W4:Y:S04]  /*42030*/  LDL.LU.64 R16, [R1+0x480] ;  /* 0x0004800001107983 */ /* 0x000f280000300a00 */
[----:B------:R-:W4:Y:S04]  /*42040*/  LDL.LU.64 R18, [R1+0x488] ;  /* 0x0004880001127983 */ /* 0x000f280000300a00 */
[----:B0-----:R-:W4:Y:S04]  /*42050*/  LDL.LU.64 R4, [R1+0x470] ;  /* 0x0004700001047983 */ /* 0x001f280000300a00 */
[----:B-1----:R-:W4:Y:S01]  /*42060*/  LDL.LU.64 R6, [R1+0x478] ;  /* 0x0004780001067983 */ /* 0x002f220000300a00 */
[----:B------:R-:W-:-:S02]  /*42070*/  IMAD R28, R59, 0x100, R58 ;  /* 0x000001003b1c7824 */ /* 0x000fc400078e023a */
[----:B------:R-:W-:Y:S02]  /*42080*/  IMAD R29, R60, 0x100, R61 ;  /* 0x000001003c1d7824 */ /* 0x000fe400078e023d */
[----:B------:R-:W-:Y:S02]  /*42090*/  IMAD R30, R53, 0x100, R52 ;  /* 0x00000100351e7824 */ /* 0x000fe400078e0234 */
[----:B------:R-:W-:Y:S01]  /*420a0*/  IMAD R31, R55, 0x100, R54 ;  /* 0x00000100371f7824 */ /* 0x000fe200078e0236 */
[----:B------:R-:W-:Y:S02]  /*420b0*/  F2FP.F16.E4M3.UNPACK_B R28, R28 ;  /* 0x0000001cff1c723e */ /* 0x000fe400020006ff */
[----:B------:R-:W-:Y:S02]  /*420c0*/  F2FP.F16.E4M3.UNPACK_B R29, R29 ;  /* 0x0000001dff1d723e */ /* 0x000fe400020006ff */
[----:B------:R-:W-:Y:S02]  /*420d0*/  F2FP.F16.E4M3.UNPACK_B R30, R30 ;  /* 0x0000001eff1e723e */ /* 0x000fe400020006ff */
[----:B------:R-:W-:Y:S01]  /*420e0*/  F2FP.F16.E4M3.UNPACK_B R31, R31 ;  /* 0x0000001fff1f723e */ /* 0x000fe200020006ff */
[----:B------:R-:W-:Y:S04]  /*420f0*/  STL.64 [R1+0x2818], R42 ;  /* 0x0028182a01007387 */ /* 0x000fe80000100a00 */
[----:B------:R-:W-:Y:S04]  /*42100*/  STL.64 [R1+0x2810], R40 ;  /* 0x0028102801007387 */ /* 0x000fe80000100a00 */
[----:B------:R-:W4:Y:S04]  /*42110*/  LDL.LU R61, [R1+0xb54] ;  /* 0x000b5400013d7983 */ /* 0x000f280000300800 */
[----:B------:R-:W4:Y:S01]  /*42120*/  LDL.LU R60, [R1+0xb4c] ;  /* 0x000b4c00013c7983 */ /* 0x000f220000300800 */
[C---:B--2---:R-:W-:Y:S06]  /*42130*/  HMMA.16816.F32 R36, R32.reuse, R44, R36 ;  /* 0x0000002c2024723c */ /* 0x044fec0000001824 */
[C---:B---3--:R-:W-:Y:S06]  /*42140*/  HMMA.16816.F32 R24, R32.reuse, R46, R24 ;  /* 0x0000002e2018723c */ /* 0x048fec0000001818 */
[----:B----4-:R-:W-:Y:S06]  /*42150*/  HMMA.16816.F32 R20, R32, R48, R20 ;  /* 0x000000302014723c */ /* 0x010fec0000001814 */
[C---:B------:R-:W-:Y:S05]  /*42160*/  HMMA.16816.F32 R16, R28.reuse, R14, R16 ;  /* 0x0000000e1c10723c */ /* 0x040fea0000001810 */
[----:B------:R-:W-:Y:S04]  /*42170*/  STL.64 [R1+0x2d0], R36 ;  /* 0x0002d02401007387 */ /* 0x000fe80000100a00 */
[----:B------:R-:W-:Y:S04]  /*42180*/  STL.64 [R1+0x2d8], R38 ;  /* 0x0002d82601007387 */ /* 0x000fe80000100a00 */
[----:B------:R-:W2:Y:S01]  /*42190*/  LDL.LU R32, [R1+0xb34] ;  /* 0x000b340001207983 */ /* 0x000ea20000300800 */
[C---:B------:R-:W-:Y:S03]  /*421a0*/  HMMA.16816.F32 R12, R28.reuse, R12, R4 ;  /* 0x0000000c1c0c723c */ /* 0x040fe60000001804 */
[----:B------:R-:W-:Y:S04]  /*421b0*/  STL.64 [R1+0x3e0], R24 ;  /* 0x0003e01801007387 */ /* 0x000fe80000100a00 */
[----:B------:R-:W-:Y:S04]  /*421c0*/  STL.64 [R1+0x3e8], R26 ;  /* 0x0003e81a01007387 */ /* 0x000fe80000100a00 */
[----:B------:R-:W2:Y:S04]  /*421d0*/  LDL.LU R33, [R1+0xb30] ;  /* 0x000b300001217983 */ /* 0x000ea80000300800 */
[----:B------:R-:W-:Y:S04]  /*421e0*/  STL.64 [R1+0x3d0], R20 ;  /* 0x0003d01401007387 */ /* 0x000fe80000100a00 */
[----:B------:R-:W-:Y:S04]  /*421f0*/  STL.64 [R1+0x3d8], R22 ;  /* 0x0003d81601007387 */ /* 0x000fe80000100a00 */
[----:B------:R-:W3:Y:S04]  /*42200*/  LDL.LU R34, [R1+0xb44] ;  /* 0x000b440001227983 */ /* 0x000ee80000300800 */
[----:B------:R-:W3:Y:S04]  /*42210*/  LDL.LU R35, [R1+0xb40] ;  /* 0x000b400001237983 */ /* 0x000ee80000300800 */
[----:B------:R-:W4:Y:S04]  /*42220*/  LDL.LU.64 R4, [R1+0x450] ;  /* 0x0004500001047983 */ /* 0x000f280000300a00 */
[----:B------:R-:W-:Y:S04]  /*42230*/  STL.64 [R1+0x3c0], R16 ;  /* 0x0003c01001007387 */ /* 0x000fe80000100a00 */
[----:B------:R-:W-:Y:S04]  /*42240*/  STL.64 [R1+0x3c8], R18 ;  /* 0x0003c81201007387 */ /* 0x000fe80000100a00 */
[----:B------:R-:W4:Y:S04]  /*42250*/  LDL.LU.64 R6, [R1+0x458] ;  /* 0x0004580001067983 */ /* 0x000f280000300a00 */
[----:B------:R0:W-:Y:S04]  /*42260*/  STL.64 [R1+0x3b0], R12 ;  /* 0x0003b00c01007387 */ /* 0x0001e80000100a00 */
[----:B------:R1:W-:Y:S04]  /*42270*/  STL.64 [R1+0x3b8], R14 ;  /* 0x0003b80e01007387 */ /* 0x0003e80000100a00 */
[----:B0-----:R-:W2:Y:S04]  /*42280*/  LDL.LU.64 R12, [R1+0x430] ;  /* 0x00043000010c7983 */ /* 0x001ea80000300a00 */
[----:B-1----:R-:W2:Y:S04]  /*42290*/  LDL.LU.64 R14, [R1+0x438] ;  /* 0x00043800010e7983 */ /* 0x002ea80000300a00 */
[----:B------:R-:W3:Y:S04]  /*422a0*/  LDL.LU.64 R40, [R1+0x420] ;  /* 0x0004200001287983 */ /* 0x000ee80000300a00 */
        /* <DEDUP_REMOVED lines=12> */
[----:B------:R-:W3:Y:S01]  /*42370*/  LDL.LU.64 R22, [R1+0x318] ;  /* 0x0003180001167983 */ /* 0x000ee20000300a00 */
[----:B----4-:R-:W-:-:S15]  /*42380*/  HMMA.16816.F32 R4, R28, R10, R4 ;  /* 0x0000000a1c04723c */ /* 0x010fde0000001804 */
[----:B------:R-:W-:-:S08]  /*42390*/  NOP ;  /* 0x0000000000007918 */ /* 0x000fd00000000000 */
[----:B------:R-:W-:Y:S04]  /*423a0*/  STL.64 [R1+0x3a0], R4 ;  /* 0x0003a00401007387 */ /* 0x000fe80000100a00 */
[----:B------:R0:W-:Y:S04]  /*423b0*/  STL.64 [R1+0x3a8], R6 ;  /* 0x0003a80601007387 */ /* 0x0001e80000100a00 */
[----:B0-----:R-:W4:Y:S04]  /*423c0*/  LDL.LU.64 R6, [R1+0x2828] ;  /* 0x0028280001067983 */ /* 0x001f280000300a00 */
[----:B------:R-:W4:Y:S01]  /*423d0*/  LDL.LU.64 R4, [R1+0x2820] ;  /* 0x0028200001047983 */ /* 0x000f220000300a00 */
[C---:B--2---:R-:W-:Y:S06]  /*423e0*/  HMMA.16816.F32 R12, R28.reuse, R8, R12 ;  /* 0x000000081c0c723c */ /* 0x044fec000000180c */
[----:B---3--:R-:W-:Y:S01]  /*423f0*/  HMMA.16816.F32 R16, R28, R2, R16 ;  /* 0x000000021c10723c */ /* 0x008fe20000001810 */
[----:B------:R-:W2:Y:S04]  /*42400*/  LDL.LU R10, [R1+0xb28] ;  /* 0x000b2800010a7983 */ /* 0x000ea80000300800 */
[----:B------:R-:W2:-:S12]  /*42410*/  LDL.LU R11, [R1+0xb20] ;  /* 0x000b2000010b7983 */ /* 0x000e980000300800 */
[----:B------:R0:W-:Y:S04]  /*42420*/  STL.64 [R1+0x390], R12 ;  /* 0x0003900c01007387 */ /* 0x0001e80000100a00 */
[----:B------:R1:W-:Y:S04]  /*42430*/  STL.64 [R1+0x398], R14 ;  /* 0x0003980e01007387 */ /* 0x0003e80000100a00 */
[----:B0-----:R-:W3:Y:S04]  /*42440*/  LDL.LU.64 R12, [R1+0x400] ;  /* 0x00040000010c7983 */ /* 0x001ee80000300a00 */
[----:B-1----:R-:W3:Y:S01]  /*42450*/  LDL.LU.64 R14, [R1+0x408] ;  /* 0x00040800010e7983 */ /* 0x002ee20000300a00 */
[C---:B----4-:R-:W-:Y:S06]  /*42460*/  HMMA.16816.F32 R40, R28.reuse, R6, R40 ;  /* 0x000000061c28723c */ /* 0x050fec0000001828 */
[----:B------:R-:W-:-:S15]  /*42470*/  HMMA.16816.F32 R4, R28, R4, R36 ;  /* 0x000000041c04723c */ /* 0x000fde0000001824 */
[----:B------:R-:W-:-:S02]  /*42480*/  NOP ;  /* 0x0000000000007918 */ /* 0x000fc40000000000 */
[----:B------:R-:W-:Y:S04]  /*42490*/  STL.64 [R1+0x380], R40 ;  /* 0x0003802801007387 */ /* 0x000fe80000100a00 */
[----:B------:R0:W-:Y:S04]  /*424a0*/  STL.64 [R1+0x388], R42 ;  /* 0x0003882a01007387 */ /* 0x0001e80000100a00 */
[----:B0-----:R-:W4:Y:S04]  /*424b0*/  LDL.LU.64 R42, [R1+0x2818] ;  /* 0x00281800012a7983 */ /* 0x001f280000300a00 */
[----:B------:R-:W4:Y:S04]  /*424c0*/  LDL.LU.64 R40, [R1+0x2810] ;  /* 0x0028100001287983 */ /* 0x000f280000300a00 */
[----:B------:R-:W2:Y:S04]  /*424d0*/  LDL.LU.64 R38, [R1+0x2808] ;  /* 0x0028080001267983 */ /* 0x000ea80000300a00 */
[----:B------:R-:W3:Y:S04]  /*424e0*/  LDL.LU.64 R36, [R1+0x2800] ;  /* 0x0028000001247983 */ /* 0x000ee80000300a00 */
[----:B------:R0:W-:Y:S04]  /*424f0*/  STL.64 [R1+0x370], R4 ;  /* 0x0003700401007387 */ /* 0x0001e80000100a00 */
[----:B------:R1:W-:Y:S04]  /*42500*/  STL.64 [R1+0x378], R6 ;  /* 0x0003780601007387 */ /* 0x0003e80000100a00 */
[----:B0-----:R-:W4:Y:S04]  /*42510*/  LDL.LU.64 R4, [R1+0x2e0] ;  /* 0x0002e00001047983 */ /* 0x001f280000300a00 */
[----:B-1----:R-:W4:Y:S04]  /*42520*/  LDL.64 R6, [R1+0x2e8] ;  /* 0x0002e80001067983 */ /* 0x002f280000100a00 */
[----:B------:R-:W-:Y:S04]  /*42530*/  STL.64 [R1+0x360], R16 ;  /* 0x0003601001007387 */ /* 0x000fe80000100a00 */
[----:B------:R0:W-:Y:S04]  /*42540*/  STL.64 [R1+0x368], R18 ;  /* 0x0003681201007387 */ /* 0x0001e80000100a00 */
[----:B0-----:R-:W4:Y:S04]  /*42550*/  LDL.LU.64 R18, [R1+0x27f8] ;  /* 0x0027f80001127983 */ /* 0x001f280000300a00 */
[----:B------:R-:W4:Y:S01]  /*42560*/  LDL.LU.64 R16, [R1+0x27f0] ;  /* 0x0027f00001107983 */ /* 0x000f220000300a00 */
[C---:B---3--:R-:W-:Y:S06]  /*42570*/  HMMA.16816.F32 R56, R28.reuse, R36, R56 ;  /* 0x000000241c38723c */ /* 0x048fec0000001838 */
[C---:B--2---:R-:W-:Y:S06]  /*42580*/  HMMA.16816.F32 R36, R28.reuse, R38, R20 ;  /* 0x000000261c24723c */ /* 0x044fec0000001814 */
[C---:B----4-:R-:W-:Y:S06]  /*42590*/  HMMA.16816.F32 R24, R28.reuse, R16, R24 ;  /* 0x000000101c18723c */ /* 0x050fec0000001818 */
[----:B------:R-:W-:-:S15]  /*425a0*/  HMMA.16816.F32 R16, R28, R18, R52 ;  /* 0x000000121c10723c */ /* 0x000fde0000001834 */
[----:B------:R-:W-:-:S02]  /*425b0*/  NOP ;  /* 0x0000000000007918 */ /* 0x000fc40000000000 */
[----:B------:R-:W-:Y:S04]  /*425c0*/  STL.64 [R1+0x350], R24 ;  /* 0x0003501801007387 */ /* 0x000fe80000100a00 */
[----:B------:R0:W-:Y:S04]  /*425d0*/  STL.64 [R1+0x358], R26 ;  /* 0x0003581a01007387 */ /* 0x0001e80000100a00 */
[----:B0-----:R-:W2:Y:S04]  /*425e0*/  LDL.LU.64 R26, [R1+0x27e8] ;  /* 0x0027e800011a7983 */ /* 0x001ea80000300a00 */
[----:B------:R-:W3:Y:S04]  /*425f0*/  LDL.LU.64 R24, [R1+0x27e0] ;  /* 0x0027e00001187983 */ /* 0x000ee80000300a00 */
[----:B------:R-:W4:Y:S04]  /*42600*/  LDL.LU.64 R54, [R1+0x27d8] ;  /* 0x0027d80001367983 */ /* 0x000f280000300a00 */
[----:B------:R-:W2:Y:S04]  /*42610*/  LDL.LU.64 R52, [R1+0x27d0] ;  /* 0x0027d00001347983 */ /* 0x000ea80000300a00 */
[----:B------:R0:W-:Y:S04]  /*42620*/  STL.64 [R1+0x340], R16 ;  /* 0x0003401001007387 */ /* 0x0001e80000100a00 */
[----:B------:R1:W-:Y:S04]  /*42630*/  STL.64 [R1+0x348], R18 ;  /* 0x0003481201007387 */ /* 0x0003e80000100a00 */
[----:B0-----:R-:W3:Y:S04]  /*42640*/  LDL.LU.64 R16, [R1+0x2f0] ;  /* 0x0002f00001107983 */ /* 0x001ee80000300a00 */
[----:B-1----:R-:W3:Y:S04]  /*42650*/  LDL.LU.64 R18, [R1+0x2f8] ;  /* 0x0002f80001127983 */ /* 0x002ee80000300a00 */
[----:B------:R-:W-:Y:S04]  /*42660*/  STL.64 [R1+0x330], R56 ;  /* 0x0003303801007387 */ /* 0x000fe80000100a00 */
[----:B------:R0:W-:Y:S04]  /*42670*/  STL.64 [R1+0x338], R58 ;  /* 0x0003383a01007387 */ /* 0x0001e80000100a00 */
[----:B0-----:R-:W4:Y:S04]  /*42680*/  LDL.LU.64 R58, [R1+0x27c8] ;  /* 0x0027c800013a7983 */ /* 0x001f280000300a00 */
[----:B------:R-:W2:Y:S04]  /*42690*/  LDL.LU.64 R56, [R1+0x27c0] ;  /* 0x0027c00001387983 */ /* 0x000ea80000300a00 */
[----:B------:R-:W2:Y:S04]  /*426a0*/  LDL.LU.64 R22, [R1+0x27b8] ;  /* 0x0027b80001167983 */ /* 0x000ea80000300a00 */
[----:B------:R-:W2:Y:S04]  /*426b0*/  LDL.LU.64 R20, [R1+0x27b0] ;  /* 0x0027b00001147983 */ /* 0x000ea80000300a00 */
[----:B------:R0:W-:Y:S04]  /*426c0*/  STL.64 [R1+0x320], R36 ;  /* 0x0003202401007387 */ /* 0x0001e80000100a00 */
[----:B------:R1:W-:Y:S04]  /*426d0*/  STL.64 [R1+0x328], R38 ;  /* 0x0003282601007387 */ /* 0x0003e80000100a00 */
[----:B0-----:R-:W4:Y:S04]  /*426e0*/  LDL.LU.64 R36, [R1+0x300] ;  /* 0x0003000001247983 */ /* 0x001f280000300a00 */
[----:B-1----:R-:W4:Y:S01]  /*426f0*/  LDL.LU.64 R38, [R1+0x308] ;  /* 0x0003080001267983 */ /* 0x002f220000300a00 */
[----:B------:R-:W-:Y:S01]  /*42700*/  HMMA.16816.F32 R4, R28, R44, R4 ;  /* 0x0000002c1c04723c */ /* 0x000fe20000001804 */
[----:B------:R-:W-:-:S05]  /*42710*/  IMAD R2, R11, 0x100, R10 ;  /* 0x000001000b027824 */ /* 0x000fca00078e020a */
[----:B------:R-:W-:Y:S01]  /*42720*/  HMMA.16816.F32 R8, R28, R46, R12 ;  /* 0x0000002e1c08723c */ /* 0x000fe2000000180c */
[----:B------:R-:W-:-:S05]  /*42730*/  IMAD R3, R33, 0x100, R32 ;  /* 0x0000010021037824 */ /* 0x000fca00078e0220 */
[C---:B---3--:R-:W-:Y:S06]  /*42740*/  HMMA.16816.F32 R16, R28.reuse, R42, R16 ;  /* 0x0000002a1c10723c */ /* 0x048fec0000001810 */
[----:B----4-:R-:W-:Y:S07]  /*42750*/  HMMA.16816.F32 R36, R28, R40, R36 ;  /* 0x000000281c24723c */ /* 0x010fee0000001824 */
[----:B------:R-:W-:-:S15]  /*42760*/  IMAD.MOV.U32 R40, RZ, RZ, R51 ;  /* 0x000000ffff287224 */ /* 0x000fde00078e0033 */
[----:B------:R-:W-:-:S01]  /*42770*/  NOP ;  /* 0x0000000000007918 */ /* 0x000fc20000000000 */
[----:B------:R-:W-:Y:S04]  /*42780*/  STL.64 [R1+0x310], R36 ;  /* 0x0003102401007387 */ /* 0x000fe80000100a00 */
[----:B------:R-:W-:Y:S04]  /*42790*/  STL.64 [R1+0x318], R38 ;  /* 0x0003182601007387 */ /* 0x000fe80000100a00 */
[----:B------:R0:W-:Y:S04]  /*427a0*/  STL.64 [R1+0x2f0], R4 ;  /* 0x0002f00401007387 */ /* 0x0001e80000100a00 */
[----:B------:R1:W-:Y:S04]  /*427b0*/  STL.64 [R1+0x300], R16 ;  /* 0x0003001001007387 */ /* 0x0003e80000100a00 */
[----:B------:R-:W-:Y:S04]  /*427c0*/  STL.64 [R1+0x308], R18 ;  /* 0x0003081201007387 */ /* 0x000fe80000100a00 */
[----:B------:R-:W-:Y:S04]  /*427d0*/  STL.64 [R1+0x2f8], R6 ;  /* 0x0002f80601007387 */ /* 0x000fe80000100a00 */
[----:B------:R-:W3:Y:S04]  /*427e0*/  LDL.LU R32, [R1+0x5c0] ;  /* 0x0005c00001207983 */ /* 0x000ee80000300800 */
[----:B------:R-:W4:Y:S04]  /*427f0*/  LDL.LU R33, [R1+0x5c4] ;  /* 0x0005c40001217983 */ /* 0x000f280000300800 */
[----:B------:R2:W-:Y:S04]  /*42800*/  STL.64 [R1+0x2e0], R8 ;  /* 0x0002e00801007387 */ /* 0x0005e80000100a00 */
[----:B------:R-:W3:Y:S04]  /*42810*/  LDL.LU.64 R12, [R1+0x3f0] ;  /* 0x0003f000010c7983 */ /* 0x000ee80000300a00 */
[----:B------:R-:W3:Y:S01]  /*42820*/  LDL.LU.64 R14, [R1+0x3f8] ;  /* 0x0003f800010e7983 */ /* 0x000ee20000300a00 */
[----:B0-----:R-:W-:-:S03]  /*42830*/  IMAD R4, R35, 0x100, R34 ;  /* 0x0000010023047824 */ /* 0x001fc600078e0222 */
[----:B------:R-:W4:Y:S04]  /*42840*/  LDL.LU R34, [R1+0x5d0] ;  /* 0x0005d00001227983 */ /* 0x000f280000300800 */
[----:B------:R-:W4:Y:S04]  /*42850*/  LDL.LU R35, [R1+0x5d4] ;  /* 0x0005d40001237983 */ /* 0x000f280000300800 */
[----:B-1----:R-:W4:Y:S04]  /*42860*/  LDL.LU R16, [R1+0x5e0] ;  /* 0x0005e00001107983 */ /* 0x002f280000300800 */
[----:B------:R-:W4:Y:S04]  /*42870*/  LDL.LU R17, [R1+0x5e4] ;  /* 0x0005e40001117983 */ /* 0x000f280000300800 */
[----:B------:R-:W3:Y:S01]  /*42880*/  LDL.LU R51, [R1+0x27a8] ;  /* 0x0027a80001337983 */ /* 0x000ee20000300800 */
[----:B--2---:R-:W-:-:S02]  /*42890*/  F2FP.F16.E4M3.UNPACK_B R8, R2 ;  /* 0x00000002ff08723e */ /* 0x004fc400020006ff */
[----:B------:R-:W-:Y:S02]  /*428a0*/  F2FP.F16.E4M3.UNPACK_B R9, R3 ;  /* 0x00000003ff09723e */ /* 0x000fe400020006ff */
[----:B------:R-:W-:Y:S01]  /*428b0*/  F2FP.F16.E4M3.UNPACK_B R3, R50.H1 ;  /* 0x00000032ff03723e */ /* 0x000fe200030006ff */
[----:B------:R-:W2:Y:S04]  /*428c0*/  LDL.LU R41, [R1+0x14] ;  /* 0x0000140001297983 */ /* 0x000ea80000300800 */
[----:B------:R-:W2:Y:S04]  /*428d0*/  LDL.LU R42, [R1+0x18] ;  /* 0x00001800012a7983 */ /* 0x000ea80000300800 */
[----:B------:R-:W2:Y:S01]  /*428e0*/  LDL.LU R43, [R1+0x1c] ;  /* 0x00001c00012b7983 */ /* 0x000ea20000300800 */
[----:B---3--:R-:W-:-:S02]  /*428f0*/  F2FP.F16.E4M3.UNPACK_B R2, R51.H1 ;  /* 0x00000033ff02723e */ /* 0x008fc400030006ff */
[----:B------:R-:W-:Y:S01]  /*42900*/  HMMA.16816.F32 R48, R28, R48, R12 ;  /* 0x000000301c30723c */ /* 0x000fe2000000180c */
[----:B------:R-:W3:Y:S04]  /*42910*/  LDL.LU R28, [R1+0x20] ;  /* 0x00002000011c7983 */ /* 0x000ee80000300800 */
[----:B------:R-:W3:Y:S04]  /*42920*/  LDL.LU R29, [R1+0x24] ;  /* 0x00002400011d7983 */ /* 0x000ee80000300800 */
[----:B------:R-:W3:Y:S04]  /*42930*/  LDL.LU R30, [R1+0x28] ;  /* 0x00002800011e7983 */ /* 0x000ee80000300800 */
[----:B------:R-:W3:Y:S10]  /*42940*/  LDL.LU R31, [R1+0x2c] ;  /* 0x00002c00011f7983 */ /* 0x000ef40000300800 */
[----:B------:R-:W-:Y:S04]  /*42950*/  STL.64 [R1+0x2758], R50 ;  /* 0x0027583201007387 */ /* 0x000fe80000100a00 */
[----:B------:R0:W-:Y:S04]  /*42960*/  STL.64 [R1+0x2750], R48 ;  /* 0x0027503001007387 */ /* 0x0001e80000100a00 */
[----:B0-----:R-:W2:Y:S04]  /*42970*/  LDL.LU R48, [R1+0x30] ;  /* 0x0000300001307983 */ /* 0x001ea80000300800 */
[----:B------:R-:W2:Y:S04]  /*42980*/  LDL.LU R49, [R1+0x34] ;  /* 0x0000340001317983 */ /* 0x000ea80000300800 */
[----:B------:R-:W2:Y:S04]  /*42990*/  LDL.LU R50, [R1+0x38] ;  /* 0x0000380001327983 */ /* 0x000ea80000300800 */
[----:B------:R-:W2:Y:S01]  /*429a0*/  LDL.LU R51, [R1+0x3c] ;  /* 0x00003c0001337983 */ /* 0x000ea20000300800 */
[----:B------:R-:W-:-:S02]  /*429b0*/  IMAD R5, R60, 0x100, R61 ;  /* 0x000001003c057824 */ /* 0x000fc400078e023d */
[----:B------:R-:W-:Y:S02]  /*429c0*/  IMAD.MOV.U32 R61, RZ, RZ, R10 ;  /* 0x000000ffff3d7224 */ /* 0x000fe400078e000a */
[----:B------:R-:W-:Y:S01]  /*429d0*/  IMAD.MOV.U32 R60, RZ, RZ, R11 ;  /* 0x000000ffff3c7224 */ /* 0x000fe200078e000b */
[----:B------:R-:W-:Y:S02]  /*429e0*/  F2FP.F16.E4M3.UNPACK_B R10, R4 ;  /* 0x00000004ff0a723e */ /* 0x000fe400020006ff */
[----:B------:R-:W-:Y:S02]  /*429f0*/  F2FP.F16.E4M3.UNPACK_B R6, R32.H1 ;  /* 0x00000020ff06723e */ /* 0x000fe400030006ff */
[----:B------:R-:W-:Y:S02]  /*42a00*/  F2FP.F16.E4M3.UNPACK_B R11, R5 ;  /* 0x00000005ff0b723e */ /* 0x000fe400020006ff */
[----:B----4-:R-:W-:Y:S01]  /*42a10*/  F2FP.F16.E4M3.UNPACK_B R7, R33.H1 ;  /* 0x00000021ff07723e */ /* 0x010fe200030006ff */
[----:B------:R-:W4:Y:S04]  /*42a20*/  LDL.LU R36, [R1+0x600] ;  /* 0x0006000001247983 */ /* 0x000f280000300800 */
[----:B------:R-:W4:Y:S04]  /*42a30*/  LDL.LU R37, [R1+0x604] ;  /* 0x0006040001257983 */ /* 0x000f280000300800 */
[----:B------:R-:W4:Y:S04]  /*42a40*/  LDL.LU R44, [R1] ;  /* 0x00000000012c7983 */ /* 0x000f280000300800 */
[----:B------:R-:W4:Y:S04]  /*42a50*/  LDL.LU R45, [R1+0x4] ;  /* 0x00000400012d7983 */ /* 0x000f280000300800 */
[----:B------:R-:W4:Y:S04]  /*42a60*/  LDL.LU R46, [R1+0x8] ;  /* 0x00000800012e7983 */ /* 0x000f280000300800 */
[----:B------:R-:W4:Y:S04]  /*42a70*/  LDL.LU R47, [R1+0xc] ;  /* 0x00000c00012f7983 */ /* 0x000f280000300800 */
[----:B------:R-:W4:Y:S04]  /*42a80*/  LDL.LU R12, [R1+0x620] ;  /* 0x00062000010c7983 */ /* 0x000f280000300800 */
[----:B------:R-:W4:Y:S04]  /*42a90*/  LDL.LU R13, [R1+0x624] ;  /* 0x00062400010d7983 */ /* 0x000f280000300800 */
[----:B------:R-:W4:Y:S04]  /*42aa0*/  LDL.LU R32, [R1+0x5f0] ;  /* 0x0005f00001207983 */ /* 0x000f280000300800 */
[----:B------:R-:W4:Y:S01]  /*42ab0*/  LDL.LU R33, [R1+0x5f4] ;  /* 0x0005f40001217983 */ /* 0x000f220000300800 */
[----:B------:R-:W-:-:S02]  /*42ac0*/  F2FP.F16.E4M3.UNPACK_B R14, R34.H1 ;  /* 0x00000022ff0e723e */ /* 0x000fc400030006ff */
[----:B------:R-:W-:Y:S02]  /*42ad0*/  F2FP.F16.E4M3.UNPACK_B R15, R35.H1 ;  /* 0x00000023ff0f723e */ /* 0x000fe400030006ff */
[----:B------:R-:W-:Y:S02]  /*42ae0*/  F2FP.F16.E4M3.UNPACK_B R18, R16.H1 ;  /* 0x00000010ff12723e */ /* 0x000fe400030006ff */
[----:B------:R-:W-:Y:S01]  /*42af0*/  F2FP.F16.E4M3.UNPACK_B R19, R17.H1 ;  /* 0x00000011ff13723e */ /* 0x000fe200030006ff */
[C---:B---3--:R-:W-:Y:S06]  /*42b00*/  HMMA.16816.F32 R28, R8.reuse, R6, R28 ;  /* 0x00000006081c723c */ /* 0x048fec000000181c */
[----:B--2---:R-:W-:-:S15]  /*42b10*/  HMMA.16816.F32 R48, R8, R2, R48 ;  /* 0x000000020830723c */ /* 0x004fde0000001830 */
[----:B------:R-:W-:-:S08]  /*42b20*/  NOP ;  /* 0x0000000000007918 */ /* 0x000fd00000000000 */
[----:B------:R-:W-:Y:S04]  /*42b30*/  STL.64 [R1+0x410], R48 ;  /* 0x0004103001007387 */ /* 0x000fe80000100a00 */
[----:B------:R-:W-:Y:S04]  /*42b40*/  STL.64 [R1+0x418], R50 ;  /* 0x0004183201007387 */ /* 0x000fe80000100a00 */
[----:B------:R-:W2:Y:S04]  /*42b50*/  LDL.LU R34, [R1+0x610] ;  /* 0x0006100001227983 */ /* 0x000ea80000300800 */
[----:B------:R-:W3:Y:S04]  /*42b60*/  LDL.LU R35, [R1+0x614] ;  /* 0x0006140001237983 */ /* 0x000ee80000300800 */
[----:B------:R-:W-:Y:S04]  /*42b70*/  STL.64 [R1+0x420], R28 ;  /* 0x0004201c01007387 */ /* 0x000fe80000100a00 */
[----:B------:R-:W-:Y:S04]  /*42b80*/  STL.64 [R1+0x428], R30 ;  /* 0x0004281e01007387 */ /* 0x000fe80000100a00 */
[----:B------:R0:W-:Y:S02]  /*42b90*/  STL.64 [R1+0x2778], R6 ;  /* 0x0027780601007387 */ /* 0x0001e40000100a00 */
[----:B0-----:R-:W-:Y:S02]  /*42ba0*/  HMMA.16816.F32 R4, R8, R14, R40 ;  /* 0x0000000e0804723c */ /* 0x001fe40000001828 */
[----:B------:R-:W2:Y:S04]  /*42bb0*/  LDL.LU R40, [R1+0x630] ;  /* 0x0006300001287983 */ /* 0x000ea80000300800 */
[----:B------:R-:W3:Y:S01]  /*42bc0*/  LDL.LU R41, [R1+0x634] ;  /* 0x0006340001297983 */ /* 0x000ee20000300800 */
[----:B------:R-:W-:-:S02]  /*42bd0*/  IMAD.MOV.U32 R48, RZ, RZ, R58 ;  /* 0x000000ffff307224 */ /* 0x000fc400078e003a */
[----:B------:R-:W-:-:S14]  /*42be0*/  IMAD.MOV.U32 R49, RZ, RZ, R59 ;  /* 0x000000ffff317224 */ /* 0x000fdc00078e003b */
[----:B------:R0:W-:Y:S04]  /*42bf0*/  STL.64 [R1+0x440], R4 ;  /* 0x0004400401007387 */ /* 0x0001e80000100a00 */
[----:B------:R1:W-:Y:S01]  /*42c00*/  STL.64 [R1+0x448], R6 ;  /* 0x0004480601007387 */ /* 0x0003e20000100a00 */
[----:B0-----:R-:W-:Y:S02]  /*42c10*/  IMAD.MOV.U32 R4, RZ, RZ, R52 ;  /* 0x000000ffff047224 */ /* 0x001fe400078e0034 */
[----:B------:R-:W-:Y:S01]  /*42c20*/  IMAD.MOV.U32 R5, RZ, RZ, R53 ;  /* 0x000000ffff057224 */ /* 0x000fe200078e0035 */
[----:B------:R-:W2:Y:S04]  /*42c30*/  LDL.LU R52, [R1+0x27a4] ;  /* 0x0027a40001347983 */ /* 0x000ea80000300800 */
[----:B------:R-:W2:Y:S01]  /*42c40*/  LDL.LU R53, [R1+0x27a0] ;  /* 0x0027a00001357983 */ /* 0x000ea20000300800 */
[----:B-1----:R-:W-:-:S02]  /*42c50*/  IMAD.MOV.U32 R6, RZ, RZ, R56 ;  /* 0x000000ffff067224 */ /* 0x002fc400078e0038 */
[----:B------:R-:W-:Y:S01]  /*42c60*/  IMAD.MOV.U32 R7, RZ, RZ, R57 ;  /* 0x000000ffff077224 */ /* 0x000fe200078e0039 */
[----:B------:R-:W3:Y:S04]  /*42c70*/  LDL.LU R56, [R1+0x279c] ;  /* 0x00279c0001387983 */ /* 0x000ee80000300800 */
[----:B------:R-:W3:Y:S04]  /*42c80*/  LDL.LU R57, [R1+0x2798] ;  /* 0x0027980001397983 */ /* 0x000ee80000300800 */
[----:B------:R-:W2:Y:S04]  /*42c90*/  LDL.LU R38, [R1+0x640] ;  /* 0x0006400001267983 */ /* 0x000ea80000300800 */
[----:B------:R-:W2:Y:S04]  /*42ca0*/  LDL.LU R39, [R1+0x644] ;  /* 0x0006440001277983 */ /* 0x000ea80000300800 */
[----:B------:R-:W2:Y:S04]  /*42cb0*/  LDL.LU R16, [R1+0x650] ;  /* 0x0006500001107983 */ /* 0x000ea80000300800 */
[----:B------:R-:W2:Y:S04]  /*42cc0*/  LDL.LU R17, [R1+0x654] ;  /* 0x0006540001117983 */ /* 0x000ea80000300800 */
[----:B------:R-:W3:Y:S04]  /*42cd0*/  LDL.LU R58, [R1+0x2794] ;  /* 0x00279400013a7983 */ /* 0x000ee80000300800 */
[----:B------:R-:W3:Y:S01]  /*42ce0*/  LDL.LU R59, [R1+0x2790] ;  /* 0x00279000013b7983 */ /* 0x000ee20000300800 */
[----:B------:R-:W-:-:S02]  /*42cf0*/  IMAD.MOV.U32 R50, RZ, RZ, R54 ;  /* 0x000000ffff327224 */ /* 0x000fc400078e0036 */
[----:B------:R-:W-:Y:S01]  /*42d00*/  IMAD.MOV.U32 R51, RZ, RZ, R55 ;  /* 0x000000ffff337224 */ /* 0x000fe200078e0037 */
[----:B------:R-:W2:Y:S04]  /*42d10*/  LDL.LU R54, [R1+0x278c] ;  /* 0x00278c0001367983 */ /* 0x000ea80000300800 */
[----:B------:R-:W2:Y:S01]  /*42d20*/  LDL.LU R55, [R1+0x2788] ;  /* 0x0027880001377983 */ /* 0x000ea20000300800 */
[----:B----4-:R-:W-:Y:S01]  /*42d30*/  HMMA.16816.F32 R44, R8, R18, R44 ;  /* 0x00000012082c723c */ /* 0x010fe2000000182c */
[----:B------:R-:W-:Y:S02]  /*42d40*/  F2FP.F16.E4M3.UNPACK_B R28, R36.H1 ;  /* 0x00000024ff1c723e */ /* 0x000fe400030006ff */
[----:B------:R-:W-:Y:S02]  /*42d50*/  F2FP.F16.E4M3.UNPACK_B R29, R37.H1 ;  /* 0x00000025ff1d723e */ /* 0x000fe400030006ff */
[----:B------:R-:W-:-:S15]  /*42d60*/  F2FP.F16.E4M3.UNPACK_B R30, R12.H1 ;  /* 0x0000000cff1e723e */ /* 0x000fde00030006ff */
[----:B------:R-:W-:-:S03]  /*42d70*/  NOP ;  /* 0x0000000000007918 */ /* 0x000fc60000000000 */
[----:B------:R-:W-:Y:S04]  /*42d80*/  STL.64 [R1+0x460], R44 ;  /* 0x0004602c01007387 */ /* 0x000fe80000100a00 */
[----:B------:R3:W-:Y:S01]  /*42d90*/  STL.64 [R1+0x468], R46 ;  /* 0x0004682e01007387 */ /* 0x0007e20000100a00 */
[----:B------:R-:W-:Y:S02]  /*42da0*/  F2FP.F16.E4M3.UNPACK_B R31, R13.H1 ;  /* 0x0000000dff1f723e */ /* 0x000fe400030006ff */
[----:B------:R-:W-:Y:S01]  /*42db0*/  F2FP.F16.E4M3.UNPACK_B R36, R32.H1 ;  /* 0x00000020ff24723e */ /* 0x000fe200030006ff */
[----:B------:R-:W-:Y:S01]  /*42dc0*/  IMAD.MOV.U32 R32, RZ, RZ, R27 ;  /* 0x000000ffff207224 */ /* 0x000fe200078e001b */
[----:B---3--:R-:W-:-:S15]  /*42dd0*/  HMMA.16816.F32 R44, R8, R28, R56 ;  /* 0x0000001c082c723c */ /* 0x008fde0000001838 */
[----:B------:R-:W-:-:S08]  /*42de0*/  NOP ;  /* 0x0000000000007918 */ /* 0x000fd00000000000 */
[----:B------:R-:W-:Y:S04]  /*42df0*/  STL.64 [R1+0x480], R44 ;  /* 0x0004802c01007387 */ /* 0x000fe80000100a00 */
[----:B------:R2:W-:Y:S02]  /*42e00*/  STL.64 [R1+0x488], R46 ;  /* 0x0004882e01007387 */ /* 0x0005e40000100a00 */
[----:B--2---:R-:W-:Y:S06]  /*42e10*/  HMMA.16816.F32 R44, R8, R30, R52 ;  /* 0x0000001e082c723c */ /* 0x004fec0000001834 */
[----:B------:R-:W-:Y:S04]  /*42e20*/  STL.64 [R1+0x2770], R30 ;  /* 0x0027701e01007387 */ /* 0x000fe80000100a00 */
[----:B------:R-:W-:-:S13]  /*42e30*/  STL.64 [R1+0x2768], R28 ;  /* 0x0027681c01007387 */ /* 0x000fda0000100a00 */
[----:B------:R0:W-:Y:S04]  /*42e40*/  STL.64 [R1+0x490], R44 ;  /* 0x0004902c01007387 */ /* 0x0001e80000100a00 */
[----:B------:R1:W-:Y:S04]  /*42e50*/  STL.64 [R1+0x498], R46 ;  /* 0x0004982e01007387 */ /* 0x0003e80000100a00 */
[----:B------:R-:W2:Y:S04]  /*42e60*/  LDL.LU R12, [R1+0x660] ;  /* 0x00066000010c7983 */ /* 0x000ea80000300800 */
[----:B------:R-:W3:Y:S04]  /*42e70*/  LDL.LU R13, [R1+0x664] ;  /* 0x00066400010d7983 */ /* 0x000ee80000300800 */
[----:B------:R-:W4:Y:S01]  /*42e80*/  LDL.LU R27, [R1+0x2784] ;  /* 0x00278400011b7983 */ /* 0x000f220000300800 */
[----:B------:R-:W-:-:S02]  /*42e90*/  F2FP.F16.E4M3.UNPACK_B R37, R33.H1 ;  /* 0x00000021ff25723e */ /* 0x000fc400030006ff */
[----:B------:R-:W-:Y:S02]  /*42ea0*/  F2FP.F16.E4M3.UNPACK_B R42, R40.H1 ;  /* 0x00000028ff2a723e */ /* 0x000fe400030006ff */
[----:B------:R-:W-:Y:S01]  /*42eb0*/  F2FP.F16.E4M3.UNPACK_B R43, R41.H1 ;  /* 0x00000029ff2b723e */ /* 0x000fe200030006ff */
[----:B------:R-:W2:Y:S02]  /*42ec0*/  LDL.LU R33, [R1+0x64] ;  /* 0x0000640001217983 */ /* 0x000ea40000300800 */
[C---:B------:R-:W-:Y:S01]  /*42ed0*/  HMMA.16816.F32 R20, R8.reuse, R36, R20 ;  /* 0x000000240814723c */ /* 0x040fe20000001814 */
[----:B0-----:R-:W-:Y:S02]  /*42ee0*/  F2FP.F16.E4M3.UNPACK_B R44, R34.H1 ;  /* 0x00000022ff2c723e */ /* 0x001fe400030006ff */
[----:B------:R-:W-:Y:S01]  /*42ef0*/  F2FP.F16.E4M3.UNPACK_B R45, R35.H1 ;  /* 0x00000023ff2d723e */ /* 0x000fe200030006ff */
[----:B------:R-:W2:Y:S04]  /*42f00*/  LDL.LU R34, [R1+0x68] ;  /* 0x0000680001227983 */ /* 0x000ea80000300800 */
[----:B------:R-:W2:Y:S01]  /*42f10*/  LDL.LU R35, [R1+0x6c] ;  /* 0x00006c0001237983 */ /* 0x000ea20000300800 */
[----:B------:R-:W-:-:S14]  /*42f20*/  HMMA.16816.F32 R4, R8, R42, R4 ;  /* 0x0000002a0804723c */ /* 0x000fdc0000001804 */
[----:B------:R-:W-:Y:S04]  /*42f30*/  STL.64 [R1+0x4b0], R20 ;  /* 0x0004b01401007387 */ /* 0x000fe80000100a00 */
[----:B------:R4:W-:Y:S01]  /*42f40*/  STL.64 [R1+0x4b8], R22 ;  /* 0x0004b81601007387 */ /* 0x0009e20000100a00 */
[----:B------:R-:W-:Y:S02]  /*42f50*/  F2FP.F16.E4M3.UNPACK_B R40, R38.H1 ;  /* 0x00000026ff28723e */ /* 0x000fe400030006ff */
[----:B------:R-:W-:-:S03]  /*42f60*/  F2FP.F16.E4M3.UNPACK_B R41, R39.H1 ;  /* 0x00000027ff29723e */ /* 0x000fc600030006ff */
[----:B-1----:R-:W-:Y:S02]  /*42f70*/  IMAD.MOV.U32 R47, RZ, RZ, R6 ;  /* 0x000000ffff2f7224 */ /* 0x002fe400078e0006 */
[----:B------:R-:W-:Y:S01]  /*42f80*/  IMAD.MOV.U32 R46, RZ, RZ, R7 ;  /* 0x000000ffff2e7224 */ /* 0x000fe200078e0007 */
[----:B----4-:R-:W-:-:S15]  /*42f90*/  HMMA.16816.F32 R20, R8, R44, R24 ;  /* 0x0000002c0814723c */ /* 0x010fde0000001818 */
[----:B------:R-:W-:-:S08]  /*42fa0*/  NOP ;  /* 0x0000000000007918 */ /* 0x000fd00000000000 */
[----:B------:R-:W-:Y:S04]  /*42fb0*/  STL.64 [R1+0x4d0], R20 ;  /* 0x0004d01401007387 */ /* 0x000fe80000100a00 */
[----:B------:R-:W-:Y:S04]  /*42fc0*/  STL.64 [R1+0x4d8], R22 ;  /* 0x0004d81601007387 */ /* 0x000fe80000100a00 */
[----:B------:R0:W-:Y:S02]  /*42fd0*/  STL.64 [R1+0x4e0], R4 ;  /* 0x0004e00401007387 */ /* 0x0001e40000100a00 */
[----:B0-----:R-:W-:Y:S02]  /*42fe0*/  HMMA.16816.F32 R4, R8, R40, R48 ;  /* 0x000000280804723c */ /* 0x001fe40000001830 */
[----:B------:R-:W4:-:S15]  /*42ff0*/  LDL.LU R48, [R1+0x70] ;  /* 0x0000700001307983 */ /* 0x000f1e0000300800 */
[----:B------:R-:W-:-:S06]  /*43000*/  NOP ;  /* 0x0000000000007918 */ /* 0x000fcc0000000000 */
[----:B------:R-:W-:Y:S04]  /*43010*/  STL.64 [R1+0x500], R4 ;  /* 0x0005000401007387 */ /* 0x000fe80000100a00 */
[----:B------:R2:W-:Y:S04]  /*43020*/  STL.64 [R1+0x508], R6 ;  /* 0x0005080601007387 */ /* 0x0005e80000100a00 */
[----:B------:R-:W4:Y:S04]  /*43030*/  LDL.LU R49, [R1+0x74] ;  /* 0x0000740001317983 */ /* 0x000f280000300800 */
[----:B------:R-:W4:Y:S04]  /*43040*/  LDL.LU R50, [R1+0x78] ;  /* 0x0000780001327983 */ /* 0x000f280000300800 */
[----:B------:R-:W4:Y:S01]  /*43050*/  LDL.LU R51, [R1+0x7c] ;  /* 0x00007c0001337983 */ /* 0x000f220000300800 */
[----:B------:R-:W-:-:S02]  /*43060*/  F2FP.F16.E4M3.UNPACK_B R38, R16.H1 ;  /* 0x00000010ff26723e */ /* 0x000fc400030006ff */
[----:B------:R-:W-:Y:S01]  /*43070*/  F2FP.F16.E4M3.UNPACK_B R39, R17.H1 ;  /* 0x00000011ff27723e */ /* 0x000fe200030006ff */
[----:B------:R-:W4:Y:S04]  /*43080*/  LDL.LU R52, [R1+0x670] ;  /* 0x0006700001347983 */ /* 0x000f280000300800 */
[----:B------:R-:W4:Y:S04]  /*43090*/  LDL.LU R53, [R1+0x674] ;  /* 0x0006740001357983 */ /* 0x000f280000300800 */
[----:B------:R-:W4:Y:S04]  /*430a0*/  LDL.LU R24, [R1+0x80] ;  /* 0x0000800001187983 */ /* 0x000f280000300800 */
[----:B------:R-:W4:Y:S04]  /*430b0*/  LDL.LU R25, [R1+0x84] ;  /* 0x0000840001197983 */ /* 0x000f280000300800 */
[----:B------:R-:W4:Y:S04]  /*430c0*/  LDL.LU R26, [R1+0x88] ;  /* 0x00008800011a7983 */ /* 0x000f280000300800 */
[----:B------:R-:W4:Y:S01]  /*430d0*/  LDL.LU R27, [R1+0x8c] ;  /* 0x00008c00011b7983 */ /* 0x000f220000300800 */
[----:B--2---:R-:W-:Y:S03]  /*430e0*/  HMMA.16816.F32 R4, R8, R38, R32 ;  /* 0x000000260804723c */ /* 0x004fe60000001820 */
[----:B------:R-:W2:Y:S04]  /*430f0*/  LDL.LU R16, [R1+0x680] ;  /* 0x0006800001107983 */ /* 0x000ea80000300800 */
[----:B------:R-:W2:Y:S04]  /*43100*/  LDL.LU R17, [R1+0x684] ;  /* 0x0006840001117983 */ /* 0x000ea80000300800 */
[----:B------:R-:W2:Y:S04]  /*43110*/  LDL.LU R54, [R1+0xbdc] ;  /* 0x000bdc0001367983 */ /* 0x000ea80000300800 */
[----:B------:R-:W2:Y:S04]  /*43120*/  LDL.LU R55, [R1+0xbd8] ;  /* 0x000bd80001377983 */ /* 0x000ea80000300800 */
[----:B------:R-:W2:Y:S04]  /*43130*/  LDL.LU R56, [R1+0xbe4] ;  /* 0x000be40001387983 */ /* 0x000ea80000300800 */
[----:B------:R-:W2:Y:S04]  /*43140*/  LDL.LU R57, [R1+0xbe0] ;  /* 0x000be00001397983 */ /* 0x000ea80000300800 */
[----:B------:R-:W2:Y:S04]  /*43150*/  LDL.LU R58, [R1+0xbec] ;  /* 0x000bec00013a7983 */ /* 0x000ea80000300800 */
[----:B------:R-:W2:Y:S01]  /*43160*/  LDL.LU R59, [R1+0xbe8] ;  /* 0x000be800013b7983 */ /* 0x000ea20000300800 */
[----:B------:R-:W-:-:S02]  /*43170*/  F2FP.F16.E4M3.UNPACK_B R22, R12.H1 ;  /* 0x0000000cff16723e */ /* 0x000fc400030006ff */
[----:B---3--:R-:W-:Y:S01]  /*43180*/  F2FP.F16.E4M3.UNPACK_B R23, R13.H1 ;  /* 0x0000000dff17723e */ /* 0x008fe200030006ff */
[----:B------:R0:W-:Y:S04]  /*43190*/  STL.64 [R1+0x520], R4 ;  /* 0x0005200401007387 */ /* 0x0001e80000100a00 */
[----:B------:R1:W-:Y:S04]  /*431a0*/  STL.64 [R1+0x528], R6 ;  /* 0x0005280601007387 */ /* 0x0003e80000100a00 */
[----:B0-----:R-:W3:Y:S04]  /*431b0*/  LDL.LU R4, [R1+0x90] ;  /* 0x0000900001047983 */ /* 0x001ee80000300800 */
[----:B------:R-:W3:Y:S04]  /*431c0*/  LDL.LU R5, [R1+0x94] ;  /* 0x0000940001057983 */ /* 0x000ee80000300800 */
        /* <DEDUP_REMOVED lines=12> */
[----:B----4-:R-:W-:-:S15]  /*43290*/  HMMA.16816.F32 R48, R8, R22, R48 ;  /* 0x000000160830723c */ /* 0x010fde0000001830 */
[----:B------:R-:W-:-:S08]  /*432a0*/  NOP ;  /* 0x0000000000007918 */ /* 0x000fd00000000000 */
[----:B------:R0:W-:Y:S04]  /*432b0*/  STL.64 [R1+0x540], R48 ;  /* 0x0005403001007387 */ /* 0x0001e80000100a00 */
[----:B------:R1:W-:Y:S04]  /*432c0*/  STL.64 [R1+0x548], R50 ;  /* 0x0005483201007387 */ /* 0x0003e80000100a00 */
[----:B0-----:R-:W4:Y:S04]  /*432d0*/  LDL.LU R48, [R1+0x190] ;  /* 0x0001900001307983 */ /* 0x001f280000300800 */
[----:B------:R-:W4:Y:S04]  /*432e0*/  LDL.LU R49, [R1+0x194] ;  /* 0x0001940001317983 */ /* 0x000f280000300800 */
[----:B-1----:R-:W4:Y:S04]  /*432f0*/  LDL.LU R50, [R1+0x198] ;  /* 0x0001980001327983 */ /* 0x002f280000300800 */
[----:B------:R-:W4:Y:S01]  /*43300*/  LDL.LU R51, [R1+0x19c] ;  /* 0x00019c0001337983 */ /* 0x000f220000300800 */
[----:B------:R-:W-:-:S02]  /*43310*/  F2FP.F16.E4M3.UNPACK_B R20, R52.H1 ;  /* 0x00000034ff14723e */ /* 0x000fc400030006ff */
[----:B------:R-:W-:Y:S02]  /*43320*/  F2FP.F16.E4M3.UNPACK_B R21, R53.H1 ;  /* 0x00000035ff15723e */ /* 0x000fe400030006ff */
[----:B--2---:R-:W-:Y:S02]  /*43330*/  F2FP.F16.E4M3.UNPACK_B R16, R16.H1 ;  /* 0x00000010ff10723e */ /* 0x004fe400030006ff */
[----:B------:R-:W-:-:S03]  /*43340*/  F2FP.F16.E4M3.UNPACK_B R17, R17.H1 ;  /* 0x00000011ff11723e */ /* 0x000fc600030006ff */
[C---:B------:R-:W-:Y:S06]  /*43350*/  HMMA.16816.F32 R24, R8.reuse, R20, R24 ;  /* 0x000000140818723c */ /* 0x040fec0000001818 */
[----:B---3--:R-:W-:Y:S01]  /*43360*/  HMMA.16816.F32 R4, R8, R16, R4 ;  /* 0x000000100804723c */ /* 0x008fe20000001804 */
[----:B------:R-:W-:Y:S02]  /*43370*/  F2FP.F16.E4M3.UNPACK_B R12, R12.H1 ;  /* 0x0000000cff0c723e */ /* 0x000fe400030006ff */
[----:B------:R-:W-:-:S07]  /*43380*/  F2FP.F16.E4M3.UNPACK_B R13, R13.H1 ;  /* 0x0000000dff0d723e */ /* 0x000fce00030006ff */
[----:B------:R-:W-:Y:S07]  /*43390*/  HMMA.16816.F32 R28, R8, R12, R28 ;  /* 0x0000000c081c723c */ /* 0x000fee000000181c */
[----:B------:R0:W-:Y:S04]  /*433a0*/  STL.64 [R1+0x580], R24 ;  /* 0x0005801801007387 */ /* 0x0001e80000100a00 */
[----:B------:R1:W-:Y:S04]  /*433b0*/  STL.64 [R1+0x588], R26 ;  /* 0x0005881a01007387 */ /* 0x0003e80000100a00 */
[----:B------:R-:W2:Y:S04]  /*433c0*/  LDL.LU R52, [R1+0x170] ;  /* 0x0001700001347983 */ /* 0x000ea80000300800 */
[----:B------:R-:W2:Y:S01]  /*433d0*/  LDL.LU R53, [R1+0x174] ;  /* 0x0001740001357983 */ /* 0x000ea20000300800 */
[----:B0-----:R-:W-:-:S02]  /*433e0*/  IMAD R24, R55, 0x100, R54 ;  /* 0x0000010037187824 */ /* 0x001fc400078e0236 */
[----:B------:R-:W-:Y:S01]  /*433f0*/  IMAD R25, R57, 0x100, R56 ;  /* 0x0000010039197824 */ /* 0x000fe200078e0238 */
[----:B------:R-:W2:Y:S04]  /*43400*/  LDL.LU R54, [R1+0x178] ;  /* 0x0001780001367983 */ /* 0x000ea80000300800 */
[----:B------:R-:W2:Y:S04]  /*43410*/  LDL.LU R55, [R1+0x17c] ;  /* 0x00017c0001377983 */ /* 0x000ea80000300800 */
[----:B------:R-:W3:Y:S01]  /*43420*/  LDL.LU R56, [R1+0x160] ;  /* 0x0001600001387983 */ /* 0x000ee20000300800 */
[----:B-1----:R-:W-:-:S03]  /*43430*/  IMAD R26, R59, 0x100, R58 ;  /* 0x000001003b1a7824 */ /* 0x002fc600078e023a */
[----:B------:R-:W3:Y:S04]  /*43440*/  LDL.LU R57, [R1+0x164] ;  /* 0x0001640001397983 */ /* 0x000ee80000300800 */
[----:B------:R-:W3:Y:S01]  /*43450*/  LDL.LU R58, [R1+0x168] ;  /* 0x00016800013a7983 */ /* 0x000ee20000300800 */
[----:B------:R-:W-:-:S03]  /*43460*/  IMAD.MOV.U32 R59, RZ, RZ, R0 ;  /* 0x000000ffff3b7224 */ /* 0x000fc600078e0000 */
[----:B------:R-:W2:Y:S04]  /*43470*/  LDL.LU R0, [R1+0x2780] ;  /* 0x0027800001007983 */ /* 0x000ea80000300800 */
[----:B------:R0:W-:Y:S02]  /*43480*/  STL.64 [R1+0x5a0], R4 ;  /* 0x0005a00401007387 */ /* 0x0001e40000100a00 */
[----:B0-----:R-:W-:Y:S02]  /*43490*/  F2FP.F16.E4M3.UNPACK_B R4, R33.H1 ;  /* 0x00000021ff04723e */ /* 0x001fe400030006ff */
[----:B------:R-:W-:Y:S01]  /*434a0*/  F2FP.F16.E4M3.UNPACK_B R5, R34.H1 ;  /* 0x00000022ff05723e */ /* 0x000fe200030006ff */
[----:B------:R0:W-:Y:S04]  /*434b0*/  STL.64 [R1+0x5a8], R6 ;  /* 0x0005a80601007387 */ /* 0x0001e80000100a00 */
[----:B0-----:R-:W3:Y:S04]  /*434c0*/  LDL.LU.64 R6, [R1+0x2778] ;  /* 0x0027780001067983 */ /* 0x001ee80000300a00 */
[----:B------:R-:W-:Y:S04]  /*434d0*/  STL.64 [R1+0x590], R28 ;  /* 0x0005901c01007387 */ /* 0x000fe80000100a00 */
[----:B------:R0:W-:Y:S04]  /*434e0*/  STL.64 [R1+0x598], R30 ;  /* 0x0005981e01007387 */ /* 0x0001e80000100a00 */
[----:B0-----:R-:W3:Y:S04]  /*434f0*/  LDL.LU.64 R30, [R1+0x2770] ;  /* 0x00277000011e7983 */ /* 0x001ee80000300a00 */
[----:B------:R-:W3:Y:S01]  /*43500*/  LDL.LU.64 R28, [R1+0x2768] ;  /* 0x00276800011c7983 */ /* 0x000ee20000300a00 */
[----:B----4-:R-:W-:Y:S03]  /*43510*/  HMMA.16816.F32 R48, R8, R4, R48 ;  /* 0x000000040830723c */ /* 0x010fe60000001830 */
[----:B------:R-:W4:-:S15]  /*43520*/  LDL.LU R8, [R1+0x180] ;  /* 0x0001800001087983 */ /* 0x000f1e0000300800 */
[----:B------:R-:W-:-:S05]  /*43530*/  NOP ;  /* 0x0000000000007918 */ /* 0x000fca0000000000 */
[----:B------:R-:W-:Y:S04]  /*43540*/  STL.64 [R1+0x560], R48 ;  /* 0x0005603001007387 */ /* 0x000fe80000100a00 */
[----:B------:R-:W-:Y:S04]  /*43550*/  STL.64 [R1+0x568], R50 ;  /* 0x0005683201007387 */ /* 0x000fe80000100a00 */
[----:B------:R-:W4:Y:S04]  /*43560*/  LDL.LU R9, [R1+0x184] ;  /* 0x0001840001097983 */ /* 0x000f280000300800 */
[----:B------:R-:W4:Y:S01]  /*43570*/  LDL.LU R10, [R1+0x188] ;  /* 0x00018800010a7983 */ /* 0x000f220000300800 */
[----:B------:R-:W-:-:S02]  /*43580*/  IMAD R27, R35, 0x100, R32 ;  /* 0x00000100231b7824 */ /* 0x000fc400078e0220 */
[----:B------:R-:W0:Y:S02]  /*43590*/  S2R R35, SR_TID.X ;  /* 0x0000000000237919 */ /* 0x000e240000002100 */
[C---:B0-----:R-:W-:Y:S01]  /*435a0*/  LOP3.LUT R32, R35.reuse, 0x7, RZ, 0xc0, !PT ;  /* 0x0000000723207812 */ /* 0x041fe200078ec0ff */
[----:B------:R-:W-:-:S04]  /*435b0*/  IMAD.SHL.U32 R33, R35, 0x2, RZ ;  /* 0x0000000223217824 */ /* 0x000fc800078e00ff */
[----:B------:R-:W-:-:S05]  /*435c0*/  IMAD R32, R32, 0x90, RZ ;  /* 0x0000009020207824 */ /* 0x000fca00078e02ff */
[----:B------:R-:W-:-:S04]  /*435d0*/  LOP3.LUT R32, R32, 0x30, R33, 0x78, !PT ;  /* 0x0000003020207812 */ /* 0x000fc800078e7821 */
[----:B------:R-:W-:-:S05]  /*435e0*/  LOP3.LUT R32, R32, 0x40, RZ, 0x3c, !PT ;  /* 0x0000004020207812 */ /* 0x000fca00078e3cff */
[----:B------:R-:W0:Y:S01]  /*435f0*/  LDSM.16.M88.4 R48, [R32+UR4] ;  /* 0x000000042030783b */ /* 0x000e220008000200 */
[----:B--2---:R-:W-:-:S03]  /*43600*/  IMAD.MOV.U32 R11, RZ, RZ, R0 ;  /* 0x000000ffff0b7224 */ /* 0x004fc600078e0000 */
[----:B------:R-:W2:Y:S01]  /*43610*/  LDL.LU R0, [R1+0x2760] ;  /* 0x0027600001007983 */ /* 0x000ea20000300800 */
[----:B------:R-:W-:Y:S02]  /*43620*/  F2FP.F16.E4M3.UNPACK_B R24, R24 ;  /* 0x00000018ff18723e */ /* 0x000fe400020006ff */
[----:B------:R-:W-:Y:S02]  /*43630*/  F2FP.F16.E4M3.UNPACK_B R25, R25 ;  /* 0x00000019ff19723e */ /* 0x000fe400020006ff */
[----:B------:R-:W-:Y:S02]  /*43640*/  F2FP.F16.E4M3.UNPACK_B R26, R26 ;  /* 0x0000001aff1a723e */ /* 0x000fe400020006ff */
[----:B------:R-:W-:Y:S01]  /*43650*/  F2FP.F16.E4M3.UNPACK_B R27, R27 ;  /* 0x0000001bff1b723e */ /* 0x000fe200020006ff */
[----:B0-----:R-:W-:Y:S04]  /*43660*/  STL.64 [R1+0x6c0], R48 ;  /* 0x0006c03001007387 */ /* 0x001fe80000100a00 */
[----:B------:R-:W-:Y:S04]  /*43670*/  STL.64 [R1+0x6c8], R50 ;  /* 0x0006c83201007387 */ /* 0x000fe80000100a00 */
[----:B------:R-:W0:Y:S04]  /*43680*/  LDSM.16.M88.4 R48, [R32+UR4+0x400] ;  /* 0x000400042030783b */ /* 0x000e280008000200 */
[----:B0-----:R-:W-:Y:S04]  /*43690*/  STL.64 [R1+0x6e0], R48 ;  /* 0x0006e03001007387 */ /* 0x001fe80000100a00 */
[----:B------:R0:W-:Y:S04]  /*436a0*/  STL.64 [R1+0x6e8], R50 ;  /* 0x0006e83201007387 */ /* 0x0001e80000100a00 */
[----:B0-----:R-:W2:Y:S04]  /*436b0*/  LDL.LU.64 R50, [R1+0x2758] ;  /* 0x0027580001327983 */ /* 0x001ea80000300a00 */
[----:B------:R-:W2:Y:S01]  /*436c0*/  LDL.LU.64 R48, [R1+0x2750] ;  /* 0x0027500001307983 */ /* 0x000ea20000300a00 */
[----:B----4-:R-:W-:-:S15]  /*436d0*/  HMMA.16816.F32 R8, R24, R2, R8 ;  /* 0x000000021808723c */ /* 0x010fde0000001808 */
[----:B------:R-:W-:-:S08]  /*436e0*/  NOP ;  /* 0x0000000000007918 */ /* 0x000fd00000000000 */
[----:B------:R-:W-:Y:S04]  /*436f0*/  STL.64 [R1+0x550], R8 ;  /* 0x0005500801007387 */ /* 0x000fe80000100a00 */
[----:B------:R-:W-:Y:S04]  /*43700*/  STL.64 [R1+0x558], R10 ;  /* 0x0005580a01007387 */ /* 0x000fe80000100a00 */
[----:B------:R-:W0:Y:S04]  /*43710*/  LDSM.16.M88.4 R8, [R32+UR4+0x800] ;  /* 0x000800042008783b */ /* 0x000e280008000200 */
[----:B0-----:R-:W-:Y:S04]  /*43720*/  STL.64 [R1+0x6d0], R8 ;  /* 0x0006d00801007387 */ /* 0x001fe80000100a00 */
        /* <DEDUP_REMOVED lines=10> */
[----:B------:R-:W0:Y:S01]  /*437d0*/  LDSM.16.M88.4 R8, [R32+UR4+0x1800] ;  /* 0x001800042008783b */ /* 0x000e220008000200 */
[----:B---3--:R-:W-:Y:S03]  /*437e0*/  HMMA.16816.F32 R52, R24, R6, R52 ;  /* 0x000000061834723c */ /* 0x008fe60000001834 */
[----:B0-----:R-:W-:Y:S04]  /*437f0*/  STL.64 [R1+0x730], R8 ;  /* 0x0007300801007387 */ /* 0x001fe80000100a00 */
[----:B------:R-:W-:Y:S04]  /*43800*/  STL.64 [R1+0x738], R10 ;  /* 0x0007380a01007387 */ /* 0x000fe80000100a00 */
[----:B------:R-:W0:-:S12]  /*43810*/  LDSM.16.M88.4 R8, [R32+UR4+0x1c00] ;  /* 0x001c00042008783b */ /* 0x000e180008000200 */
[----:B------:R-:W-:Y:S04]  /*43820*/  STL.64 [R1+0x530], R52 ;  /* 0x0005303401007387 */ /* 0x000fe80000100a00 */
[----:B------:R-:W-:Y:S04]  /*43830*/  STL.64 [R1+0x538], R54 ;  /* 0x0005383601007387 */ /* 0x000fe80000100a00 */
[----:B------:R-:W1:Y:S04]  /*43840*/  LDSM.16.M88.4 R52, [R32+UR4+0x2000] ;  /* 0x002000042034783b */ /* 0x000e680008000200 */
[----:B0-----:R-:W-:Y:S04]  /*43850*/  STL.64 [R1+0x720], R8 ;  /* 0x0007200801007387 */ /* 0x001fe80000100a00 */
[----:B------:R-:W-:Y:S04]  /*43860*/  STL.64 [R1+0x728], R10 ;  /* 0x0007280a01007387 */ /* 0x000fe80000100a00 */
[----:B------:R-:W0:Y:S04]  /*43870*/  LDSM.16.M88.4 R8, [R32+UR4+0x2400] ;  /* 0x002400042008783b */ /* 0x000e280008000200 */
[----:B-1----:R-:W-:Y:S04]  /*43880*/  STL.64 [R1+0x740], R52 ;  /* 0x0007403401007387 */ /* 0x002fe80000100a00 */
[----:B------:R-:W-:Y:S04]  /*43890*/  STL.64 [R1+0x748], R54 ;  /* 0x0007483601007387 */ /* 0x000fe80000100a00 */
[----:B------:R-:W1:Y:S04]  /*438a0*/  LDSM.16.M88.4 R52, [R32+UR4+0x2800] ;  /* 0x002800042034783b */ /* 0x000e680008000200 */
[----:B0-----:R-:W-:Y:S04]  /*438b0*/  STL.64 [R1+0x750], R8 ;  /* 0x0007500801007387 */ /* 0x001fe80000100a00 */
[----:B------:R-:W-:Y:S04]  /*438c0*/  STL.64 [R1+0x758], R10 ;  /* 0x0007580a01007387 */ /* 0x000fe80000100a00 */
[----:B------:R-:W0:Y:S04]  /*438d0*/  LDSM.16.M88.4 R8, [R32+UR4+0x2c00] ;  /* 0x002c00042008783b */ /* 0x000e280008000200 */
[----:B-1----:R-:W-:Y:S04]  /*438e0*/  STL.64 [R1+0x760], R52 ;  /* 0x0007603401007387 */ /* 0x002fe80000100a00 */
[----:B------:R1:W-:Y:S02]  /*438f0*/  STL.64 [R1+0x768], R54 ;  /* 0x0007683601007387 */ /* 0x0003e40000100a00 */
[C---:B-1----:R-:W-:Y:S02]  /*43900*/  HMMA.16816.F32 R52, R24.reuse, R14, R56 ;  /* 0x0000000e1834723c */ /* 0x042fe40000001838 */
[----:B------:R-:W-:Y:S04]  /*43910*/  LDSM.16.M88.4 R56, [R32+UR4+0x3400] ;  /* 0x003400042038783b */ /* 0x000fe80008000200 */
[----:B0-----:R-:W-:Y:S04]  /*43920*/  STL.64 [R1+0x780], R8 ;  /* 0x0007800801007387 */ /* 0x001fe80000100a00 */
[----:B------:R-:W-:Y:S04]  /*43930*/  STL.64 [R1+0x788], R10 ;  /* 0x0007880a01007387 */ /* 0x000fe80000100a00 */
[----:B------:R-:W0:Y:S09]  /*43940*/  LDSM.16.M88.4 R8, [R32+UR4+0x3000] ;  /* 0x003000042008783b */ /* 0x000e320008000200 */
[----:B------:R-:W-:Y:S04]  /*43950*/  STL.64 [R1+0x510], R52 ;  /* 0x0005103401007387 */ /* 0x000fe80000100a00 */
[----:B------:R-:W-:Y:S04]  /*43960*/  STL.64 [R1+0x518], R54 ;  /* 0x0005183601007387 */ /* 0x000fe80000100a00 */
[----:B------:R-:W-:Y:S04]  /*43970*/  LDSM.16.M88.4 R52, [R32+UR4+0x3800] ;  /* 0x003800042034783b */ /* 0x000fe80008000200 */
[----:B0-----:R-:W-:Y:S04]  /*43980*/  STL.64 [R1+0x770], R8 ;  /* 0x0007700801007387 */ /* 0x001fe80000100a00 */
[----:B------:R-:W-:Y:S04]  /*43990*/  STL.64 [R1+0x778], R10 ;  /* 0x0007780a01007387 */ /* 0x000fe80000100a00 */
[----:B------:R-:W0:Y:S04]  /*439a0*/  LDSM.16.M88.4 R8, [R32+UR4+0x3c00] ;  /* 0x003c00042008783b */ /* 0x000e280008000200 */
[----:B------:R-:W-:Y:S04]  /*439b0*/  STL.64 [R1+0x790], R56 ;  /* 0x0007903801007387 */ /* 0x000fe80000100a00 */
[----:B------:R-:W-:Y:S04]  /*439c0*/  STL.64 [R1+0x798], R58 ;  /* 0x0007983a01007387 */ /* 0x000fe80000100a00 */
[----:B0-----:R0:W-:Y:S04]  /*439d0*/  STL.64 [R1+0x7b0], R8 ;  /* 0x0007b00801007387 */ /* 0x0011e80000100a00 */
[----:B------:R-:W-:Y:S04]  /*439e0*/  STL.64 [R1+0x7a0], R52 ;  /* 0x0007a03401007387 */ /* 0x000fe80000100a00 */
[----:B------:R-:W-:Y:S04]  /*439f0*/  STL.64 [R1+0x7a8], R54 ;  /* 0x0007a83601007387 */ /* 0x000fe80000100a00 */
[----:B------:R1:W-:Y:S04]  /*43a00*/  STL.64 [R1+0x7b8], R10 ;  /* 0x0007b80a01007387 */ /* 0x0003e80000100a00 */
[----:B------:R-:W-:Y:S04]  /*43a10*/  STL.64 [R1+0x3310], R22 ;  /* 0x0033101601007387 */ /* 0x000fe80000100a00 */
[----:B------:R3:W-:Y:S04]  /*43a20*/  STL.64 [R1+0x3308], R20 ;  /* 0x0033081401007387 */ /* 0x0007e80000100a00 */
[----:B0-----:R-:W4:Y:S04]  /*43a30*/  LDL.LU R8, [R1+0x110] ;  /* 0x0001100001087983 */ /* 0x001f280000300800 */
[----:B------:R-:W4:Y:S04]  /*43a40*/  LDL.LU R9, [R1+0x114] ;  /* 0x0001140001097983 */ /* 0x000f280000300800 */
[----:B-1----:R-:W4:Y:S04]  /*43a50*/  LDL.LU R10, [R1+0x118] ;  /* 0x00011800010a7983 */ /* 0x002f280000300800 */
[----:B------:R-:W4:Y:S04]  /*43a60*/  LDL.LU R11, [R1+0x11c] ;  /* 0x00011c00010b7983 */ /* 0x000f280000300800 */
[----:B------:R-:W4:Y:S04]  /*43a70*/  LDL.LU R52, [R1+0x100] ;  /* 0x0001000001347983 */ /* 0x000f280000300800 */
[----:B------:R-:W4:Y:S04]  /*43a80*/  LDL.LU R53, [R1+0x104] ;  /* 0x0001040001357983 */ /* 0x000f280000300800 */
[----:B------:R-:W4:Y:S04]  /*43a90*/  LDL.LU R54, [R1+0x108] ;  /* 0x0001080001367983 */ /* 0x000f280000300800 */
[----:B------:R-:W4:Y:S04]  /*43aa0*/  LDL.LU R55, [R1+0x10c] ;  /* 0x00010c0001377983 */ /* 0x000f280000300800 */
[----:B---3--:R-:W3:Y:S04]  /*43ab0*/  LDL.LU R20, [R1+0x150] ;  /* 0x0001500001147983 */ /* 0x008ee80000300800 */
[----:B------:R-:W3:Y:S04]  /*43ac0*/  LDL.LU R21, [R1+0x154] ;  /* 0x0001540001157983 */ /* 0x000ee80000300800 */
[----:B------:R-:W3:Y:S04]  /*43ad0*/  LDL.LU R22, [R1+0x158] ;  /* 0x0001580001167983 */ /* 0x000ee80000300800 */
[----:B------:R-:W3:Y:S04]  /*43ae0*/  LDL.LU R23, [R1+0x15c] ;  /* 0x00015c0001177983 */ /* 0x000ee80000300800 */
        /* <DEDUP_REMOVED lines=8> */
[----:B------:R-:W-:Y:S04]  /*43b70*/  STL [R1+0x3304], R3 ;  /* 0x0033040301007387 */ /* 0x000fe80000100800 */
[----:B------:R-:W-:Y:S04]  /*43b80*/  STL [R1+0x3300], R61 ;  /* 0x0033003d01007387 */ /* 0x000fe80000100800 */
[----:B------:R-:W-:Y:S04]  /*43b90*/  STL.64 [R1+0x32e8], R14 ;  /* 0x0032e80e01007387 */ /* 0x000fe80000100a00 */
[----:B------:R0:W-:Y:S04]  /*43ba0*/  STL.64 [R1+0x32e0], R12 ;  /* 0x0032e00c01007387 */ /* 0x0001e80000100a00 */
[----:B0-----:R-:W4:Y:S04]  /*43bb0*/  LDL.LU R12, [R1+0x120] ;  /* 0x00012000010c7983 */ /* 0x001f280000300800 */
[----:B------:R-:W4:Y:S04]  /*43bc0*/  LDL.LU R13, [R1+0x124] ;  /* 0x00012400010d7983 */ /* 0x000f280000300800 */
[----:B------:R-:W4:Y:S04]  /*43bd0*/  LDL.LU R14, [R1+0x128] ;  /* 0x00012800010e7983 */ /* 0x000f280000300800 */
[----:B------:R-:W4:Y:S04]  /*43be0*/  LDL.LU R15, [R1+0x12c] ;  /* 0x00012c00010f7983 */ /* 0x000f280000300800 */
[----:B------:R-:W-:Y:S04]  /*43bf0*/  STL.64 [R1+0x32d8], R6 ;  /* 0x0032d80601007387 */ /* 0x000fe80000100a00 */
[----:B------:R0:W-:Y:S04]  /*43c00*/  STL.64 [R1+0x32d0], R4 ;  /* 0x0032d00401007387 */ /* 0x0001e80000100a00 */
[----:B0-----:R-:W4:Y:S04]  /*43c10*/  LDL.LU R4, [R1+0x130] ;  /* 0x0001300001047983 */ /* 0x001f280000300800 */
[----:B------:R-:W4:Y:S04]  /*43c20*/  LDL.LU R5, [R1+0x134] ;  /* 0x0001340001057983 */ /* 0x000f280000300800 */
[----:B------:R-:W4:Y:S04]  /*43c30*/  LDL.LU R6, [R1+0x138] ;  /* 0x0001380001067983 */ /* 0x000f280000300800 */
[----:B------:R-:W4:Y:S04]  /*43c40*/  LDL.LU R7, [R1+0x13c] ;  /* 0x00013c0001077983 */ /* 0x000f280000300800 */
[----:B------:R-:W-:Y:S04]  /*43c50*/  STL [R1+0x3278], R60 ;  /* 0x0032783c01007387 */ /* 0x000fe80000100800 */
[----:B--2---:R-:W-:Y:S04]  /*43c60*/  STL.64 [R1+0x3220], R50 ;  /* 0x0032203201007387 */ /* 0x004fe80000100a00 */
[----:B------:R0:W-:Y:S04]  /*43c70*/  STL.64 [R1+0x3218], R48 ;  /* 0x0032183001007387 */ /* 0x0001e80000100a00 */
[----:B0-----:R-:W2:Y:S04]  /*43c80*/  LDL.LU R48, [R1+0x140] ;  /* 0x0001400001307983 */ /* 0x001ea80000300800 */
[----:B------:R-:W2:Y:S04]  /*43c90*/  LDL.LU R49, [R1+0x144] ;  /* 0x0001440001317983 */ /* 0x000ea80000300800 */
[----:B------:R-:W2:Y:S04]  /*43ca0*/  LDL.LU R50, [R1+0x148] ;  /* 0x0001480001327983 */ /* 0x000ea80000300800 */
[----:B------:R-:W2:Y:S04]  /*43cb0*/  LDL.LU R51, [R1+0x14c] ;  /* 0x00014c0001337983 */ /* 0x000ea80000300800 */
[----:B------:R-:W-:Y:S01]  /*43cc0*/  STL [R1+0x2770], R0 ;  /* 0x0027700001007387 */ /* 0x000fe20000100800 */
[----:B---3--:R-:W-:-:S15]  /*43cd0*/  HMMA.16816.F32 R20, R24, R18, R20 ;  /* 0x000000121814723c */ /* 0x008fde0000001814 */
[----:B------:R-:W-:-:S08]  /*43ce0*/  NOP ;  /* 0x0000000000007918 */ /* 0x000fd00000000000 */
[----:B------:R-:W-:Y:S04]  /*43cf0*/  STL.64 [R1+0x4f0], R20 ;  /* 0x0004f01401007387 */ /* 0x000fe80000100a00 */
[----:B------:R0:W-:Y:S04]  /*43d00*/  STL.64 [R1+0x4f8], R22 ;  /* 0x0004f81601007387 */ /* 0x0001e80000100a00 */
[----:B0-----:R-:W3:Y:S04]  /*43d10*/  LDL.LU.64 R22, [R1+0x3310] ;  /* 0x0033100001167983 */ /* 0x001ee80000300a00 */
[----:B------:R-:W3:Y:S04]  /*43d20*/  LDL.LU.64 R20, [R1+0x3308] ;  /* 0x0033080001147983 */ /* 0x000ee80000300a00 */
[----:B------:R-:W-:Y:S04]  /*43d30*/  STL.64 [R1+0x32f8], R18 ;  /* 0x0032f81201007387 */ /* 0x000fe80000100a00 */
[----:B------:R2:W-:Y:S04]  /*43d40*/  STL.64 [R1+0x32f0], R16 ;  /* 0x0032f01001007387 */ /* 0x0005e80000100a00 */
[----:B------:R-:W-:Y:S01]  /*43d50*/  STL.64 [R1+0x3298], R30 ;  /* 0x0032981e01007387 */ /* 0x000fe20000100a00 */
[C---:B----4-:R-:W-:Y:S06]  /*43d60*/  HMMA.16816.F32 R12, R24.reuse, R36, R12 ;  /* 0x00000024180c723c */ /* 0x050fec000000180c */
[C---:B------:R-:W-:Y:S06]  /*43d70*/  HMMA.16816.F32 R4, R24.reuse, R30, R4 ;  /* 0x0000001e1804723c */ /* 0x040fec0000001804 */
[----:B--2---:R-:W-:-:S15]  /*43d80*/  HMMA.16816.F32 R16, R24, R28, R48 ;  /* 0x0000001c1810723c */ /* 0x004fde0000001830 */
[----:B------:R-:W-:-:S08]  /*43d90*/  NOP ;  /* 0x0000000000007918 */ /* 0x000fd00000000000 */
[----:B------:R-:W-:Y:S04]  /*43da0*/  STL.64 [R1+0x4c0], R16 ;  /* 0x0004c01001007387 */ /* 0x000fe80000100a00 */
[----:B------:R-:W-:Y:S04]  /*43db0*/  STL.64 [R1+0x4c8], R18 ;  /* 0x0004c81201007387 */ /* 0x000fe80000100a00 */
[----:B------:R-:W-:Y:S04]  /*43dc0*/  STL.64 [R1+0x3290], R28 ;  /* 0x0032901c01007387 */ /* 0x000fe80000100a00 */
[----:B------:R-:W-:Y:S04]  /*43dd0*/  STL.64 [R1+0x4a0], R4 ;  /* 0x0004a00401007387 */ /* 0x000fe80000100a00 */
[----:B------:R0:W-:Y:S04]  /*43de0*/  STL.64 [R1+0x4a8], R6 ;  /* 0x0004a80601007387 */ /* 0x0001e80000100a00 */
[----:B------:R-:W-:Y:S04]  /*43df0*/  STL.64 [R1+0x32a8], R46 ;  /* 0x0032a82e01007387 */ /* 0x000fe80000100a00 */
[----:B------:R-:W-:Y:S01]  /*43e00*/  STL.64 [R1+0x470], R12 ;  /* 0x0004700c01007387 */ /* 0x000fe20000100a00 */
[C---:B0-----:R-:W-:Y:S03]  /*43e10*/  HMMA.16816.F32 R4, R24.reuse, R44, R8 ;  /* 0x0000002c1804723c */ /* 0x041fe60000001808 */
[----:B------:R-:W-:Y:S04]  /*43e20*/  STL.64 [R1+0x478], R14 ;  /* 0x0004780e01007387 */ /* 0x000fe80000100a00 */
[----:B------:R-:W-:Y:S01]  /*43e30*/  STL.64 [R1+0x32a0], R44 ;  /* 0x0032a02c01007387 */ /* 0x000fe20000100a00 */
[----:B------:R-:W-:-:S15]  /*43e40*/  HMMA.16816.F32 R8, R24, R42, R52 ;  /* 0x0000002a1808723c */ /* 0x000fde0000001834 */
[----:B------:R-:W-:Y:S04]  /*43e50*/  STL.64 [R1+0x450], R4 ;  /* 0x0004500401007387 */ /* 0x000fe80000100a00 */
[----:B------:R0:W-:Y:S04]  /*43e60*/  STL.64 [R1+0x458], R6 ;  /* 0x0004580601007387 */ /* 0x0001e80000100a00 */
[----:B------:R-:W-:Y:S04]  /*43e70*/  STL.64 [R1+0x32b8], R42 ;  /* 0x0032b82a01007387 */ /* 0x000fe80000100a00 */
[----:B------:R-:W-:Y:S01]  /*43e80*/  STL.64 [R1+0x430], R8 ;  /* 0x0004300801007387 */ /* 0x000fe20000100a00 */
[----:B0-----:R-:W-:Y:S03]  /*43e90*/  HMMA.16816.F32 R4, R24, R40, R56 ;  /* 0x000000281804723c */ /* 0x001fe60000001838 */
[----:B------:R-:W-:Y:S04]  /*43ea0*/  STL.64 [R1+0x438], R10 ;  /* 0x0004380a01007387 */ /* 0x000fe80000100a00 */
[----:B------:R-:W-:-:S15]  /*43eb0*/  STL.64 [R1+0x32b0], R40 ;  /* 0x0032b02801007387 */ /* 0x000fde0000100a00 */
[----:B------:R-:W-:-:S01]  /*43ec0*/  NOP ;  /* 0x0000000000007918 */ /* 0x000fc20000000000 */
[----:B------:R-:W-:Y:S04]  /*43ed0*/  STL.64 [R1+0x400], R4 ;  /* 0x0004000401007387 */ /* 0x000fe80000100a00 */
[----:B------:R0:W-:Y:S04]  /*43ee0*/  STL.64 [R1+0x408], R6 ;  /* 0x0004080601007387 */ /* 0x0001e80000100a00 */
[----:B------:R-:W-:Y:S04]  /*43ef0*/  STL.64 [R1+0x32c8], R38 ;  /* 0x0032c82601007387 */ /* 0x000fe80000100a00 */
[----:B------:R-:W-:Y:S01]  /*43f00*/  STL.64 [R1+0x32c0], R36 ;  /* 0x0032c02401007387 */ /* 0x000fe20000100a00 */
[----:B0-----:R-:W-:-:S15]  /*43f10*/  HMMA.16816.F32 R4, R24, R38, R32 ;  /* 0x000000261804723c */ /* 0x001fde0000001820 */
[----:B------:R-:W-:-:S08]  /*43f20*/  NOP ;  /* 0x0000000000007918 */ /* 0x000fd00000000000 */
[----:B------:R0:W-:Y:S04]  /*43f30*/  STL.64 [R1+0x3f0], R4 ;  /* 0x0003f00401007387 */ /* 0x0001e80000100a00 */
[----:B------:R1:W-:Y:S04]  /*43f40*/  STL.64 [R1+0x3f8], R6 ;  /* 0x0003f80601007387 */ /* 0x0003e80000100a00 */
[----:B------:R-:W2:Y:S04]  /*43f50*/  LDL.LU R52, [R1+0x270] ;  /* 0x0002700001347983 */ /* 0x000ea80000300800 */
[----:B------:R-:W2:Y:S04]  /*43f60*/  LDL.LU R53, [R1+0x274] ;  /* 0x0002740001357983 */ /* 0x000ea80000300800 */
[----:B------:R-:W2:Y:S04]  /*43f70*/  LDL.LU R54, [R1+0x278] ;  /* 0x0002780001367983 */ /* 0x000ea80000300800 */
[----:B------:R-:W2:Y:S04]  /*43f80*/  LDL.LU R55, [R1+0x27c] ;  /* 0x00027c0001377983 */ /* 0x000ea80000300800 */
[----:B------:R-:W4:Y:S04]  /*43f90*/  LDL.LU R48, [R1+0x240] ;  /* 0x0002400001307983 */ /* 0x000f280000300800 */
[----:B------:R-:W4:Y:S04]  /*43fa0*/  LDL.LU R49, [R1+0x244] ;  /* 0x0002440001317983 */ /* 0x000f280000300800 */
[----:B------:R-:W4:Y:S04]  /*43fb0*/  LDL.LU R50, [R1+0x248] ;  /* 0x0002480001327983 */ /* 0x000f280000300800 */
[----:B------:R-:W4:Y:S04]  /*43fc0*/  LDL.LU R51, [R1+0x24c] ;  /* 0x00024c0001337983 */ /* 0x000f280000300800 */
        /* <DEDUP_REMOVED lines=8> */
[----:B------:R-:W3:Y:S04]  /*44050*/  LDL.LU R28, [R1+0xd0] ;  /* 0x0000d000011c7983 */ /* 0x000ee80000300800 */
[----:B------:R-:W3:Y:S04]  /*44060*/  LDL.LU R29, [R1+0xd4] ;  /* 0x0000d400011d7983 */ /* 0x000ee80000300800 */
[----:B------:R-:W3:Y:S04]  /*44070*/  LDL.LU R30, [R1+0xd8] ;  /* 0x0000d800011e7983 */ /* 0x000ee80000300800 */
[----:B------:R-:W3:Y:S04]  /*44080*/  LDL.LU R31, [R1+0xdc] ;  /* 0x0000dc00011f7983 */ /* 0x000ee80000300800 */
        /* <DEDUP_REMOVED lines=32> */
[C---:B---3--:R-:W-:Y:S06]  /*44290*/  HMMA.16816.F32 R28, R24.reuse, R22, R28 ;  /* 0x00000016181c723c */ /* 0x048fec000000181c */
[----:B--2---:R-:W-:-:S15]  /*442a0*/  HMMA.16816.F32 R16, R24, R20, R16 ;  /* 0x000000141810723c */ /* 0x004fde0000001810 */
[----:B------:R-:W-:-:S02]  /*442b0*/  NOP ;  /* 0x0000000000007918 */ /* 0x000fc40000000000 */
[----:B------:R0:W-:Y:S04]  /*442c0*/  STL.64 [R1+0x280], R28 ;  /* 0x0002801c01007387 */ /* 0x0001e80000100a00 */
[----:B------:R1:W-:Y:S01]  /*442d0*/  STL.64 [R1+0x288], R30 ;  /* 0x0002881e01007387 */ /* 0x0003e20000100a00 */
[----:B----4-:R-:W-:-:S03]  /*442e0*/  IMAD R32, R32, 0x100, R3 ;  /* 0x0000010020207824 */ /* 0x010fc600078e0203 */
[----:B0-----:R-:W2:Y:S01]  /*442f0*/  LDL.LU R28, [R1+0x1f0] ;  /* 0x0001f000011c7983 */ /* 0x001ea20000300800 */
[----:B------:R-:W-:-:S03]  /*44300*/  IMAD R33, R33, 0x100, R61 ;  /* 0x0000010021217824 */ /* 0x000fc600078e023d */
[----:B------:R-:W2:Y:S04]  /*44310*/  LDL.LU R29, [R1+0x1f4] ;  /* 0x0001f400011d7983 */ /* 0x000ea80000300800 */
[----:B-1----:R-:W2:Y:S04]  /*44320*/  LDL.LU R30, [R1+0x1f8] ;  /* 0x0001f800011e7983 */ /* 0x002ea80000300800 */
[----:B------:R-:W2:Y:S04]  /*44330*/  LDL.LU R31, [R1+0x1fc] ;  /* 0x0001fc00011f7983 */ /* 0x000ea80000300800 */
[----:B------:R-:W3:Y:S04]  /*44340*/  LDL.LU R3, [R1+0x3304] ;  /* 0x0033040001037983 */ /* 0x000ee80000300800 */
[----:B------:R-:W4:Y:S04]  /*44350*/  LDL.LU R61, [R1+0x3300] ;  /* 0x00330000013d7983 */ /* 0x000f280000300800 */
[----:B------:R-:W-:Y:S04]  /*44360*/  STL.64 [R1+0x260], R16 ;  /* 0x0002601001007387 */ /* 0x000fe80000100a00 */
[----:B------:R0:W-:Y:S04]  /*44370*/  STL.64 [R1+0x268], R18 ;  /* 0x0002681201007387 */ /* 0x0001e80000100a00 */
[----:B0-----:R-:W4:Y:S04]  /*44380*/  LDL.LU.64 R18, [R1+0x32f8] ;  /* 0x0032f80001127983 */ /* 0x001f280000300a00 */
[----:B------:R-:W2:Y:S04]  /*44390*/  LDL.LU.64 R16, [R1+0x32f0] ;  /* 0x0032f00001107983 */ /* 0x000ea80000300a00 */
[----:B------:R-:W-:Y:S04]  /*443a0*/  STL.64 [R1+0x3288], R22 ;  /* 0x0032881601007387 */ /* 0x000fe80000100a00 */
[----:B------:R0:W-:Y:S04]  /*443b0*/  STL.64 [R1+0x3280], R20 ;  /* 0x0032801401007387 */ /* 0x0001e80000100a00 */
[----:B0-----:R-:W4:Y:S04]  /*443c0*/  LDL.LU R20, [R1+0x220] ;  /* 0x0002200001147983 */ /* 0x001f280000300800 */
[----:B------:R-:W4:Y:S04]  /*443d0*/  LDL.LU R21, [R1+0x224] ;  /* 0x0002240001157983 */ /* 0x000f280000300800 */
[----:B------:R-:W4:Y:S04]  /*443e0*/  LDL.LU R22, [R1+0x228] ;  /* 0x0002280001167983 */ /* 0x000f280000300800 */
[----:B------:R-:W4:Y:S01]  /*443f0*/  LDL.LU R23, [R1+0x22c] ;  /* 0x00022c0001177983 */ /* 0x000f220000300800 */
[----:B------:R-:W-:Y:S01]  /*44400*/  IMAD R34, R34, 0x100, R0 ;  /* 0x0000010022227824 */ /* 0x000fe200078e0200 */
[----:B------:R-:W-:Y:S01]  /*44410*/  F2FP.F16.E4M3.UNPACK_B R32, R32 ;  /* 0x00000020ff20723e */ /* 0x000fe200020006ff */
[----:B------:R-:W-:Y:S01]  /*44420*/  IMAD R35, R35, 0x100, R60 ;  /* 0x0000010023237824 */ /* 0x000fe200078e023c */
[----:B------:R-:W-:-:S02]  /*44430*/  F2FP.F16.E4M3.UNPACK_B R33, R33 ;  /* 0x00000021ff21723e */ /* 0x000fc400020006ff */
[----:B------:R-:W-:Y:S01]  /*44440*/  F2FP.F16.E4M3.UNPACK_B R34, R34 ;  /* 0x00000022ff22723e */ /* 0x000fe200020006ff */
[----:B--2---:R-:W-:-:S15]  /*44450*/  HMMA.16816.F32 R12, R24, R16, R12 ;  /* 0x00000010180c723c */ /* 0x004fde000000180c */
[----:B------:R-:W-:-:S08]  /*44460*/  NOP ;  /* 0x0000000000007918 */ /* 0x000fd00000000000 */
[----:B------:R-:W-:Y:S04]  /*44470*/  STL.64 [R1+0x570], R12 ;  /* 0x0005700c01007387 */ /* 0x000fe80000100a00 */
[----:B------:R0:W-:Y:S04]  /*44480*/  STL.64 [R1+0x578], R14 ;  /* 0x0005780e01007387 */ /* 0x0001e80000100a00 */
[----:B0-----:R-:W2:Y:S04]  /*44490*/  LDL.LU.64 R14, [R1+0x32e8] ;  /* 0x0032e800010e7983 */ /* 0x001ea80000300a00 */
[----:B------:R-:W3:Y:S01]  /*444a0*/  LDL.LU.64 R12, [R1+0x32e0] ;  /* 0x0032e000010c7983 */ /* 0x000ee20000300a00 */
[----:B------:R-:W-:Y:S01]  /*444b0*/  F2FP.F16.E4M3.UNPACK_B R35, R35 ;  /* 0x00000023ff23723e */ /* 0x000fe200020006ff */
[----:B---3--:R-:W-:-:S15]  /*444c0*/  HMMA.16816.F32 R4, R24, R12, R4 ;  /* 0x0000000c1804723c */ /* 0x008fde0000001804 */
[----:B------:R-:W-:-:S08]  /*444d0*/  NOP ;  /* 0x0000000000007918 */ /* 0x000fd00000000000 */
[----:B------:R-:W-:Y:S04]  /*444e0*/  STL.64 [R1+0x230], R4 ;  /* 0x0002300401007387 */ /* 0x000fe80000100a00 */
[----:B------:R0:W-:Y:S04]  /*444f0*/  STL.64 [R1+0x238], R6 ;  /* 0x0002380601007387 */ /* 0x0001e80000100a00 */
[----:B0-----:R-:W3:Y:S04]  /*44500*/  LDL.LU.64 R6, [R1+0x32d8] ;  /* 0x0032d80001067983 */ /* 0x001ee80000300a00 */
[----:B------:R-:W4:Y:S01]  /*44510*/  LDL.LU.64 R4, [R1+0x32d0] ;  /* 0x0032d00001047983 */ /* 0x000f220000300a00 */
[C---:B------:R-:W-:Y:S06]  /*44520*/  HMMA.16816.F32 R40, R32.reuse, R2, R40 ;  /* 0x000000022028723c */ /* 0x040fec0000001828 */
[----:B--2---:R-:W-:Y:S06]  /*44530*/  HMMA.16816.F32 R28, R32, R14, R28 ;  /* 0x0000000e201c723c */ /* 0x004fec000000181c */
[----:B----4-:R-:W-:Y:S01]  /*44540*/  HMMA.16816.F32 R24, R24, R4, R36 ;  /* 0x000000041818723c */ /* 0x010fe20000001824 */
[----:B------:R-:W2:Y:S04]  /*44550*/  LDL.LU.64 R38, [R1+0x32c8] ;  /* 0x0032c80001267983 */ /* 0x000ea80000300a00 */
[----:B------:R-:W4:Y:S01]  /*44560*/  LDL.LU.64 R36, [R1+0x32c0] ;  /* 0x0032c00001247983 */ /* 0x000f220000300a00 */
[----:B---3--:R-:W-:-:S15]  /*44570*/  HMMA.16816.F32 R44, R32, R6, R44 ;  /* 0x00000006202c723c */ /* 0x008fde000000182c */
[----:B------:R-:W-:-:S02]  /*44580*/  NOP ;  /* 0x0000000000007918 */ /* 0x000fc40000000000 */
[----:B------:R0:W-:Y:S04]  /*44590*/  STL.64 [R1+0x1d0], R24 ;  /* 0x0001d01801007387 */ /* 0x0001e80000100a00 */
[----:B------:R1:W-:Y:S04]  /*445a0*/  STL.64 [R1+0x1d8], R26 ;  /* 0x0001d81a01007387 */ /* 0x0003e80000100a00 */
[----:B0-----:R-:W3:Y:S04]  /*445b0*/  LDL.LU R24, [R1+0x210] ;  /* 0x0002100001187983 */ /* 0x001ee80000300800 */
[----:B------:R-:W3:Y:S04]  /*445c0*/  LDL.LU R25, [R1+0x214] ;  /* 0x0002140001197983 */ /* 0x000ee80000300800 */
[----:B-1----:R-:W3:Y:S04]  /*445d0*/  LDL.LU R26, [R1+0x218] ;  /* 0x00021800011a7983 */ /* 0x002ee80000300800 */
[----:B------:R-:W3:Y:S04]  /*445e0*/  LDL.LU R27, [R1+0x21c] ;  /* 0x00021c00011b7983 */ /* 0x000ee80000300800 */
[----:B------:R-:W-:Y:S04]  /*445f0*/  STL.64 [R1+0x1a0], R40 ;  /* 0x0001a02801007387 */ /* 0x000fe80000100a00 */
[----:B------:R0:W-:Y:S04]  /*44600*/  STL.64 [R1+0x1a8], R42 ;  /* 0x0001a82a01007387 */ /* 0x0001e80000100a00 */
[----:B0-----:R-:W2:Y:S04]  /*44610*/  LDL.LU.64 R42, [R1+0x32b8] ;  /* 0x0032b800012a7983 */ /* 0x001ea80000300a00 */
[----:B------:R-:W2:Y:S04]  /*44620*/  LDL.LU.64 R40, [R1+0x32b0] ;  /* 0x0032b00001287983 */ /* 0x000ea80000300a00 */
[----:B------:R-:W-:Y:S04]  /*44630*/  STL.64 [R1+0x190], R44 ;  /* 0x0001902c01007387 */ /* 0x000fe80000100a00 */
[----:B------:R0:W-:Y:S04]  /*44640*/  STL.64 [R1+0x198], R46 ;  /* 0x0001982e01007387 */ /* 0x0001e80000100a00 */
[----:B0-----:R-:W2:Y:S04]  /*44650*/  LDL.LU.64 R46, [R1+0x32a8] ;  /* 0x0032a800012e7983 */ /* 0x001ea80000300a00 */
[----:B------:R-:W2:Y:S04]  /*44660*/  LDL.LU.64 R44, [R1+0x32a0] ;  /* 0x0032a000012c7983 */ /* 0x000ea80000300a00 */
        /* <DEDUP_REMOVED lines=8> */
[----:B0-----:R-:W3:Y:S04]  /*446f0*/  LDL.LU.64 R30, [R1+0x3298] ;  /* 0x00329800011e7983 */ /* 0x001ee80000300a00 */
[----:B------:R-:W2:Y:S04]  /*44700*/  LDL.LU.64 R28, [R1+0x3290] ;  /* 0x00329000011c7983 */ /* 0x000ea80000300a00 */
[----:B------:R-:W-:Y:S04]  /*44710*/  STL.64 [R1+0x3270], R14 ;  /* 0x0032700e01007387 */ /* 0x000fe80000100a00 */
[----:B------:R4:W-:Y:S02]  /*44720*/  STL.64 [R1+0x3268], R12 ;  /* 0x0032680c01007387 */ /* 0x0009e40000100a00 */
[C---:B----4-:R-:W-:Y:S06]  /*44730*/  HMMA.16816.F32 R12, R32.reuse, R18, R4 ;  /* 0x00000012200c723c */ /* 0x050fec0000001804 */
[----:B---3--:R-:W-:-:S15]  /*44740*/  HMMA.16816.F32 R20, R32, R30, R20 ;  /* 0x0000001e2014723c */ /* 0x008fde0000001814 */
[----:B------:R-:W-:-:S02]  /*44750*/  NOP ;  /* 0x0000000000007918 */ /* 0x000fc40000000000 */
[----:B------:R-:W-:Y:S01]  /*44760*/  STL.64 [R1+0x170], R12 ;  /* 0x0001700c01007387 */ /* 0x000fe20000100a00 */
[C---:B--2---:R-:W-:Y:S03]  /*44770*/  HMMA.16816.F32 R4, R32.reuse, R28, R24 ;  /* 0x0000001c2004723c */ /* 0x044fe60000001818 */
[----:B------:R0:W-:Y:S03]  /*44780*/  STL.64 [R1+0x178], R14 ;  /* 0x0001780e01007387 */ /* 0x0001e60000100a00 */
[----:B0-----:R-:W-:-:S15]  /*44790*/  HMMA.16816.F32 R12, R32, R36, R48 ;  /* 0x00000024200c723c */ /* 0x001fde0000001830 */
[----:B------:R-:W-:-:S02]  /*447a0*/  NOP ;  /* 0x0000000000007918 */ /* 0x000fc40000000000 */
[----:B------:R-:W-:Y:S04]  /*447b0*/  STL.64 [R1+0x160], R4 ;  /* 0x0001600401007387 */ /* 0x000fe80000100a00 */
[----:B------:R0:W-:Y:S04]  /*447c0*/  STL.64 [R1+0x168], R6 ;  /* 0x0001680601007387 */ /* 0x0001e80000100a00 */
[----:B------:R-:W-:Y:S04]  /*447d0*/  STL.64 [R1+0x150], R20 ;  /* 0x0001501401007387 */ /* 0x000fe80000100a00 */
[----:B------:R-:W-:Y:S01]  /*447e0*/  STL.64 [R1+0x158], R22 ;  /* 0x0001581601007387 */ /* 0x000fe20000100a00 */
[C---:B0-----:R-:W-:Y:S03]  /*447f0*/  HMMA.16816.F32 R4, R32.reuse, R44, R8 ;  /* 0x0000002c2004723c */ /* 0x041fe60000001808 */
[----:B------:R-:W-:Y:S04]  /*44800*/  STL.64 [R1+0x3250], R46 ;  /* 0x0032502e01007387 */ /* 0x000fe80000100a00 */
[----:B------:R-:W-:Y:S01]  /*44810*/  STL.64 [R1+0x140], R12 ;  /* 0x0001400c01007387 */ /* 0x000fe20000100a00 */
[C---:B------:R-:W-:Y:S03]  /*44820*/  HMMA.16816.F32 R8, R32.reuse, R42, R52 ;  /* 0x0000002a2008723c */ /* 0x040fe60000001834 */
[----:B------:R-:W-:Y:S04]  /*44830*/  STL.64 [R1+0x148], R14 ;  /* 0x0001480e01007387 */ /* 0x000fe80000100a00 */
[----:B------:R-:W-:Y:S08]  /*44840*/  STL.64 [R1+0x3248], R44 ;  /* 0x0032482c01007387 */ /* 0x000ff00000100a00 */
[----:B------:R-:W-:Y:S04]  /*44850*/  STL.64 [R1+0x130], R4 ;  /* 0x0001300401007387 */ /* 0x000fe80000100a00 */
[----:B------:R0:W-:Y:S04]  /*44860*/  STL.64 [R1+0x138], R6 ;  /* 0x0001380601007387 */ /* 0x0001e80000100a00 */
[----:B------:R-:W2:Y:S01]  /*44870*/  LDL.LU R24, [R1+0x2b0] ;  /* 0x0002b00001187983 */ /* 0x000ea20000300800 */
[----:B0-----:R-:W-:Y:S03]  /*44880*/  HMMA.16816.F32 R4, R32, R40, R56 ;  /* 0x000000282004723c */ /* 0x001fe60000001838 */
[----:B------:R-:W-:Y:S04]  /*44890*/  STL.64 [R1+0x120], R8 ;  /* 0x0001200801007387 */ /* 0x000fe80000100a00 */
[----:B------:R-:W-:-:S15]  /*448a0*/  STL.64 [R1+0x128], R10 ;  /* 0x0001280a01007387 */ /* 0x000fde0000100a00 */
[----:B------:R-:W-:-:S01]  /*448b0*/  NOP ;  /* 0x0000000000007918 */ /* 0x000fc20000000000 */
[----:B------:R-:W-:Y:S04]  /*448c0*/  STL.64 [R1+0x110], R4 ;  /* 0x0001100401007387 */ /* 0x000fe80000100a00 */
[----:B------:R-:W-:Y:S04]  /*448d0*/  STL.64 [R1+0x118], R6 ;  /* 0x0001180601007387 */ /* 0x000fe80000100a00 */
[----:B------:R-:W2:Y:S04]  /*448e0*/  LDL.LU R25, [R1+0x2b4] ;  /* 0x0002b40001197983 */ /* 0x000ea80000300800 */
[----:B------:R-:W2:Y:S04]  /*448f0*/  LDL.LU R26, [R1+0x2b8] ;  /* 0x0002b800011a7983 */ /* 0x000ea80000300800 */
[----:B------:R-:W2:Y:S04]  /*44900*/  LDL.LU R27, [R1+0x2bc] ;  /* 0x0002bc00011b7983 */ /* 0x000ea80000300800 */
[----:B------:R-:W3:Y:S04]  /*44910*/  LDL.LU R20, [R1+0x2a0] ;  /* 0x0002a00001147983 */ /* 0x000ee80000300800 */
[----:B------:R-:W3:Y:S04]  /*44920*/  LDL.LU R21, [R1+0x2a4] ;  /* 0x0002a40001157983 */ /* 0x000ee80000300800 */
[----:B------:R-:W3:Y:S04]  /*44930*/  LDL.LU R22, [R1+0x2a8] ;  /* 0x0002a80001167983 */ /* 0x000ee80000300800 */
[----:B------:R-:W3:Y:S04]  /*44940*/  LDL.LU R23, [R1+0x2ac] ;  /* 0x0002ac0001177983 */ /* 0x000ee80000300800 */
[----:B------:R-:W4:Y:S04]  /*44950*/  LDL.LU R52, [R1+0xc24] ;  /* 0x000c240001347983 */ /* 0x000f280000300800 */
[----:B------:R-:W4:Y:S04]  /*44960*/  LDL.LU R53, [R1+0xc20] ;  /* 0x000c200001357983 */ /* 0x000f280000300800 */
[----:B------:R-:W2:Y:S04]  /*44970*/  LDL.LU R54, [R1+0xc2c] ;  /* 0x000c2c0001367983 */ /* 0x000ea80000300800 */
        /* <DEDUP_REMOVED lines=13> */
[----:B------:R-:W-:Y:S04]  /*44a50*/  STL.64 [R1+0x3240], R42 ;  /* 0x0032402a01007387 */ /* 0x000fe80000100a00 */
[----:B------:R0:W-:Y:S04]  /*44a60*/  STL.64 [R1+0x3238], R40 ;  /* 0x0032382801007387 */ /* 0x0001e80000100a00 */
[----:B0-----:R-:W2:Y:S04]  /*44a70*/  LDL.LU R40, [R1+0x3c0] ;  /* 0x0003c00001287983 */ /* 0x001ea80000300800 */
        /* <DEDUP_REMOVED lines=15> */
[----:B---3--:R-:W-:-:S15]  /*44b70*/  HMMA.16816.F32 R20, R32, R38, R20 ;  /* 0x000000262014723c */ /* 0x008fde0000001814 */
[----:B------:R-:W-:-:S08]  /*44b80*/  NOP ;  /* 0x0000000000007918 */ /* 0x000fd00000000000 */
[----:B------:R-:W-:Y:S04]  /*44b90*/  STL.64 [R1+0x100], R20 ;  /* 0x0001001401007387 */ /* 0x000fe80000100a00 */
[----:B------:R0:W-:Y:S04]  /*44ba0*/  STL.64 [R1+0x108], R22 ;  /* 0x0001081601007387 */ /* 0x0001e80000100a00 */
[----:B0-----:R-:W3:Y:S04]  /*44bb0*/  LDL.LU.64 R22, [R1+0x3288] ;  /* 0x0032880001167983 */ /* 0x001ee80000300a00 */
[----:B------:R-:W3:Y:S01]  /*44bc0*/  LDL.LU.64 R20, [R1+0x3280] ;  /* 0x0032800001147983 */ /* 0x000ee20000300a00 */
[----:B----4-:R-:W-:-:S02]  /*44bd0*/  IMAD R8, R53, 0x100, R52 ;  /* 0x0000010035087824 */ /* 0x010fc400078e0234 */
[----:B--2---:R-:W-:Y:S02]  /*44be0*/  IMAD R9, R55, 0x100, R54 ;  /* 0x0000010037097824 */ /* 0x004fe400078e0236 */
[----:B------:R-:W-:Y:S01]  /*44bf0*/  IMAD R10, R10, 0x100, R60 ;  /* 0x000001000a0a7824 */ /* 0x000fe200078e023c */
[C---:B------:R-:W-:Y:S06]  /*44c00*/  HMMA.16816.F32 R12, R32.reuse, R16, R12 ;  /* 0x00000010200c723c */ /* 0x040fec000000180c */
[----:B---3--:R-:W-:-:S15]  /*44c10*/  HMMA.16816.F32 R24, R32, R22, R24 ;  /* 0x000000162018723c */ /* 0x008fde0000001818 */
[----:B------:R-:W-:-:S08]  /*44c20*/  NOP ;  /* 0x0000000000007918 */ /* 0x000fd00000000000 */
[----:B------:R-:W-:Y:S04]  /*44c30*/  STL.64 [R1+0xf0], R24 ;  /* 0x0000f01801007387 */ /* 0x000fe80000100a00 */
[----:B------:R0:W-:Y:S02]  /*44c40*/  STL.64 [R1+0xf8], R26 ;  /* 0x0000f81a01007387 */ /* 0x0001e40000100a00 */
[----:B0-----:R-:W-:Y:S02]  /*44c50*/  HMMA.16816.F32 R24, R32, R20, R56 ;  /* 0x000000142018723c */ /* 0x001fe40000001838 */
[----:B------:R-:W2:-:S15]  /*44c60*/  LDL.LU R56, [R1+0x370] ;  /* 0x0003700001387983 */ /* 0x000e9e0000300800 */
[----:B------:R-:W-:-:S06]  /*44c70*/  NOP ;  /* 0x0000000000007918 */ /* 0x000fcc0000000000 */
[----:B------:R0:W-:Y:S04]  /*44c80*/  STL.64 [R1+0xe0], R24 ;  /* 0x0000e01801007387 */ /* 0x0001e80000100a00 */
[----:B------:R1:W-:Y:S04]  /*44c90*/  STL.64 [R1+0xe8], R26 ;  /* 0x0000e81a01007387 */ /* 0x0003e80000100a00 */
[----:B------:R-:W2:Y:S04]  /*44ca0*/  LDL.LU R57, [R1+0x374] ;  /* 0x0003740001397983 */ /* 0x000ea80000300800 */
[----:B------:R-:W2:Y:S04]  /*44cb0*/  LDL.LU R58, [R1+0x378] ;  /* 0x00037800013a7983 */ /* 0x000ea80000300800 */
[----:B------:R-:W2:Y:S04]  /*44cc0*/  LDL.LU R59, [R1+0x37c] ;  /* 0x00037c00013b7983 */ /* 0x000ea80000300800 */
[----:B------:R-:W3:Y:S04]  /*44cd0*/  LDL.LU R52, [R1+0x380] ;  /* 0x0003800001347983 */ /* 0x000ee80000300800 */
[----:B------:R-:W3:Y:S04]  /*44ce0*/  LDL.LU R53, [R1+0x384] ;  /* 0x0003840001357983 */ /* 0x000ee80000300800 */
[----:B------:R-:W3:Y:S04]  /*44cf0*/  LDL.LU R54, [R1+0x388] ;  /* 0x0003880001367983 */ /* 0x000ee80000300800 */
[----:B------:R-:W3:Y:S04]  /*44d00*/  LDL.LU R55, [R1+0x38c] ;  /* 0x00038c0001377983 */ /* 0x000ee80000300800 */
[----:B0-----:R-:W4:Y:S04]  /*44d10*/  LDL.LU R24, [R1+0x390] ;  /* 0x0003900001187983 */ /* 0x001f280000300800 */
[----:B------:R-:W4:Y:S04]  /*44d20*/  LDL.LU R25, [R1+0x394] ;  /* 0x0003940001197983 */ /* 0x000f280000300800 */
[----:B-1----:R-:W4:Y:S04]  /*44d30*/  LDL.LU R26, [R1+0x398] ;  /* 0x00039800011a7983 */ /* 0x002f280000300800 */
[----:B------:R-:W4:Y:S04]  /*44d40*/  LDL.LU R27, [R1+0x39c] ;  /* 0x00039c00011b7983 */ /* 0x000f280000300800 */
[----:B------:R-:W-:Y:S04]  /*44d50*/  STL.64 [R1+0x3230], R22 ;  /* 0x0032301601007387 */ /* 0x000fe80000100a00 */
[----:B------:R0:W-:Y:S04]  /*44d60*/  STL.64 [R1+0x3228], R20 ;  /* 0x0032281401007387 */ /* 0x0001e80000100a00 */
[----:B0-----:R-:W2:Y:S04]  /*44d70*/  LDL.LU R20, [R1+0x3d0] ;  /* 0x0003d00001147983 */ /* 0x001ea80000300800 */
[----:B------:R-:W2:Y:S04]  /*44d80*/  LDL.LU R21, [R1+0x3d4] ;  /* 0x0003d40001157983 */ /* 0x000ea80000300800 */
[----:B------:R-:W2:Y:S04]  /*44d90*/  LDL.LU R22, [R1+0x3d8] ;  /* 0x0003d80001167983 */ /* 0x000ea80000300800 */
[----:B------:R-:W2:Y:S04]  /*44da0*/  LDL.LU R23, [R1+0x3dc] ;  /* 0x0003dc0001177983 */ /* 0x000ea80000300800 */
[----:B------:R-:W3:Y:S04]  /*44db0*/  LDL.LU R60, [R1+0x3278] ;  /* 0x00327800013c7983 */ /* 0x000ee80000300800 */
[----:B------:R-:W-:Y:S04]  /*44dc0*/  STL.64 [R1+0x1c0], R12 ;  /* 0x0001c00c01007387 */ /* 0x000fe80000100a00 */
[----:B------:R0:W-:Y:S04]  /*44dd0*/  STL.64 [R1+0x1c8], R14 ;  /* 0x0001c80e01007387 */ /* 0x0001e80000100a00 */
[----:B0-----:R-:W4:Y:S04]  /*44de0*/  LDL.LU.64 R14, [R1+0x3270] ;  /* 0x00327000010e7983 */ /* 0x001f280000300a00 */
[----:B------:R-:W2:Y:S02]  /*44df0*/  LDL.LU.64 R12, [R1+0x3268] ;  /* 0x00326800010c7983 */ /* 0x000ea40000300a00 */
[----:B--2---:R-:W-:-:S15]  /*44e00*/  HMMA.16816.F32 R4, R32, R12, R4 ;  /* 0x0000000c2004723c */ /* 0x004fde0000001804 */
[----:B------:R-:W-:-:S08]  /*44e10*/  NOP ;  /* 0x0000000000007918 */ /* 0x000fd00000000000 */
[----:B------:R-:W-:Y:S04]  /*44e20*/  STL.64 [R1+0x1b0], R4 ;  /* 0x0001b00401007387 */ /* 0x000fe80000100a00 */
[----:B------:R0:W-:Y:S04]  /*44e30*/  STL.64 [R1+0x1b8], R6 ;  /* 0x0001b80601007387 */ /* 0x0001e80000100a00 */
[----:B0-----:R-:W2:Y:S04]  /*44e40*/  LDL.LU.64 R6, [R1+0x3260] ;  /* 0x0032600001067983 */ /* 0x001ea80000300a00 */
[----:B------:R-:W3:Y:S01]  /*44e50*/  LDL.LU.64 R4, [R1+0x3258] ;  /* 0x0032580001047983 */ /* 0x000ee20000300a00 */
[----:B------:R-:W-:Y:S01]  /*44e60*/  IMAD R11, R11, 0x100, R0 ;  /* 0x000001000b0b7824 */ /* 0x000fe200078e0200 */
[----:B------:R-:W-:-:S02]  /*44e70*/  F2FP.F16.E4M3.UNPACK_B R8, R8 ;  /* 0x00000008ff08723e */ /* 0x000fc400020006ff */
[----:B------:R-:W-:Y:S02]  /*44e80*/  F2FP.F16.E4M3.UNPACK_B R9, R9 ;  /* 0x00000009ff09723e */ /* 0x000fe400020006ff */
[----:B------:R-:W-:Y:S02]  /*44e90*/  F2FP.F16.E4M3.UNPACK_B R10, R10 ;  /* 0x0000000aff0a723e */ /* 0x000fe400020006ff */
[----:B------:R-:W-:Y:S01]  /*44ea0*/  F2FP.F16.E4M3.UNPACK_B R11, R11 ;  /* 0x0000000bff0b723e */ /* 0x000fe200020006ff */
[----:B---3--:R-:W-:Y:S06]  /*44eb0*/  HMMA.16816.F32 R32, R32, R4, R20 ;  /* 0x000000042020723c */ /* 0x008fec0000001814 */
[C---:B------:R-:W-:Y:S06]  /*44ec0*/  HMMA.16816.F32 R20, R8.reuse, R2, R40 ;  /* 0x000000020814723c */ /* 0x040fec0000001828 */
[C---:B--2---:R-:W-:Y:S11]  /*44ed0*/  HMMA.16816.F32 R40, R8.reuse, R6, R44 ;  /* 0x000000060828723c */ /* 0x044ff6000000182c */
[----:B------:R-:W-:Y:S04]  /*44ee0*/  STL.64 [R1+0xd0], R32 ;  /* 0x0000d02001007387 */ /* 0x000fe80000100a00 */
[----:B------:R4:W-:Y:S02]  /*44ef0*/  STL.64 [R1+0xd8], R34 ;  /* 0x0000d82201007387 */ /* 0x0009e40000100a00 */
[C---:B----4-:R-:W-:Y:S02]  /*44f00*/  HMMA.16816.F32 R32, R8.reuse, R14, R48 ;  /* 0x0000000e0820723c */ /* 0x050fe40000001830 */
[----:B------:R0:W-:Y:S04]  /*44f10*/  STL.64 [R1+0xc0], R20 ;  /* 0x0000c01401007387 */ /* 0x0001e80000100a00 */
[----:B------:R1:W-:Y:S04]  /*44f20*/  STL.64 [R1+0xc8], R22 ;  /* 0x0000c81601007387 */ /* 0x0003e80000100a00 */
[----:B0-----:R-:W2:Y:S04]  /*44f30*/  LDL.LU R20, [R1+0x340] ;  /* 0x0003400001147983 */ /* 0x001ea80000300800 */
[----:B------:R0:W-:Y:S04]  /*44f40*/  STL.64 [R1+0xb0], R40 ;  /* 0x0000b02801007387 */ /* 0x0001e80000100a00 */
[----:B------:R3:W-:Y:S05]  /*44f50*/  STL.64 [R1+0xb8], R42 ;  /* 0x0000b82a01007387 */ /* 0x0007ea0000100a00 */
[----:B------:R-:W-:Y:S04]  /*44f60*/  STL.64 [R1+0xa0], R32 ;  /* 0x0000a02001007387 */ /* 0x000fe80000100a00 */
[----:B------:R4:W-:Y:S04]  /*44f70*/  STL.64 [R1+0xa8], R34 ;  /* 0x0000a82201007387 */ /* 0x0009e80000100a00 */
[----:B------:R-:W2:Y:S04]  /*44f80*/  LDL.LU R21, [R1+0x344] ;  /* 0x0003440001157983 */ /* 0x000ea80000300800 */
[----:B-1----:R-:W2:Y:S04]  /*44f90*/  LDL.LU R22, [R1+0x348] ;  /* 0x0003480001167983 */ /* 0x002ea80000300800 */
[----:B------:R-:W2:Y:S04]  /*44fa0*/  LDL.LU R23, [R1+0x34c] ;  /* 0x00034c0001177983 */ /* 0x000ea80000300800 */
[----:B0-----:R-:W2:Y:S04]  /*44fb0*/  LDL.LU R40, [R1+0x350] ;  /* 0x0003500001287983 */ /* 0x001ea80000300800 */
[----:B------:R-:W2:Y:S04]  /*44fc0*/  LDL.LU R41, [R1+0x354] ;  /* 0x0003540001297983 */ /* 0x000ea80000300800 */
[----:B---3--:R-:W2:Y:S04]  /*44fd0*/  LDL.LU R42, [R1+0x358] ;  /* 0x00035800012a7983 */ /* 0x008ea80000300800 */
[----:B------:R-:W2:Y:S04]  /*44fe0*/  LDL.LU R43, [R1+0x35c] ;  /* 0x00035c00012b7983 */ /* 0x000ea80000300800 */
[----:B------:R-:W3:Y:S04]  /*44ff0*/  LDL.LU R44, [R1+0x360] ;  /* 0x00036000012c7983 */ /* 0x000ee80000300800 */
[----:B------:R-:W3:Y:S04]  /*45000*/  LDL.LU R45, [R1+0x364] ;  /* 0x00036400012d7983 */ /* 0x000ee80000300800 */
[----:B------:R-:W3:Y:S04]  /*45010*/  LDL.LU R46, [R1+0x368] ;  /* 0x00036800012e7983 */ /* 0x000ee80000300800 */
[----:B------:R-:W3:Y:S01]  /*45020*/  LDL.LU R47, [R1+0x36c] ;  /* 0x00036c00012f7983 */ /* 0x000ee20000300800 */
[C---:B------:R-:W-:Y:S03]  /*45030*/  HMMA.16816.F32 R24, R8.reuse, R18, R24 ;  /* 0x000000120818723c */ /* 0x040fe60000001818 */
[----:B------:R-:W2:Y:S03]  /*45040*/  LDL.LU R48, [R1+0x330] ;  /* 0x0003300001307983 */ /* 0x000ea60000300800 */
[C---:B----4-:R-:W-:Y:S01]  /*45050*/  HMMA.16816.F32 R32, R8.reuse, R28, R52 ;  /* 0x0000001c0820723c */ /* 0x050fe20000001834 */
[----:B------:R-:W4:Y:S04]  /*45060*/  LDL.LU R49, [R1+0x334] ;  /* 0x0003340001317983 */ /* 0x000f280000300800 */
[----:B------:R-:W4:Y:S01]  /*45070*/  LDL.LU R50, [R1+0x338] ;  /* 0x0003380001327983 */ /* 0x000f220000300800 */
[C---:B------:R-:W-:Y:S03]  /*45080*/  HMMA.16816.F32 R28, R8.reuse, R30, R56 ;  /* 0x0000001e081c723c */ /* 0x040fe60000001838 */
[----:B------:R-:W4:Y:S08]  /*45090*/  LDL.LU R51, [R1+0x33c] ;  /* 0x00033c0001337983 */ /* 0x000f300000300800 */
[----:B------:R0:W-:Y:S04]  /*450a0*/  STL.64 [R1+0x90], R24 ;  /* 0x0000901801007387 */ /* 0x0001e80000100a00 */
[----:B------:R1:W-:Y:S04]  /*450b0*/  STL.64 [R1+0x98], R26 ;  /* 0x0000981a01007387 */ /* 0x0003e80000100a00 */
[----:B0-----:R-:W4:Y:S04]  /*450c0*/  LDL.LU R24, [R1+0x2f0] ;  /* 0x0002f00001187983 */ /* 0x001f280000300800 */
[----:B------:R0:W-:Y:S04]  /*450d0*/  STL.64 [R1+0x80], R32 ;  /* 0x0000802001007387 */ /* 0x0001e80000100a00 */
[----:B------:R0:W-:Y:S04]  /*450e0*/  STL.64 [R1+0x88], R34 ;  /* 0x0000882201007387 */ /* 0x0001e80000100a00 */
[----:B------:R0:W-:Y:S04]  /*450f0*/  STL.64 [R1+0x70], R28 ;  /* 0x0000701c01007387 */ /* 0x0001e80000100a00 */
[----:B------:R-:W-:Y:S04]  /*45100*/  STL.64 [R1+0x78], R30 ;  /* 0x0000781e01007387 */ /* 0x000fe80000100a00 */
        /* <DEDUP_REMOVED lines=21> */
[----:B---3--:R-:W-:-:S15]  /*45260*/  HMMA.16816.F32 R44, R8, R36, R44 ;  /* 0x00000024082c723c */ /* 0x008fde000000182c */
[----:B------:R-:W-:-:S08]  /*45270*/  NOP ;  /* 0x0000000000007918 */ /* 0x000fd00000000000 */
[----:B------:R-:W-:Y:S04]  /*45280*/  STL.64 [R1+0x50], R44 ;  /* 0x0000502c01007387 */ /* 0x000fe80000100a00 */
[----:B------:R0:W-:Y:S04]  /*45290*/  STL.64 [R1+0x58], R46 ;  /* 0x0000582e01007387 */ /* 0x0001e80000100a00 */
[----:B0-----:R-:W3:Y:S04]  /*452a0*/  LDL.LU.64 R46, [R1+0x3250] ;  /* 0x00325000012e7983 */ /* 0x001ee80000300a00 */
[----:B------:R-:W2:Y:S02]  /*452b0*/  LDL.LU.64 R44, [R1+0x3248] ;  /* 0x00324800012c7983 */ /* 0x000ea40000300a00 */
[----:B--2---:R-:W-:-:S15]  /*452c0*/  HMMA.16816.F32 R40, R8, R44, R40 ;  /* 0x0000002c0828723c */ /* 0x004fde0000001828 */
[----:B------:R-:W-:-:S08]  /*452d0*/  NOP ;  /* 0x0000000000007918 */ /* 0x000fd00000000000 */
[----:B------:R-:W-:Y:S04]  /*452e0*/  STL.64 [R1+0x20], R40 ;  /* 0x0000202801007387 */ /* 0x000fe80000100a00 */
[----:B------:R0:W-:Y:S04]  /*452f0*/  STL.64 [R1+0x28], R42 ;  /* 0x0000282a01007387 */ /* 0x0001e80000100a00 */
[----:B0-----:R-:W2:Y:S04]  /*45300*/  LDL.LU.64 R42, [R1+0x3240] ;  /* 0x00324000012a7983 */ /* 0x001ea80000300a00 */
[----:B------:R-:W4:Y:S01]  /*45310*/  LDL.LU.64 R40, [R1+0x3238] ;  /* 0x0032380001287983 */ /* 0x000f220000300a00 */
[----:B------:R-:W-:-:S02]  /*45320*/  IMAD.MOV.U32 R30, RZ, RZ, R61 ;  /* 0x000000ffff1e7224 */ /* 0x000fc400078e003d */
[----:B------:R-:W-:Y:S01]  /*45330*/  IMAD.MOV.U32 R31, RZ, RZ, R60 ;  /* 0x000000ffff1f7224 */ /* 0x000fe200078e003c */
[C---:B--2---:R-:W-:Y:S06]  /*45340*/  HMMA.16816.F32 R20, R8.reuse, R42, R20 ;  /* 0x0000002a0814723c */ /* 0x044fec0000001814 */
[----:B----4-:R-:W-:-:S15]  /*45350*/  HMMA.16816.F32 R40, R8, R40, R48 ;  /* 0x000000280828723c */ /* 0x010fde0000001830 */
[----:B------:R-:W-:-:S02]  /*45360*/  NOP ;  /* 0x0000000000007918 */ /* 0x000fc40000000000 */
[----:B------:R-:W-:Y:S04]  /*45370*/  STL.64 [R1+0x10], R20 ;  /* 0x0000101401007387 */ /* 0x000fe80000100a00 */
[----:B------:R0:W-:Y:S03]  /*45380*/  STL.64 [R1+0x18], R22 ;  /* 0x0000181601007387 */ /* 0x0001e60000100a00 */
[----:B------:R-:W-:Y:S02]  /*45390*/  IMAD.MOV.U32 R61, RZ, RZ, R41 ;  /* 0x000000ffff3d7224 */ /* 0x000fe400078e0029 */
[----:B------:R-:W-:Y:S01]  /*453a0*/  IMAD.MOV.U32 R60, RZ, RZ, R42 ;  /* 0x000000ffff3c7224 */ /* 0x000fe200078e002a */
[----:B0-----:R-:W2:Y:S04]  /*453b0*/  LDL.LU.64 R22, [R1+0x3230] ;  /* 0x0032300001167983 */ /* 0x001ea80000300a00 */
[----:B------:R-:W4:Y:S04]  /*453c0*/  LDL.LU.64 R20, [R1+0x3228] ;  /* 0x0032280001147983 */ /* 0x000f280000300a00 */
[----:B------:R-:W3:Y:S04]  /*453d0*/  LDL.LU.64 R50, [R1+0x3220] ;  /* 0x0032200001327983 */ /* 0x000ee80000300a00 */
[----:B------:R-:W3:Y:S01]  /*453e0*/  LDL.LU.64 R48, [R1+0x3218] ;  /* 0x0032180001307983 */ /* 0x000ee20000300a00 */
[----:B------:R-:W-:-:S03]  /*453f0*/  IMAD.MOV.U32 R0, RZ, RZ, R43 ;  /* 0x000000ffff007224 */ /* 0x000fc600078e002b */
[----:B------:R0:W-:Y:S04]  /*45400*/  STL [R1], R40 ;  /* 0x0000002801007387 */ /* 0x0001e80000100800 */
[----:B0-----:R-:W4:Y:S04]  /*45410*/  LDL.LU R40, [R1+0x300] ;  /* 0x0003000001287983 */ /* 0x001f280000300800 */
[----:B------:R-:W4:Y:S04]  /*45420*/  LDL.LU R41, [R1+0x304] ;  /* 0x0003040001297983 */ /* 0x000f280000300800 */
[----:B------:R-:W4:Y:S04]  /*45430*/  LDL.LU R42, [R1+0x308] ;  /* 0x00030800012a7983 */ /* 0x000f280000300800 */
[----:B------:R-:W4:Y:S01]  /*45440*/  LDL.LU R43, [R1+0x30c] ;  /* 0x00030c00012b7983 */ /* 0x000f220000300800 */
[----:B------:R-:W-:Y:S01]  /*45450*/  HMMA.16816.F32 R56, R8, R38, R56 ;  /* 0x000000260838723c */ /* 0x000fe20000001838 */
[----:B------:R-:W-:-:S02]  /*45460*/  IMAD R32, R32, 0x100, R14 ;  /* 0x0000010020207824 */ /* 0x000fc400078e020e */
[----:B------:R-:W-:Y:S01]  /*45470*/  IMAD R33, R33, 0x100, R15 ;  /* 0x0000010021217824 */ /* 0x000fe200078e020f */
[----:B------:R-:W4:Y:S02]  /*45480*/  LDL R2, [R1+0x5b8] ;  /* 0x0005b80001027983 */ /* 0x000f240000100800 */
[C---:B------:R-:W-:Y:S06]  /*45490*/  HMMA.16816.F32 R12, R8.reuse, R12, R28 ;  /* 0x0000000c080c723c */ /* 0x040fec000000181c */
[----:B------:R-:W-:Y:S01]  /*454a0*/  HMMA.16816.F32 R24, R8, R16, R24 ;  /* 0x000000100818723c */ /* 0x000fe20000001818 */
[----:B------:R-:W-:Y:S01]  /*454b0*/  IMAD R34, R34, 0x100, R6 ;  /* 0x0000010022227824 */ /* 0x000fe200078e0206 */
[----:B------:R-:W4:Y:S01]  /*454c0*/  LDL R3, [R1+0x5bc] ;  /* 0x0005bc0001037983 */ /* 0x000f220000100800 */
[----:B------:R-:W-:-:S03]  /*454d0*/  IMAD R35, R35, 0x100, R7 ;  /* 0x0000010023237824 */ /* 0x000fc600078e0207 */
[----:B------:R0:W-:Y:S04]  /*454e0*/  STL [R1+0x3084], R0 ;  /* 0x0030840001007387 */ /* 0x0001e80000100800 */
[----:B------:R1:W-:Y:S04]  /*454f0*/  STL [R1+0x3080], R61 ;  /* 0x0030803d01007387 */ /* 0x0003e80000100800 */
[----:B------:R1:W-:Y:S04]  /*45500*/  STL [R1+0x307c], R60 ;  /* 0x00307c3c01007387 */ /* 0x0003e80000100800 */
[----:B------:R-:W-:Y:S01]  /*45510*/  STL.64 [R1+0x3070], R58 ;  /* 0x0030703a01007387 */ /* 0x000fe20000100a00 */
[----:B0-----:R-:W-:-:S02]  /*45520*/  IMAD.MOV.U32 R0, RZ, RZ, R12 ;  /* 0x000000ffff007224 */ /* 0x001fc400078e000c */
[----:B-1----:R-:W-:Y:S01]  /*45530*/  IMAD.MOV.U32 R61, RZ, RZ, R13 ;  /* 0x000000ffff3d7224 */ /* 0x002fe200078e000d */
[----:B------:R-:W-:Y:S01]  /*45540*/  STL.64 [R1+0x3068], R56 ;  /* 0x0030683801007387 */ /* 0x000fe20000100a00 */
[----:B------:R-:W-:Y:S01]  /*45550*/  IMAD.MOV.U32 R60, RZ, RZ, R14 ;  /* 0x000000ffff3c7224 */ /* 0x000fe200078e000e */
[C---:B--2---:R-:W-:Y:S06]  /*45560*/  HMMA.16816.F32 R52, R8.reuse, R22, R52 ;  /* 0x000000160834723c */ /* 0x044fec0000001834 */
[C---:B---3--:R-:W-:Y:S06]  /*45570*/  HMMA.16816.F32 R4, R8.reuse, R4, R48 ;  /* 0x000000040804723c */ /* 0x048fec0000001830 */
[----:B----4-:R-:W-:Y:S11]  /*45580*/  HMMA.16816.F32 R20, R8, R20, R40 ;  /* 0x000000140814723c */ /* 0x010ff60000001828 */
[----:B------:R0:W-:Y:S02]  /*45590*/  STL [R1+0x3078], R55 ;  /* 0x0030783701007387 */ /* 0x0001e40000100800 */
[----:B0-----:R-:W-:-:S10]  /*455a0*/  IMAD.MOV.U32 R55, RZ, RZ, R15 ;  /* 0x000000ffff377224 */ /* 0x001fd400078e000f */
[----:B------:R-:W-:Y:S04]  /*455b0*/  STL.64 [R1+0x3090], R22 ;  /* 0x0030901601007387 */ /* 0x000fe80000100a00 */
[----:B------:R-:W-:Y:S04]  /*455c0*/  STL.64 [R1+0x3088], R20 ;  /* 0x0030881401007387 */ /* 0x000fe80000100a00 */
[----:B------:R-:W-:Y:S04]  /*455d0*/  STL.64 [R1+0x30a0], R26 ;  /* 0x0030a01a01007387 */ /* 0x000fe80000100a00 */
[----:B------:R-:W-:Y:S04]  /*455e0*/  STL.64 [R1+0x3098], R24 ;  /* 0x0030981801007387 */ /* 0x000fe80000100a00 */
[----:B------:R-:W-:Y:S04]  /*455f0*/  STL [R1+0x3190], R61 ;  /* 0x0031903d01007387 */ /* 0x000fe80000100800 */
[----:B------:R-:W-:Y:S04]  /*45600*/  STL [R1+0x3108], R0 ;  /* 0x0031080001007387 */ /* 0x000fe80000100800 */
[----:B------:R-:W-:Y:S04]  /*45610*/  STL.64 [R1+0x30b0], R54 ;  /* 0x0030b03601007387 */ /* 0x000fe80000100a00 */
[----:B------:R0:W-:Y:S04]  /*45620*/  STL.64 [R1+0x30a8], R52 ;  /* 0x0030a83401007387 */ /* 0x0001e80000100a00 */
[----:B------:R-:W2:Y:S04]  /*45630*/  LDL.LU R40, [R1+0x490] ;  /* 0x0004900001287983 */ /* 0x000ea80000300800 */
[----:B------:R-:W-:Y:S04]  /*45640*/  STL.64 [R1+0x40], R4 ;  /* 0x0000400401007387 */ /* 0x000fe80000100a00 */
[----:B------:R1:W-:Y:S04]  /*45650*/  STL.64 [R1+0x48], R6 ;  /* 0x0000480601007387 */ /* 0x0003e80000100a00 */
[----:B------:R-:W2:Y:S04]  /*45660*/  LDL.LU R41, [R1+0x494] ;  /* 0x0004940001297983 */ /* 0x000ea80000300800 */
[----:B------:R-:W2:Y:S04]  /*45670*/  LDL.LU R42, [R1+0x498] ;  /* 0x00049800012a7983 */ /* 0x000ea80000300800 */
[----:B------:R-:W2:Y:S04]  /*45680*/  LDL.LU R43, [R1+0x49c] ;  /* 0x00049c00012b7983 */ /* 0x000ea80000300800 */
[----:B0-----:R-:W3:Y:S04]  /*45690*/  LDL.LU R52, [R1+0x420] ;  /* 0x0004200001347983 */ /* 0x001ee80000300800 */
[----:B------:R-:W3:Y:S04]  /*456a0*/  LDL.LU R53, [R1+0x424] ;  /* 0x0004240001357983 */ /* 0x000ee80000300800 */
[----:B------:R-:W3:Y:S04]  /*456b0*/  LDL.LU R54, [R1+0x428] ;  /* 0x0004280001367983 */ /* 0x000ee80000300800 */
[----:B------:R-:W3:Y:S04]  /*456c0*/  LDL.LU R55, [R1+0x42c] ;  /* 0x00042c0001377983 */ /* 0x000ee80000300800 */
[----:B------:R-:W4:Y:S04]  /*456d0*/  LDL R16, [R1+0x5c8] ;  /* 0x0005c80001107983 */ /* 0x000f280000100800 */
[----:B------:R-:W2:Y:S04]  /*456e0*/  LDL R17, [R1+0x5cc] ;  /* 0x0005cc0001117983 */ /* 0x000ea80000100800 */
[----:B------:R-:W3:Y:S04]  /*456f0*/  LDL.LU R48, [R1+0x410] ;  /* 0x0004100001307983 */ /* 0x000ee80000300800 */
[----:B------:R-:W3:Y:S04]  /*45700*/  LDL.LU R49, [R1+0x414] ;  /* 0x0004140001317983 */ /* 0x000ee80000300800 */
[----:B------:R-:W3:Y:S04]  /*45710*/  LDL.LU R50, [R1+0x418] ;  /* 0x0004180001327983 */ /* 0x000ee80000300800 */
[----:B------:R-:W3:Y:S04]  /*45720*/  LDL.LU R51, [R1+0x41c] ;  /* 0x00041c0001337983 */ /* 0x000ee80000300800 */
[----:B-1----:R-:W2:Y:S04]  /*45730*/  LDL R6, [R1+0x5d8] ;  /* 0x0005d80001067983 */ /* 0x002ea80000100800 */
[----:B------:R-:W2:Y:S04]  /*45740*/  LDL R7, [R1+0x5dc] ;  /* 0x0005dc0001077983 */ /* 0x000ea80000100800 */
[----:B------:R-:W2:Y:S04]  /*45750*/  LDL.LU R24, [R1+0x440] ;  /* 0x0004400001187983 */ /* 0x000ea80000300800 */
[----:B------:R-:W2:Y:S04]  /*45760*/  LDL.LU R25, [R1+0x444] ;  /* 0x0004440001197983 */ /* 0x000ea80000300800 */
[----:B------:R-:W2:Y:S04]  /*45770*/  LDL.LU R26, [R1+0x448] ;  /* 0x00044800011a7983 */ /* 0x000ea80000300800 */
[----:B------:R-:W2:Y:S04]  /*45780*/  LDL.LU R27, [R1+0x44c] ;  /* 0x00044c00011b7983 */ /* 0x000ea80000300800 */
[----:B------:R-:W2:Y:S04]  /*45790*/  LDL R20, [R1+0x5e8] ;  /* 0x0005e80001147983 */ /* 0x000ea80000100800 */
[----:B------:R-:W2:Y:S04]  /*457a0*/  LDL R21, [R1+0x5ec] ;  /* 0x0005ec0001157983 */ /* 0x000ea80000100800 */
[----:B------:R-:W2:Y:S04]  /*457b0*/  LDL.LU R56, [R1+0x460] ;  /* 0x0004600001387983 */ /* 0x000ea80000300800 */
[----:B------:R-:W2:Y:S04]  /*457c0*/  LDL.LU R57, [R1+0x464] ;  /* 0x0004640001397983 */ /* 0x000ea80000300800 */
[----:B------:R-:W2:Y:S04]  /*457d0*/  LDL.LU R58, [R1+0x468] ;  /* 0x00046800013a7983 */ /* 0x000ea80000300800 */
[----:B------:R-:W2:Y:S04]  /*457e0*/  LDL.LU R59, [R1+0x46c] ;  /* 0x00046c00013b7983 */ /* 0x000ea80000300800 */
[----:B------:R-:W2:Y:S04]  /*457f0*/  LDL R22, [R1+0x608] ;  /* 0x0006080001167983 */ /* 0x000ea80000100800 */
[----:B------:R-:W2:Y:S04]  /*45800*/  LDL R23, [R1+0x60c] ;  /* 0x00060c0001177983 */ /* 0x000ea80000100800 */
        /* <DEDUP_REMOVED lines=13> */
[----:B------:R-:W2:Y:S01]  /*458e0*/  LDL.LU R31, [R1+0x4bc] ;  /* 0x0004bc00011f7983 */ /* 0x000ea20000300800 */
[----:B------:R-:W-:-:S02]  /*458f0*/  F2FP.F16.E4M3.UNPACK_B R32, R32 ;  /* 0x00000020ff20723e */ /* 0x000fc400020006ff */
[----:B------:R-:W-:Y:S02]  /*45900*/  F2FP.F16.E4M3.UNPACK_B R33, R33 ;  /* 0x00000021ff21723e */ /* 0x000fe400020006ff */
[----:B------:R-:W-:Y:S02]  /*45910*/  F2FP.F16.E4M3.UNPACK_B R34, R34 ;  /* 0x00000022ff22723e */ /* 0x000fe400020006ff */
[----:B------:R-:W-:Y:S02]  /*45920*/  F2FP.F16.E4M3.UNPACK_B R35, R35 ;  /* 0x00000023ff23723e */ /* 0x000fe400020006ff */
[----:B------:R-:W-:Y:S02]  /*45930*/  F2FP.F16.E4M3.UNPACK_B R2, R2 ;  /* 0x00000002ff02723e */ /* 0x000fe400020006ff */
[----:B------:R-:W-:Y:S02]  /*45940*/  F2FP.F16.E4M3.UNPACK_B R3, R3 ;  /* 0x00000003ff03723e */ /* 0x000fe400020006ff */
[----:B----4-:R-:W-:-:S05]  /*45950*/  F2FP.F16.E4M3.UNPACK_B R4, R16 ;  /* 0x00000010ff04723e */ /* 0x010fca00020006ff */
[----:B---3--:R-:W-:Y:S01]  /*45960*/  HMMA.16816.F32 R8, R32, R2, R48 ;  /* 0x000000022008723c */ /* 0x008fe20000001830 */
[----:B--2---:R-:W-:Y:S02]  /*45970*/  F2FP.F16.E4M3.UNPACK_B R5, R17 ;  /* 0x00000011ff05723e */ /* 0x004fe400020006ff */
[----:B------:R-:W-:Y:S02]  /*45980*/  F2FP.F16.E4M3.UNPACK_B R6, R6 ;  /* 0x00000006ff06723e */ /* 0x000fe400020006ff */
[----:B------:R-:W-:-:S15]  /*45990*/  F2FP.F16.E4M3.UNPACK_B R7, R7 ;  /* 0x00000007ff07723e */ /* 0x000fde00020006ff */
[----:B------:R-:W-:-:S03]  /*459a0*/  NOP ;  /* 0x0000000000007918 */ /* 0x000fc60000000000 */
[----:B------:R-:W-:Y:S04]  /*459b0*/  STL.64 [R1+0x60], R8 ;  /* 0x0000600801007387 */ /* 0x000fe80000100a00 */
[----:B------:R0:W-:Y:S01]  /*459c0*/  STL.64 [R1+0x68], R10 ;  /* 0x0000680a01007387 */ /* 0x0001e20000100a00 */
[C---:B------:R-:W-:Y:S06]  /*459d0*/  HMMA.16816.F32 R24, R32.reuse, R6, R24 ;  /* 0x000000062018723c */ /* 0x040fec0000001818 */
[----:B0-----:R-:W-:-:S15]  /*459e0*/  HMMA.16816.F32 R8, R32, R4, R52 ;  /* 0x000000042008723c */ /* 0x001fde0000001834 */
[----:B------:R-:W-:-:S09]  /*459f0*/  NOP ;  /* 0x0000000000007918 */ /* 0x000fd20000000000 */
[----:B------:R-:W-:Y:S01]  /*45a00*/  IMAD.MOV.U32 R50, RZ, RZ, R11 ;  /* 0x000000ffff327224 */ /* 0x000fe200078e000b */
[----:B------:R0:W-:Y:S01]  /*45a10*/  STL.64 [R1+0x1e0], R8 ;  /* 0x0001e00801007387 */ /* 0x0001e20000100a00 */
[----:B------:R-:W-:-:S03]  /*45a20*/  IMAD.MOV.U32 R51, RZ, RZ, R10 ;  /* 0x000000ffff337224 */ /* 0x000fc600078e000a */
[----:B------:R-:W-:Y:S04]  /*45a30*/  STL [R1+0x3064], R50 ;  /* 0x0030643201007387 */ /* 0x000fe80000100800 */
[----:B------:R-:W-:Y:S01]  /*45a40*/  STL [R1+0x3060], R51 ;  /* 0x0030603301007387 */ /* 0x000fe20000100800 */
[----:B0-----:R-:W-:Y:S02]  /*45a50*/  F2FP.F16.E4M3.UNPACK_B R8, R20 ;  /* 0x00000014ff08723e */ /* 0x001fe400020006ff */
[----:B------:R-:W-:Y:S01]  /*45a60*/  F2FP.F16.E4M3.UNPACK_B R9, R21 ;  /* 0x00000015ff09723e */ /* 0x000fe200020006ff */
[----:B------:R-:W-:Y:S04]  /*45a70*/  STL.64 [R1+0x1f0], R24 ;  /* 0x0001f01801007387 */ /* 0x000fe80000100a00 */
[----:B------:R-:W-:Y:S04]  /*45a80*/  STL.64 [R1+0x31f0], R6 ;  /* 0x0031f00601007387 */ /* 0x000fe80000100a00 */
[----:B------:R0:W-:Y:S02]  /*45a90*/  STL.64 [R1+0x31e8], R4 ;  /* 0x0031e80401007387 */ /* 0x0001e40000100a00 */
[----:B0-----:R-:W-:Y:S01]  /*45aa0*/  HMMA.16816.F32 R4, R32, R8, R56 ;  /* 0x000000082004723c */ /* 0x001fe20000001838 */
[----:B------:R-:W-:-:S02]  /*45ab0*/  F2FP.F16.E4M3.UNPACK_B R10, R22 ;  /* 0x00000016ff0a723e */ /* 0x000fc400020006ff */
[----:B------:R-:W-:-:S15]  /*45ac0*/  F2FP.F16.E4M3.UNPACK_B R11, R23 ;  /* 0x00000017ff0b723e */ /* 0x000fde00020006ff */
[----:B------:R-:W-:-:S05]  /*45ad0*/  NOP ;  /* 0x0000000000007918 */ /* 0x000fca0000000000 */
[----:B------:R-:W-:Y:S04]  /*45ae0*/  STL.64 [R1+0x200], R4 ;  /* 0x0002000401007387 */ /* 0x000fe80000100a00 */
[----:B------:R0:W-:Y:S02]  /*45af0*/  STL.64 [R1+0x208], R6 ;  /* 0x0002080601007387 */ /* 0x0001e40000100a00 */
[----:B0-----:R-:W-:Y:S01]  /*45b00*/  HMMA.16816.F32 R4, R32, R10, R36 ;  /* 0x0000000a2004723c */ /* 0x001fe20000001824 */
[----:B------:R-:W-:Y:S02]  /*45b10*/  F2FP.F16.E4M3.UNPACK_B R12, R44 ;  /* 0x0000002cff0c723e */ /* 0x000fe400020006ff */
[----:B------:R-:W-:-:S03]  /*45b20*/  F2FP.F16.E4M3.UNPACK_B R13, R45 ;  /* 0x0000002dff0d723e */ /* 0x000fc600020006ff */
[----:B------:R-:W-:Y:S04]  /*45b30*/  STL.64 [R1+0x31d0], R10 ;  /* 0x0031d00a01007387 */ /* 0x000fe80000100a00 */
[----:B------:R-:W-:-:S13]  /*45b40*/  STL.64 [R1+0x31c8], R8 ;  /* 0x0031c80801007387 */ /* 0x000fda0000100a00 */
[----:B------:R-:W-:Y:S04]  /*45b50*/  STL.64 [R1+0x210], R4 ;  /* 0x0002100401007387 */ /* 0x000fe80000100a00 */
[----:B------:R0:W-:Y:S02]  /*45b60*/  STL.64 [R1+0x218], R6 ;  /* 0x0002180601007387 */ /* 0x0001e40000100a00 */
[----:B0-----:R-:W-:Y:S01]  /*45b70*/  HMMA.16816.F32 R4, R32, R12, R40 ;  /* 0x0000000c2004723c */ /* 0x001fe20000001828 */
[----:B------:R-:W-:Y:S02]  /*45b80*/  F2FP.F16.E4M3.UNPACK_B R14, R14 ;  /* 0x0000000eff0e723e */ /* 0x000fe400020006ff */
[----:B------:R-:W-:-:S15]  /*45b90*/  F2FP.F16.E4M3.UNPACK_B R15, R15 ;  /* 0x0000000fff0f723e */ /* 0x000fde00020006ff */
[----:B------:R-:W-:-:S05]  /*45ba0*/  NOP ;  /* 0x0000000000007918 */ /* 0x000fca0000000000 */
[----:B------:R-:W-:Y:S04]  /*45bb0*/  STL.64 [R1+0x240], R4 ;  /* 0x0002400401007387 */ /* 0x000fe80000100a00 */
[----:B------:R0:W-:Y:S01]  /*45bc0*/  STL.64 [R1+0x248], R6 ;  /* 0x0002480601007387 */ /* 0x0001e20000100a00 */
[----:B------:R-:W-:-:S03]  /*45bd0*/  IMAD.MOV.U32 R50, RZ, RZ, R26 ;  /* 0x000000ffff327224 */ /* 0x000fc600078e001a */
[----:B------:R-:W2:Y:S01]  /*45be0*/  LDL.LU R24, [R1+0x540] ;  /* 0x0005400001187983 */ /* 0x000ea20000300800 */
[----:B0-----:R-:W-:Y:S01]  /*45bf0*/  HMMA.16816.F32 R4, R32, R14, R28 ;  /* 0x0000000e2004723c */ /* 0x001fe2000000181c */
[----:B------:R-:W-:Y:S02]  /*45c00*/  IMAD.MOV.U32 R51, RZ, RZ, R27 ;  /* 0x000000ffff337224 */ /* 0x000fe400078e001b */
[----:B------:R-:W-:Y:S02]  /*45c10*/  IMAD.MOV.U32 R10, RZ, RZ, R47 ;  /* 0x000000ffff0a7224 */ /* 0x000fe400078e002f */
[----:B------:R-:W-:-:S15]  /*45c20*/  IMAD.MOV.U32 R11, RZ, RZ, R46 ;  /* 0x000000ffff0b7224 */ /* 0x000fde00078e002e */
[----:B------:R-:W-:-:S03]  /*45c30*/  NOP ;  /* 0x0000000000007918 */ /* 0x000fc60000000000 */
        /* <DEDUP_REMOVED lines=11> */
[----:B------:R-:W2:Y:S04]  /*45cf0*/  LDL R46, [R1+0x638] ;  /* 0x00063800012e7983 */ /* 0x000ea80000100800 */
[----:B------:R-:W3:Y:S04]  /*45d00*/  LDL R47, [R1+0x63c] ;  /* 0x00063c00012f7983 */ /* 0x000ee80000100800 */
[----:B------:R-:W4:Y:S04]  /*45d10*/  LDL R36, [R1+0x648] ;  /* 0x0006480001247983 */ /* 0x000f280000100800 */
[----:B------:R-:W4:Y:S04]  /*45d20*/  LDL R37, [R1+0x64c] ;  /* 0x00064c0001257983 */ /* 0x000f280000100800 */
[----:B0-----:R-:W4:Y:S04]  /*45d30*/  LDL.LU R4, [R1+0x500] ;  /* 0x0005000001047983 */ /* 0x001f280000300800 */
[----:B------:R-:W4:Y:S04]  /*45d40*/  LDL.LU R5, [R1+0x504] ;  /* 0x0005040001057983 */ /* 0x000f280000300800 */
[----:B-1----:R-:W4:Y:S04]  /*45d50*/  LDL.LU R6, [R1+0x508] ;  /* 0x0005080001067983 */ /* 0x002f280000300800 */
[----:B------:R-:W4:Y:S04]  /*45d60*/  LDL.LU R7, [R1+0x50c] ;  /* 0x00050c0001077983 */ /* 0x000f280000300800 */
[----:B------:R-:W4:Y:S04]  /*45d70*/  LDL R38, [R1+0x658] ;  /* 0x0006580001267983 */ /* 0x000f280000100800 */
[----:B------:R-:W4:Y:S04]  /*45d80*/  LDL R39, [R1+0x65c] ;  /* 0x00065c0001277983 */ /* 0x000f280000100800 */
[----:B------:R-:W4:Y:S04]  /*45d90*/  LDL R40, [R1+0x668] ;  /* 0x0006680001287983 */ /* 0x000f280000100800 */
[----:B------:R-:W4:Y:S04]  /*45da0*/  LDL R41, [R1+0x66c] ;  /* 0x00066c0001297983 */ /* 0x000f280000100800 */
[----:B------:R-:W4:Y:S04]  /*45db0*/  LDL.LU R20, [R1+0xc6c] ;  /* 0x000c6c0001147983 */ /* 0x000f280000300800 */
[----:B------:R-:W4:Y:S04]  /*45dc0*/  LDL.LU R28, [R1+0xc68] ;  /* 0x000c6800011c7983 */ /* 0x000f280000300800 */
[----:B------:R-:W4:Y:S04]  /*45dd0*/  LDL.LU R21, [R1+0xc74] ;  /* 0x000c740001157983 */ /* 0x000f280000300800 */
[----:B------:R-:W4:Y:S04]  /*45de0*/  LDL.LU R29, [R1+0xc70] ;  /* 0x000c7000011d7983 */ /* 0x000f280000300800 */
[----:B------:R-:W4:Y:S04]  /*45df0*/  LDL.LU R22, [R1+0xc7c] ;  /* 0x000c7c0001167983 */ /* 0x000f280000300800 */
[----:B------:R-:W4:Y:S04]  /*45e00*/  LDL.LU R30, [R1+0xc78] ;  /* 0x000c7800011e7983 */ /* 0x000f280000300800 */
        /* <DEDUP_REMOVED lines=10> */
[----:B------:R-:W-:Y:S04]  /*45eb0*/  STL.64 [R1+0x31b0], R14 ;  /* 0x0031b00e01007387 */ /* 0x000fe80000100a00 */
[----:B------:R0:W-:Y:S04]  /*45ec0*/  STL.64 [R1+0x31a8], R12 ;  /* 0x0031a80c01007387 */ /* 0x0001e80000100a00 */
[----:B0-----:R-:W4:Y:S04]  /*45ed0*/  LDL.LU R12, [R1+0x4d0] ;  /* 0x0004d000010c7983 */ /* 0x001f280000300800 */
[----:B------:R-:W4:Y:S04]  /*45ee0*/  LDL.LU R13, [R1+0x4d4] ;  /* 0x0004d400010d7983 */ /* 0x000f280000300800 */
[----:B------:R-:W4:Y:S04]  /*45ef0*/  LDL.LU R14, [R1+0x4d8] ;  /* 0x0004d800010e7983 */ /* 0x000f280000300800 */
[----:B------:R-:W4:Y:S01]  /*45f00*/  LDL.LU R15, [R1+0x4dc] ;  /* 0x0004dc00010f7983 */ /* 0x000f220000300800 */
[----:B------:R-:W-:-:S02]  /*45f10*/  F2FP.F16.E4M3.UNPACK_B R16, R18 ;  /* 0x00000012ff10723e */ /* 0x000fc400020006ff */
[----:B------:R-:W-:Y:S02]  /*45f20*/  F2FP.F16.E4M3.UNPACK_B R17, R19 ;  /* 0x00000013ff11723e */ /* 0x000fe400020006ff */
[----:B--2---:R-:W-:Y:S02]  /*45f30*/  F2FP.F16.E4M3.UNPACK_B R18, R46 ;  /* 0x0000002eff12723e */ /* 0x004fe400020006ff */
[----:B------:R-:W2:Y:S01]  /*45f40*/  LDL R46, [R1+0x698] ;  /* 0x00069800012e7983 */ /* 0x000ea20000100800 */
[----:B---3--:R-:W-:-:S03]  /*45f50*/  F2FP.F16.E4M3.UNPACK_B R19, R47 ;  /* 0x0000002fff13723e */ /* 0x008fc600020006ff */
[----:B------:R-:W3:Y:S01]  /*45f60*/  LDL R47, [R1+0x69c] ;  /* 0x00069c00012f7983 */ /* 0x000ee20000100800 */
[----:B----4-:R-:W-:Y:S02]  /*45f70*/  F2FP.F16.E4M3.UNPACK_B R36, R36 ;  /* 0x00000024ff24723e */ /* 0x010fe400020006ff */
[----:B------:R-:W-:Y:S01]  /*45f80*/  F2FP.F16.E4M3.UNPACK_B R37, R37 ;  /* 0x00000025ff25723e */ /* 0x000fe200020006ff */
[C---:B------:R-:W-:Y:S06]  /*45f90*/  HMMA.16816.F32 R8, R32.reuse, R18, R8 ;  /* 0x000000122008723c */ /* 0x040fec0000001808 */
[----:B------:R-:W-:Y:S01]  /*45fa0*/  HMMA.16816.F32 R4, R32, R36, R4 ;  /* 0x000000242004723c */ /* 0x000fe20000001804 */
[----:B------:R-:W-:-:S02]  /*45fb0*/  F2FP.F16.E4M3.UNPACK_B R38, R38 ;  /* 0x00000026ff26723e */ /* 0x000fc400020006ff */
[----:B------:R-:W-:Y:S02]  /*45fc0*/  F2FP.F16.E4M3.UNPACK_B R39, R39 ;  /* 0x00000027ff27723e */ /* 0x000fe400020006ff */
[----:B------:R-:W-:Y:S02]  /*45fd0*/  F2FP.F16.E4M3.UNPACK_B R40, R40 ;  /* 0x00000028ff28723e */ /* 0x000fe400020006ff */
[----:B------:R-:W-:Y:S01]  /*45fe0*/  F2FP.F16.E4M3.UNPACK_B R41, R41 ;  /* 0x00000029ff29723e */ /* 0x000fe200020006ff */
[----:B------:R-:W-:-:S15]  /*45ff0*/  HMMA.16816.F32 R12, R32, R16, R12 ;  /* 0x00000010200c723c */ /* 0x000fde000000180c */
[----:B------:R-:W-:-:S08]  /*46000*/  NOP ;  /* 0x0000000000007918 */ /* 0x000fd00000000000 */
[----:B------:R-:W-:Y:S04]  /*46010*/  STL.64 [R1+0x290], R12 ;  /* 0x0002900c01007387 */ /* 0x000fe80000100a00 */
[----:B------:R-:W-:Y:S04]  /*46020*/  STL.64 [R1+0x298], R14 ;  /* 0x0002980e01007387 */ /* 0x000fe80000100a00 */
[----:B------:R-:W-:Y:S04]  /*46030*/  STL.64 [R1+0x31a0], R18 ;  /* 0x0031a01201007387 */ /* 0x000fe80000100a00 */
[----:B------:R-:W-:Y:S04]  /*46040*/  STL.64 [R1+0x3198], R16 ;  /* 0x0031981001007387 */ /* 0x000fe80000100a00 */
[----:B------:R-:W-:Y:S04]  /*46050*/  STL.64 [R1+0x2b0], R8 ;  /* 0x0002b00801007387 */ /* 0x000fe80000100a00 */
[----:B------:R-:W-:Y:S04]  /*46060*/  STL.64 [R1+0x2b8], R10 ;  /* 0x0002b80a01007387 */ /* 0x000fe80000100a00 */
[----:B------:R-:W-:Y:S04]  /*46070*/  STL.64 [R1+0x2e0], R4 ;  /* 0x0002e00401007387 */ /* 0x000fe80000100a00 */
[----:B------:R0:W-:Y:S02]  /*46080*/  STL.64 [R1+0x2e8], R6 ;  /* 0x0002e80601007387 */ /* 0x0001e40000100a00 */
[----:B0-----:R-:W-:Y:S06]  /*46090*/  HMMA.16816.F32 R4, R32, R38, R52 ;  /* 0x000000262004723c */ /* 0x001fec0000001834 */
        /* <DEDUP_REMOVED lines=9> */
[----:B------:R0:W-:Y:S02]  /*46130*/  STL.64 [R1+0x358], R6 ;  /* 0x0003580601007387 */ /* 0x0001e40000100a00 */
[----:B0-----:R-:W-:Y:S06]  /*46140*/  HMMA.16816.F32 R4, R32, R42, R56 ;  /* 0x0000002a2004723c */ /* 0x001fec0000001838 */
[----:B------:R-:W-:Y:S04]  /*46150*/  STL.64 [R1+0x31e0], R42 ;  /* 0x0031e02a01007387 */ /* 0x000fe80000100a00 */
[----:B------:R-:W-:-:S13]  /*46160*/  STL.64 [R1+0x31d8], R40 ;  /* 0x0031d82801007387 */ /* 0x000fda0000100a00 */
[----:B------:R-:W-:Y:S04]  /*46170*/  STL.64 [R1+0x3a0], R4 ;  /* 0x0003a00401007387 */ /* 0x000fe80000100a00 */
[----:B------:R-:W-:Y:S04]  /*46180*/  STL.64 [R1+0x3a8], R6 ;  /* 0x0003a80601007387 */ /* 0x000fe80000100a00 */
[----:B------:R-:W4:Y:S04]  /*46190*/  LDL.LU R24, [R1+0x280] ;  /* 0x0002800001187983 */ /* 0x000f280000300800 */
[----:B------:R-:W4:Y:S04]  /*461a0*/  LDL.LU R25, [R1+0x284] ;  /* 0x0002840001197983 */ /* 0x000f280000300800 */
[----:B------:R-:W2:Y:S04]  /*461b0*/  LDL.LU R26, [R1+0x288] ;  /* 0x00028800011a7983 */ /* 0x000ea80000300800 */
[----:B------:R-:W2:Y:S04]  /*461c0*/  LDL.LU R27, [R1+0x28c] ;  /* 0x00028c00011b7983 */ /* 0x000ea80000300800 */
[----:B--2---:R-:W-:Y:S04]  /*461d0*/  STL.64 [R1+0x3200], R26 ;  /* 0x0032001a01007387 */ /* 0x004fe80000100a00 */
[----:B----4-:R0:W-:Y:S04]  /*461e0*/  STL.64 [R1+0x31f8], R24 ;  /* 0x0031f81801007387 */ /* 0x0101e80000100a00 */
[----:B------:R-:W2:Y:S04]  /*461f0*/  LDL.LU R52, [R1+0x3f0] ;  /* 0x0003f00001347983 */ /* 0x000ea80000300800 */
[----:B------:R-:W2:Y:S04]  /*46200*/  LDL.LU R53, [R1+0x3f4] ;  /* 0x0003f40001357983 */ /* 0x000ea80000300800 */
[----:B------:R-:W4:Y:S04]  /*46210*/  LDL.LU R54, [R1+0x3f8] ;  /* 0x0003f80001367983 */ /* 0x000f280000300800 */
[----:B------:R-:W4:Y:S01]  /*46220*/  LDL.LU R55, [R1+0x3fc] ;  /* 0x0003fc0001377983 */ /* 0x000f220000300800 */
[----:B------:R-:W-:-:S02]  /*46230*/  IMAD R28, R28, 0x100, R20 ;  /* 0x000001001c1c7824 */ /* 0x000fc400078e0214 */
[----:B------:R-:W-:Y:S02]  /*46240*/  IMAD R29, R29, 0x100, R21 ;  /* 0x000001001d1d7824 */ /* 0x000fe400078e0215 */
[----:B------:R-:W-:Y:S02]  /*46250*/  IMAD R30, R30, 0x100, R22 ;  /* 0x000001001e1e7824 */ /* 0x000fe400078e0216 */
[----:B------:R-:W-:Y:S01]  /*46260*/  IMAD R31, R31, 0x100, R23 ;  /* 0x000001001f1f7824 */ /* 0x000fe200078e0217 */
[----:B----4-:R-:W-:Y:S04]  /*46270*/  STL.64 [R1+0x3210], R54 ;  /* 0x0032103601007387 */ /* 0x010fe80000100a00 */
[----:B--2---:R1:W-:Y:S04]  /*46280*/  STL.64 [R1+0x3208], R52 ;  /* 0x0032083401007387 */ /* 0x0043e80000100a00 */
[----:B0-----:R-:W2:Y:S04]  /*46290*/  LDL.LU R24, [R1+0x560] ;  /* 0x0005600001187983 */ /* 0x001ea80000300800 */
[----:B------:R-:W2:Y:S04]  /*462a0*/  LDL.LU R25, [R1+0x564] ;  /* 0x0005640001197983 */ /* 0x000ea80000300800 */
[----:B------:R-:W2:Y:S04]  /*462b0*/  LDL.LU R26, [R1+0x568] ;  /* 0x00056800011a7983 */ /* 0x000ea80000300800 */
[----:B------:R-:W2:Y:S04]  /*462c0*/  LDL.LU R27, [R1+0x56c] ;  /* 0x00056c00011b7983 */ /* 0x000ea80000300800 */
[----:B-1----:R-:W4:Y:S04]  /*462d0*/  LDL.LU R52, [R1+0x590] ;  /* 0x0005900001347983 */ /* 0x002f280000300800 */
[----:B------:R-:W4:Y:S04]  /*462e0*/  LDL.LU R53, [R1+0x594] ;  /* 0x0005940001357983 */ /* 0x000f280000300800 */
[----:B------:R-:W4:Y:S04]  /*462f0*/  LDL.LU R54, [R1+0x598] ;  /* 0x0005980001367983 */ /* 0x000f280000300800 */
[----:B------:R-:W4:Y:S04]  /*46300*/  LDL.LU R55, [R1+0x59c] ;  /* 0x00059c0001377983 */ /* 0x000f280000300800 */
[----:B------:R-:W2:Y:S04]  /*46310*/  LDL R0, [R1+0x6b8] ;  /* 0x0006b80001007983 */ /* 0x000ea80000100800 */
[----:B------:R-:W2:Y:S04]  /*46320*/  LDL R61, [R1+0x6bc] ;  /* 0x0006bc00013d7983 */ /* 0x000ea80000100800 */
        /* <DEDUP_REMOVED lines=20> */
[----:B------:R-:W-:-:S02]  /*46470*/  F2FP.F16.E4M3.UNPACK_B R44, R44 ;  /* 0x0000002cff2c723e */ /* 0x000fc400020006ff */
[----:B------:R-:W-:Y:S01]  /*46480*/  F2FP.F16.E4M3.UNPACK_B R45, R45 ;  /* 0x0000002dff2d723e */ /* 0x000fe200020006ff */
[----:B------:R-:W2:Y:S01]  /*46490*/  LDL.LU R8, [R1+0x510] ;  /* 0x0005100001087983 */ /* 0x000ea20000300800 */
[----:B------:R-:W-:Y:S02]  /*464a0*/  F2FP.F16.E4M3.UNPACK_B R46, R46 ;  /* 0x0000002eff2e723e */ /* 0x000fe400020006ff */
[----:B---3--:R-:W-:Y:S01]  /*464b0*/  F2FP.F16.E4M3.UNPACK_B R47, R47 ;  /* 0x0000002fff2f723e */ /* 0x008fe200020006ff */
[----:B------:R-:W3:Y:S04]  /*464c0*/  LDL.LU R9, [R1+0x514] ;  /* 0x0005140001097983 */ /* 0x000ee80000300800 */
[----:B------:R-:W3:Y:S01]  /*464d0*/  LDL.LU R10, [R1+0x518] ;  /* 0x00051800010a7983 */ /* 0x000ee20000300800 */
[----:B------:R-:W-:-:S03]  /*464e0*/  F2FP.F16.E4M3.UNPACK_B R28, R28 ;  /* 0x0000001cff1c723e */ /* 0x000fc600020006ff */
[----:B------:R-:W3:Y:S01]  /*464f0*/  LDL.LU R11, [R1+0x51c] ;  /* 0x00051c00010b7983 */ /* 0x000ee20000300800 */
[----:B------:R-:W-:-:S03]  /*46500*/  F2FP.F16.E4M3.UNPACK_B R29, R29 ;  /* 0x0000001dff1d723e */ /* 0x000fc600020006ff */
[----:B------:R-:W3:Y:S01]  /*46510*/  LDL.LU R36, [R1+0x4f0] ;  /* 0x0004f00001247983 */ /* 0x000ee20000300800 */
[----:B------:R-:W-:Y:S02]  /*46520*/  F2FP.F16.E4M3.UNPACK_B R30, R30 ;  /* 0x0000001eff1e723e */ /* 0x000fe400020006ff */
[----:B------:R-:W-:Y:S01]  /*46530*/  F2FP.F16.E4M3.UNPACK_B R31, R31 ;  /* 0x0000001fff1f723e */ /* 0x000fe200020006ff */
[----:B------:R-:W3:Y:S04]  /*46540*/  LDL.LU R37, [R1+0x4f4] ;  /* 0x0004f40001257983 */ /* 0x000ee80000300800 */
[----:B------:R-:W3:Y:S04]  /*46550*/  LDL.LU R38, [R1+0x4f8] ;  /* 0x0004f80001267983 */ /* 0x000ee80000300800 */
[----:B------:R-:W3:Y:S04]  /*46560*/  LDL.LU R39, [R1+0x4fc] ;  /* 0x0004fc0001277983 */ /* 0x000ee80000300800 */
[----:B------:R-:W3:Y:S04]  /*46570*/  LDL.LU R12, [R1+0x4c0] ;  /* 0x0004c000010c7983 */ /* 0x000ee80000300800 */
[----:B------:R-:W3:Y:S04]  /*46580*/  LDL.LU R13, [R1+0x4c4] ;  /* 0x0004c400010d7983 */ /* 0x000ee80000300800 */
[----:B------:R-:W3:Y:S04]  /*46590*/  LDL.LU R14, [R1+0x4c8] ;  /* 0x0004c800010e7983 */ /* 0x000ee80000300800 */
[----:B------:R-:W3:Y:S01]  /*465a0*/  LDL.LU R15, [R1+0x4cc] ;  /* 0x0004cc00010f7983 */ /* 0x000ee20000300800 */
[----:B----4-:R-:W-:Y:S01]  /*465b0*/  HMMA.16816.F32 R52, R32, R46, R52 ;  /* 0x0000002e2034723c */ /* 0x010fe20000001834 */
[----:B--2---:R-:W-:-:S02]  /*465c0*/  F2FP.F16.E4M3.UNPACK_B R48, R0 ;  /* 0x00000000ff30723e */ /* 0x004fc400020006ff */
[----:B------:R-:W-:-:S03]  /*465d0*/  F2FP.F16.E4M3.UNPACK_B R49, R61 ;  /* 0x0000003dff31723e */ /* 0x000fc600020006ff */
[C---:B------:R-:W-:Y:S06]  /*465e0*/  HMMA.16816.F32 R16, R32.reuse, R44, R16 ;  /* 0x0000002c2010723c */ /* 0x040fec0000001810 */
[----:B------:R-:W-:-:S15]  /*465f0*/  HMMA.16816.F32 R32, R32, R48, R24 ;  /* 0x000000302020723c */ /* 0x000fde0000001818 */
[----:B------:R-:W-:-:S02]  /*46600*/  NOP ;  /* 0x0000000000007918 */ /* 0x000fc40000000000 */
[----:B------:R0:W-:Y:S04]  /*46610*/  STL.64 [R1+0x4e0], R16 ;  /* 0x0004e01001007387 */ /* 0x0001e80000100a00 */
[----:B------:R1:W-:Y:S04]  /*46620*/  STL.64 [R1+0x4e8], R18 ;  /* 0x0004e81201007387 */ /* 0x0003e80000100a00 */
[----:B0-----:R-:W2:Y:S04]  /*46630*/  LDL.LU R16, [R1+0x4a0] ;  /* 0x0004a00001107983 */ /* 0x001ea80000300800 */
[----:B------:R-:W2:Y:S04]  /*46640*/  LDL.LU R17, [R1+0x4a4] ;  /* 0x0004a40001117983 */ /* 0x000ea80000300800 */
[----:B-1----:R-:W2:Y:S04]  /*46650*/  LDL.LU R18, [R1+0x4a8] ;  /* 0x0004a80001127983 */ /* 0x002ea80000300800 */
[----:B------:R-:W2:Y:S04]  /*46660*/  LDL.LU R19, [R1+0x4ac] ;  /* 0x0004ac0001137983 */ /* 0x000ea80000300800 */
[----:B------:R-:W-:Y:S04]  /*46670*/  STL.64 [R1+0x4d0], R52 ;  /* 0x0004d03401007387 */ /* 0x000fe80000100a00 */
[----:B------:R0:W-:Y:S01]  /*46680*/  STL.64 [R1+0x4d8], R54 ;  /* 0x0004d83601007387 */ /* 0x0001e20000100a00 */
[C---:B------:R-:W-:Y:S03]  /*46690*/  HMMA.16816.F32 R4, R28.reuse, R2, R4 ;  /* 0x000000021c04723c */ /* 0x040fe60000001804 */
[----:B0-----:R-:W4:Y:S04]  /*466a0*/  LDL.LU.64 R54, [R1+0x3210] ;  /* 0x0032100001367983 */ /* 0x001f280000300a00 */
[----:B------:R-:W4:Y:S04]  /*466b0*/  LDL.LU.64 R52, [R1+0x3208] ;  /* 0x0032080001347983 */ /* 0x000f280000300a00 */
[----:B------:R-:W4:Y:S04]  /*466c0*/  LDL.LU.64 R26, [R1+0x3200] ;  /* 0x00320000011a7983 */ /* 0x000f280000300a00 */
[----:B------:R-:W4:Y:S04]  /*466d0*/  LDL.LU.64 R24, [R1+0x31f8] ;  /* 0x0031f80001187983 */ /* 0x000f280000300a00 */
[----:B------:R0:W-:Y:S04]  /*466e0*/  STL.64 [R1+0x3e0], R32 ;  /* 0x0003e02001007387 */ /* 0x0001e80000100a00 */
[----:B------:R1:W-:Y:S04]  /*466f0*/  STL.64 [R1+0x3e8], R34 ;  /* 0x0003e82201007387 */ /* 0x0003e80000100a00 */
[----:B0-----:R-:W4:Y:S04]  /*46700*/  LDL.LU R32, [R1+0x400] ;  /* 0x0004000001207983 */ /* 0x001f280000300800 */
[----:B------:R-:W4:Y:S04]  /*46710*/  LDL.LU R33, [R1+0x404] ;  /* 0x0004040001217983 */ /* 0x000f280000300800 */
[----:B-1----:R-:W4:Y:S04]  /*46720*/  LDL.LU R34, [R1+0x408] ;  /* 0x0004080001227983 */ /* 0x002f280000300800 */
[----:B------:R-:W4:Y:S04]  /*46730*/  LDL.LU R35, [R1+0x40c] ;  /* 0x00040c0001237983 */ /* 0x000f280000300800 */
        /* <DEDUP_REMOVED lines=9> */
[----:B------:R-:W2:Y:S01]  /*467d0*/  LDL.LU.64 R4, [R1+0x31e8] ;  /* 0x0031e80001047983 */ /* 0x000ea20000300a00 */
[C---:B---3--:R-:W-:Y:S06]  /*467e0*/  HMMA.16816.F32 R8, R28.reuse, R6, R8 ;  /* 0x000000061c08723c */ /* 0x048fec0000001808 */
[----:B--2---:R-:W-:-:S15]  /*467f0*/  HMMA.16816.F32 R40, R28, R4, R40 ;  /* 0x000000041c28723c */ /* 0x004fde0000001828 */
[----:B------:R-:W-:-:S08]  /*46800*/  NOP ;  /* 0x0000000000007918 */ /* 0x000fd00000000000 */
[----:B------:R-:W-:Y:S04]  /*46810*/  STL.64 [R1+0x490], R40 ;  /* 0x0004902801007387 */ /* 0x000fe80000100a00 */
[----:B------:R0:W-:Y:S04]  /*46820*/  STL.64 [R1+0x498], R42 ;  /* 0x0004982a01007387 */ /* 0x0001e80000100a00 */
[----:B0-----:R-:W2:Y:S04]  /*46830*/  LDL.LU.64 R42, [R1+0x31e0] ;  /* 0x0031e000012a7983 */ /* 0x001ea80000300a00 */
[----:B------:R-:W3:Y:S04]  /*46840*/  LDL.LU.64 R40, [R1+0x31d8] ;  /* 0x0031d80001287983 */ /* 0x000ee80000300a00 */
[----:B------:R-:W-:Y:S04]  /*46850*/  STL.64 [R1+0x480], R8 ;  /* 0x0004800801007387 */ /* 0x000fe80000100a00 */
[----:B------:R0:W-:Y:S04]  /*46860*/  STL.64 [R1+0x488], R10 ;  /* 0x0004880a01007387 */ /* 0x0001e80000100a00 */
[----:B0-----:R-:W4:Y:S04]  /*46870*/  LDL.LU.64 R10, [R1+0x31d0] ;  /* 0x0031d000010a7983 */ /* 0x001f280000300a00 */
[----:B------:R-:W2:Y:S04]  /*46880*/  LDL.LU.64 R8, [R1+0x31c8] ;  /* 0x0031c80001087983 */ /* 0x000ea80000300a00 */
[----:B------:R-:W-:Y:S04]  /*46890*/  STL.64 [R1+0x3158], R6 ;  /* 0x0031580601007387 */ /* 0x000fe80000100a00 */
[----:B------:R0:W-:Y:S04]  /*468a0*/  STL.64 [R1+0x3150], R4 ;  /* 0x0031500401007387 */ /* 0x0001e80000100a00 */
[----:B0-----:R-:W3:Y:S04]  /*468b0*/  LDL.LU R4, [R1+0x450] ;  /* 0x0004500001047983 */ /* 0x001ee80000300800 */
[----:B------:R-:W3:Y:S04]  /*468c0*/  LDL.LU R5, [R1+0x454] ;  /* 0x0004540001057983 */ /* 0x000ee80000300800 */
[----:B------:R-:W3:Y:S04]  /*468d0*/  LDL.LU R6, [R1+0x458] ;  /* 0x0004580001067983 */ /* 0x000ee80000300800 */
[----:B------:R-:W3:Y:S01]  /*468e0*/  LDL.LU R7, [R1+0x45c] ;  /* 0x00045c0001077983 */ /* 0x000ee20000300800 */
[C---:B----4-:R-:W-:Y:S06]  /*468f0*/  HMMA.16816.F32 R12, R28.reuse, R10, R12 ;  /* 0x0000000a1c0c723c */ /* 0x050fec000000180c */
[----:B--2---:R-:W-:-:S15]  /*46900*/  HMMA.16816.F32 R36, R28, R8, R36 ;  /* 0x000000081c24723c */ /* 0x004fde0000001824 */
[----:B------:R-:W-:-:S08]  /*46910*/  NOP ;  /* 0x0000000000007918 */ /* 0x000fd00000000000 */
[----:B------:R-:W-:Y:S04]  /*46920*/  STL.64 [R1+0x460], R36 ;  /* 0x0004602401007387 */ /* 0x000fe80000100a00 */
[----:B------:R0:W-:Y:S04]  /*46930*/  STL.64 [R1+0x468], R38 ;  /* 0x0004682601007387 */ /* 0x0001e80000100a00 */
[----:B0-----:R-:W2:Y:S04]  /*46940*/  LDL.LU.64 R38, [R1+0x31c0] ;  /* 0x0031c00001267983 */ /* 0x001ea80000300a00 */
[----:B------:R-:W4:Y:S04]  /*46950*/  LDL.LU.64 R36, [R1+0x31b8] ;  /* 0x0031b80001247983 */ /* 0x000f280000300a00 */
[----:B------:R-:W-:Y:S04]  /*46960*/  STL.64 [R1+0x440], R12 ;  /* 0x0004400c01007387 */ /* 0x000fe80000100a00 */
[----:B------:R0:W-:Y:S04]  /*46970*/  STL.64 [R1+0x448], R14 ;  /* 0x0004480e01007387 */ /* 0x0001e80000100a00 */
[----:B0-----:R-:W3:Y:S04]  /*46980*/  LDL.LU.64 R14, [R1+0x31b0] ;  /* 0x0031b000010e7983 */ /* 0x001ee80000300a00 */
[----:B------:R-:W2:Y:S04]  /*46990*/  LDL.LU.64 R12, [R1+0x31a8] ;  /* 0x0031a800010c7983 */ /* 0x000ea80000300a00 */
[----:B------:R-:W-:Y:S04]  /*469a0*/  STL.64 [R1+0x3148], R10 ;  /* 0x0031480a01007387 */ /* 0x000fe80000100a00 */
[----:B------:R0:W-:Y:S04]  /*469b0*/  STL.64 [R1+0x3140], R8 ;  /* 0x0031400801007387 */ /* 0x0001e80000100a00 */
[----:B0-----:R-:W3:Y:S04]  /*469c0*/  LDL.LU R8, [R1+0x470] ;  /* 0x0004700001087983 */ /* 0x001ee80000300800 */
[----:B------:R-:W3:Y:S04]  /*469d0*/  LDL.LU R9, [R1+0x474] ;  /* 0x0004740001097983 */ /* 0x000ee80000300800 */
[----:B------:R-:W3:Y:S04]  /*469e0*/  LDL.LU R10, [R1+0x478] ;  /* 0x00047800010a7983 */ /* 0x000ee80000300800 */
[----:B------:R-:W3:Y:S01]  /*469f0*/  LDL.LU R11, [R1+0x47c] ;  /* 0x00047c00010b7983 */ /* 0x000ee20000300800 */
[----:B--2---:R-:W-:-:S15]  /*46a00*/  HMMA.16816.F32 R16, R28, R12, R16 ;  /* 0x0000000c1c10723c */ /* 0x004fde0000001810 */
[----:B------:R-:W-:-:S08]  /*46a10*/  NOP ;  /* 0x0000000000007918 */ /* 0x000fd00000000000 */
[----:B------:R-:W-:Y:S04]  /*46a20*/  STL.64 [R1+0x420], R16 ;  /* 0x0004201001007387 */ /* 0x000fe80000100a00 */
[----:B------:R0:W-:Y:S04]  /*46a30*/  STL.64 [R1+0x428], R18 ;  /* 0x0004281201007387 */ /* 0x0001e80000100a00 */
[----:B0-----:R-:W2:Y:S04]  /*46a40*/  LDL.LU.64 R18, [R1+0x31a0] ;  /* 0x0031a00001127983 */ /* 0x001ea80000300a00 */
[----:B------:R-:W2:Y:S01]  /*46a50*/  LDL.LU.64 R16, [R1+0x3198] ;  /* 0x0031980001107983 */ /* 0x000ea20000300a00 */
[----:B---3--:R-:W-:Y:S06]  /*46a60*/  HMMA.16816.F32 R8, R28, R14, R8 ;  /* 0x0000000e1c08723c */ /* 0x008fec0000001808 */
[----:B------:R-:W-:Y:S04]  /*46a70*/  STL.64 [R1+0x3168], R14 ;  /* 0x0031680e01007387 */ /* 0x000fe80000100a00 */
[----:B------:R4:W-:-:S13]  /*46a80*/  STL.64 [R1+0x3160], R12 ;  /* 0x0031600c01007387 */ /* 0x0009da0000100a00 */
[----:B------:R-:W-:Y:S04]  /*46a90*/  STL.64 [R1+0x410], R8 ;  /* 0x0004100801007387 */ /* 0x000fe80000100a00 */
[----:B------:R2:W-:Y:S01]  /*46aa0*/  STL.64 [R1+0x418], R10 ;  /* 0x0004180a01007387 */ /* 0x0005e20000100a00 */
[----:B----4-:R-:W-:Y:S07]  /*46ab0*/  HMMA.16816.F32 R12, R28, R36, R32 ;  /* 0x000000241c0c723c */ /* 0x010fee0000001820 */
[----:B------:R-:W-:-:S02]  /*46ac0*/  IMAD R32, R21, 0x100, R20 ;  /* 0x0000010015207824 */ /* 0x000fc400078e0214 */
[----:B------:R-:W-:Y:S01]  /*46ad0*/  IMAD R33, R23, 0x100, R22 ;  /* 0x0000010017217824 */ /* 0x000fe200078e0216 */
[C---:B--2---:R-:W-:Y:S06]  /*46ae0*/  HMMA.16816.F32 R8, R28.reuse, R16, R4 ;  /* 0x000000101c08723c */ /* 0x044fec0000001804 */
[C---:B------:R-:W-:Y:S06]  /*46af0*/  HMMA.16816.F32 R4, R28.reuse, R18, R48 ;  /* 0x000000121c04723c */ /* 0x040fec0000001830 */
[----:B------:R-:W-:Y:S11]  /*46b00*/  STL.64 [R1+0x3188], R18 ;  /* 0x0031881201007387 */ /* 0x000ff60000100a00 */
[----:B------:R-:W-:Y:S04]  /*46b10*/  STL.64 [R1+0x3d0], R8 ;  /* 0x0003d00801007387 */ /* 0x000fe80000100a00 */
[----:B------:R0:W-:Y:S04]  /*46b20*/  STL.64 [R1+0x3d8], R10 ;  /* 0x0003d80a01007387 */ /* 0x0001e80000100a00 */
[----:B------:R-:W-:Y:S04]  /*46b30*/  STL.64 [R1+0x3180], R16 ;  /* 0x0031801001007387 */ /* 0x000fe80000100a00 */
[----:B------:R-:W-:Y:S01]  /*46b40*/  STL.64 [R1+0x3c0], R4 ;  /* 0x0003c00401007387 */ /* 0x000fe20000100a00 */
[C---:B0-----:R-:W-:Y:S03]  /*46b50*/  HMMA.16816.F32 R8, R28.reuse, R38, R52 ;  /* 0x000000261c08723c */ /* 0x041fe60000001834 */
[----:B------:R0:W-:Y:S03]  /*46b60*/  STL.64 [R1+0x3c8], R6 ;  /* 0x0003c80601007387 */ /* 0x0001e60000100a00 */
[----:B0-----:R-:W-:Y:S01]  /*46b70*/  HMMA.16816.F32 R4, R28, R40, R24 ;  /* 0x000000281c04723c */ /* 0x001fe20000001818 */
[----:B------:R-:W-:Y:S04]  /*46b80*/  STL.64 [R1+0x3b0], R12 ;  /* 0x0003b00c01007387 */ /* 0x000fe80000100a00 */
[----:B------:R-:W-:-:S12]  /*46b90*/  STL.64 [R1+0x3b8], R14 ;  /* 0x0003b80e01007387 */ /* 0x000fd80000100a00 */
[----:B------:R-:W-:Y:S04]  /*46ba0*/  STL.64 [R1+0x390], R8 ;  /* 0x0003900801007387 */ /* 0x000fe80000100a00 */
[----:B------:R-:W-:Y:S04]  /*46bb0*/  STL.64 [R1+0x398], R10 ;  /* 0x0003980a01007387 */ /* 0x000fe80000100a00 */
[----:B------:R-:W-:Y:S04]  /*46bc0*/  STL.64 [R1+0x380], R4 ;  /* 0x0003800401007387 */ /* 0x000fe80000100a00 */
[----:B------:R0:W-:Y:S04]  /*46bd0*/  STL.64 [R1+0x388], R6 ;  /* 0x0003880601007387 */ /* 0x0001e80000100a00 */
[----:B------:R-:W2:Y:S01]  /*46be0*/  LDL.LU R20, [R1+0x120] ;  /* 0x0001200001147983 */ /* 0x000ea20000300800 */
[----:B0-----:R-:W-:-:S15]  /*46bf0*/  HMMA.16816.F32 R4, R28, R42, R56 ;  /* 0x0000002a1c04723c */ /* 0x001fde0000001838 */
[----:B------:R-:W-:-:S08]  /*46c00*/  NOP ;  /* 0x0000000000007918 */ /* 0x000fd00000000000 */
        /* <DEDUP_REMOVED lines=11> */
[----:B------:R-:W4:Y:S04]  /*46cc0*/  LDL.LU R50, [R1+0x238] ;  /* 0x0002380001327983 */ /* 0x000f280000300800 */
[----:B------:R-:W4:Y:S04]  /*46cd0*/  LDL.LU R51, [R1+0x23c] ;  /* 0x00023c0001337983 */ /* 0x000f280000300800 */
[----:B------:R-:W2:Y:S04]  /*46ce0*/  LDL.LU R61, [R1+0xc9c] ;  /* 0x000c9c00013d7983 */ /* 0x000ea80000300800 */
[----:B------:R-:W2:Y:S04]  /*46cf0*/  LDL.LU R34, [R1+0xc98] ;  /* 0x000c980001227983 */ /* 0x000ea80000300800 */
        /* <DEDUP_REMOVED lines=22> */
[----:B0-----:R-:W3:Y:S04]  /*46e60*/  LDL.LU R4, [R1+0x1a0] ;  /* 0x0001a00001047983 */ /* 0x001ee80000300800 */
[----:B------:R-:W3:Y:S04]  /*46e70*/  LDL.LU R5, [R1+0x1a4] ;  /* 0x0001a40001057983 */ /* 0x000ee80000300800 */
[----:B-1----:R-:W3:Y:S04]  /*46e80*/  LDL.LU R6, [R1+0x1a8] ;  /* 0x0001a80001067983 */ /* 0x002ee80000300800 */
[----:B------:R-:W3:Y:S04]  /*46e90*/  LDL.LU R7, [R1+0x1ac] ;  /* 0x0001ac0001077983 */ /* 0x000ee80000300800 */
[----:B------:R-:W-:Y:S04]  /*46ea0*/  STL.64 [R1+0x3138], R42 ;  /* 0x0031382a01007387 */ /* 0x000fe80000100a00 */
[----:B------:R0:W-:Y:S04]  /*46eb0*/  STL.64 [R1+0x3130], R40 ;  /* 0x0031302801007387 */ /* 0x0001e80000100a00 */
[----:B0-----:R-:W3:Y:S04]  /*46ec0*/  LDL.LU R40, [R1+0x150] ;  /* 0x0001500001287983 */ /* 0x001ee80000300800 */
[----:B------:R-:W3:Y:S04]  /*46ed0*/  LDL.LU R41, [R1+0x154] ;  /* 0x0001540001297983 */ /* 0x000ee80000300800 */
[----:B------:R-:W3:Y:S04]  /*46ee0*/  LDL.LU R42, [R1+0x158] ;  /* 0x00015800012a7983 */ /* 0x000ee80000300800 */
[----:B------:R-:W3:Y:S01]  /*46ef0*/  LDL.LU R43, [R1+0x15c] ;  /* 0x00015c00012b7983 */ /* 0x000ee20000300800 */
[----:B----4-:R-:W-:Y:S01]  /*46f00*/  HMMA.16816.F32 R48, R28, R46, R48 ;  /* 0x0000002e1c30723c */ /* 0x010fe20000001830 */
[----:B--2---:R-:W-:-:S02]  /*46f10*/  IMAD R34, R34, 0x100, R61 ;  /* 0x0000010022227824 */ /* 0x004fc400078e023d */
[----:B------:R-:W2:Y:S03]  /*46f20*/  LDL.LU R61, [R1+0x3190] ;  /* 0x00319000013d7983 */ /* 0x000ea60000300800 */
[----:B---3--:R-:W-:-:S15]  /*46f30*/  HMMA.16816.F32 R16, R28, R44, R16 ;  /* 0x0000002c1c10723c */ /* 0x008fde0000001810 */
[----:B------:R-:W-:-:S08]  /*46f40*/  NOP ;  /* 0x0000000000007918 */ /* 0x000fd00000000000 */
[----:B------:R-:W-:Y:S04]  /*46f50*/  STL.64 [R1+0x4a0], R16 ;  /* 0x0004a01001007387 */ /* 0x000fe80000100a00 */
[----:B------:R0:W-:Y:S04]  /*46f60*/  STL.64 [R1+0x4a8], R18 ;  /* 0x0004a81201007387 */ /* 0x0001e80000100a00 */
[----:B0-----:R-:W3:Y:S04]  /*46f70*/  LDL.LU.64 R18, [R1+0x3188] ;  /* 0x0031880001127983 */ /* 0x001ee80000300a00 */
[----:B------:R-:W4:Y:S04]  /*46f80*/  LDL.LU.64 R16, [R1+0x3180] ;  /* 0x0031800001107983 */ /* 0x000f280000300a00 */
        /* <DEDUP_REMOVED lines=9> */
[----:B------:R-:W-:Y:S06]  /*47020*/  STL.64 [R1+0x3118], R46 ;  /* 0x0031182e01007387 */ /* 0x000fec0000100a00 */
[----:B------:R-:W-:Y:S01]  /*47030*/  HMMA.16816.F32 R4, R32, R2, R4 ;  /* 0x000000022004723c */ /* 0x000fe20000001804 */
[----:B------:R0:W-:Y:S04]  /*47040*/  STL.64 [R1+0x3110], R44 ;  /* 0x0031102c01007387 */ /* 0x0001e80000100a00 */
[----:B0-----:R-:W4:Y:S04]  /*47050*/  LDL.LU R44, [R1+0x160] ;  /* 0x00016000012c7983 */ /* 0x001f280000300800 */
[----:B------:R-:W4:Y:S04]  /*47060*/  LDL.LU R45, [R1+0x164] ;  /* 0x00016400012d7983 */ /* 0x000f280000300800 */
[----:B------:R-:W4:Y:S04]  /*47070*/  LDL.LU R46, [R1+0x168] ;  /* 0x00016800012e7983 */ /* 0x000f280000300800 */
[----:B------:R-:W4:Y:S01]  /*47080*/  LDL.LU R47, [R1+0x16c] ;  /* 0x00016c00012f7983 */ /* 0x000f220000300800 */
[----:B---3--:R-:W-:Y:S03]  /*47090*/  HMMA.16816.F32 R28, R28, R48, R12 ;  /* 0x000000301c1c723c */ /* 0x008fe6000000180c */
[----:B------:R-:W3:Y:S04]  /*470a0*/  LDL.LU.64 R14, [R1+0x3168] ;  /* 0x00316800010e7983 */ /* 0x000ee80000300a00 */
[----:B------:R-:W3:-:S15]  /*470b0*/  LDL.LU.64 R12, [R1+0x3160] ;  /* 0x00316000010c7983 */ /* 0x000ede0000300a00 */
[----:B------:R-:W-:-:S01]  /*470c0*/  NOP ;  /* 0x0000000000007918 */ /* 0x000fc20000000000 */
[----:B------:R0:W-:Y:S04]  /*470d0*/  STL.64 [R1+0x360], R28 ;  /* 0x0003601c01007387 */ /* 0x0001e80000100a00 */
[----:B------:R1:W-:Y:S04]  /*470e0*/  STL.64 [R1+0x368], R30 ;  /* 0x0003681e01007387 */ /* 0x0003e80000100a00 */
[----:B0-----:R-:W3:Y:S04]  /*470f0*/  LDL.LU R28, [R1+0x170] ;  /* 0x00017000011c7983 */ /* 0x001ee80000300800 */
[----:B------:R-:W3:Y:S04]  /*47100*/  LDL.LU R29, [R1+0x174] ;  /* 0x00017400011d7983 */ /* 0x000ee80000300800 */
[----:B-1----:R-:W3:Y:S04]  /*47110*/  LDL.LU R30, [R1+0x178] ;  /* 0x00017800011e7983 */ /* 0x002ee80000300800 */
[----:B------:R-:W3:Y:S04]  /*47120*/  LDL.LU R31, [R1+0x17c] ;  /* 0x00017c00011f7983 */ /* 0x000ee80000300800 */
[----:B--2---:R-:W-:Y:S04]  /*47130*/  STL.64 [R1+0x30f0], R50 ;  /* 0x0030f03201007387 */ /* 0x004fe80000100a00 */
[----:B------:R0:W-:Y:S04]  /*47140*/  STL.64 [R1+0x30e8], R48 ;  /* 0x0030e83001007387 */ /* 0x0001e80000100a00 */
[----:B0-----:R-:W2:Y:S04]  /*47150*/  LDL.LU R48, [R1+0x180] ;  /* 0x0001800001307983 */ /* 0x001ea80000300800 */
[----:B------:R-:W2:Y:S04]  /*47160*/  LDL.LU R49, [R1+0x184] ;  /* 0x0001840001317983 */ /* 0x000ea80000300800 */
[----:B------:R-:W2:Y:S04]  /*47170*/  LDL.LU R50, [R1+0x188] ;  /* 0x0001880001327983 */ /* 0x000ea80000300800 */
[----:B------:R-:W2:Y:S04]  /*47180*/  LDL.LU R51, [R1+0x18c] ;  /* 0x00018c0001337983 */ /* 0x000ea80000300800 */
[----:B------:R-:W-:Y:S04]  /*47190*/  STL.64 [R1+0x340], R4 ;  /* 0x0003400401007387 */ /* 0x000fe80000100a00 */
[----:B------:R0:W-:Y:S04]  /*471a0*/  STL.64 [R1+0x348], R6 ;  /* 0x0003480601007387 */ /* 0x0001e80000100a00 */
[----:B0-----:R-:W2:Y:S04]  /*471b0*/  LDL.LU.64 R6, [R1+0x3158] ;  /* 0x0031580001067983 */ /* 0x001ea80000300a00 */
[----:B------:R-:W4:Y:S02]  /*471c0*/  LDL.LU.64 R4, [R1+0x3150] ;  /* 0x0031500001047983 */ /* 0x000f240000300a00 */
[----:B----4-:R-:W-:-:S15]  /*471d0*/  HMMA.16816.F32 R8, R32, R4, R8 ;  /* 0x000000042008723c */ /* 0x010fde0000001808 */
[----:B------:R-:W-:-:S08]  /*471e0*/  NOP ;  /* 0x0000000000007918 */ /* 0x000fd00000000000 */
[----:B------:R-:W-:Y:S04]  /*471f0*/  STL.64 [R1+0x330], R8 ;  /* 0x0003300801007387 */ /* 0x000fe80000100a00 */
[----:B------:R0:W-:Y:S04]  /*47200*/  STL.64 [R1+0x338], R10 ;  /* 0x0003380a01007387 */ /* 0x0001e80000100a00 */
[----:B0-----:R-:W4:Y:S04]  /*47210*/  LDL.LU.64 R10, [R1+0x3148] ;  /* 0x00314800010a7983 */ /* 0x001f280000300a00 */
[----:B------:R-:W3:Y:S01]  /*47220*/  LDL.LU.64 R8, [R1+0x3140] ;  /* 0x0031400001087983 */ /* 0x000ee20000300a00 */
[----:B--2---:R-:W-:Y:S06]  /*47230*/  HMMA.16816.F32 R48, R32, R6, R48 ;  /* 0x000000062030723c */ /* 0x004fec0000001830 */
[----:B------:R-:W-:Y:S04]  /*47240*/  STL.64 [R1+0x30d0], R6 ;  /* 0x0030d00601007387 */ /* 0x000fe80000100a00 */
[----:B------:R4:W-:-:S13]  /*47250*/  STL.64 [R1+0x30c8], R4 ;  /* 0x0030c80401007387 */ /* 0x0009da0000100a00 */
[----:B------:R-:W-:Y:S04]  /*47260*/  STL.64 [R1+0x320], R48 ;  /* 0x0003203001007387 */ /* 0x000fe80000100a00 */
[----:B------:R-:W-:Y:S01]  /*47270*/  STL.64 [R1+0x328], R50 ;  /* 0x0003283201007387 */ /* 0x000fe20000100a00 */
[C---:B----4-:R-:W-:Y:S06]  /*47280*/  HMMA.16816.F32 R4, R32.reuse, R10, R44 ;  /* 0x0000000a2004723c */ /* 0x050fec000000182c */
[----:B---3--:R-:W-:Y:S01]  /*47290*/  HMMA.16816.F32 R28, R32, R8, R28 ;  /* 0x00000008201c723c */ /* 0x008fe2000000181c */
[----:B------:R-:W-:-:S15]  /*472a0*/  STL.64 [R1+0x30c0], R10 ;  /* 0x0030c00a01007387 */ /* 0x000fde0000100a00 */
[----:B------:R-:W-:-:S07]  /*472b0*/  NOP ;  /* 0x0000000000007918 */ /* 0x000fce0000000000 */
[----:B------:R-:W-:Y:S04]  /*472c0*/  STL.64 [R1+0x310], R28 ;  /* 0x0003101c01007387 */ /* 0x000fe80000100a00 */
[----:B------:R-:W-:Y:S04]  /*472d0*/  STL.64 [R1+0x318], R30 ;  /* 0x0003181e01007387 */ /* 0x000fe80000100a00 */
[----:B------:R0:W-:Y:S04]  /*472e0*/  STL.64 [R1+0x30b8], R8 ;  /* 0x0030b80801007387 */ /* 0x0001e80000100a00 */
[----:B------:R-:W-:Y:S04]  /*472f0*/  STL.64 [R1+0x2f0], R4 ;  /* 0x0002f00401007387 */ /* 0x000fe80000100a00 */
[----:B------:R1:W-:Y:S01]  /*47300*/  STL.64 [R1+0x2f8], R6 ;  /* 0x0002f80601007387 */ /* 0x0003e20000100a00 */
[C---:B0-----:R-:W-:Y:S06]  /*47310*/  HMMA.16816.F32 R8, R32.reuse, R12, R40 ;  /* 0x0000000c2008723c */ /* 0x041fec0000001828 */
[C---:B-1----:R-:W-:Y:S06]  /*47320*/  HMMA.16816.F32 R4, R32.reuse, R14, R52 ;  /* 0x0000000e2004723c */ /* 0x042fec0000001834 */
[----:B------:R-:W-:Y:S11]  /*47330*/  STL.64 [R1+0x30e0], R14 ;  /* 0x0030e00e01007387 */ /* 0x000ff60000100a00 */
[----:B------:R-:W-:Y:S04]  /*47340*/  STL.64 [R1+0x2d0], R8 ;  /* 0x0002d00801007387 */ /* 0x000fe80000100a00 */
[----:B------:R0:W-:Y:S04]  /*47350*/  STL.64 [R1+0x2d8], R10 ;  /* 0x0002d80a01007387 */ /* 0x0001e80000100a00 */
[----:B------:R-:W-:Y:S04]  /*47360*/  STL.64 [R1+0x30d8], R12 ;  /* 0x0030d80c01007387 */ /* 0x000fe80000100a00 */
[----:B------:R-:W-:Y:S01]  /*47370*/  STL.64 [R1+0x2c0], R4 ;  /* 0x0002c00401007387 */ /* 0x000fe20000100a00 */
[C---:B0-----:R-:W-:Y:S03]  /*47380*/  HMMA.16816.F32 R8, R32.reuse, R16, R24 ;  /* 0x000000102008723c */ /* 0x041fe60000001818 */
[----:B------:R0:W-:Y:S03]  /*47390*/  STL.64 [R1+0x2c8], R6 ;  /* 0x0002c80601007387 */ /* 0x0001e60000100a00 */
[C---:B0-----:R-:W-:Y:S06]  /*473a0*/  HMMA.16816.F32 R4, R32.reuse, R18, R20 ;  /* 0x000000122004723c */ /* 0x041fec0000001814 */
[----:B------:R-:W-:Y:S11]  /*473b0*/  STL.64 [R1+0x3100], R18 ;  /* 0x0031001201007387 */ /* 0x000ff60000100a00 */
[----:B------:R-:W-:Y:S04]  /*473c0*/  STL.64 [R1+0x2a0], R8 ;  /* 0x0002a00801007387 */ /* 0x000fe80000100a00 */
[----:B------:R-:W-:Y:S04]  /*473d0*/  STL.64 [R1+0x2a8], R10 ;  /* 0x0002a80a01007387 */ /* 0x000fe80000100a00 */
[----:B------:R-:W-:Y:S04]  /*473e0*/  STL.64 [R1+0x30f8], R16 ;  /* 0x0030f81001007387 */ /* 0x000fe80000100a00 */
[----:B------:R-:W-:Y:S04]  /*473f0*/  STL.64 [R1+0x280], R4 ;  /* 0x0002800401007387 */ /* 0x000fe80000100a00 */
[----:B------:R0:W-:Y:S04]  /*47400*/  STL.64 [R1+0x288], R6 ;  /* 0x0002880601007387 */ /* 0x0001e80000100a00 */
[----:B------:R-:W2:Y:S01]  /*47410*/  LDL.LU R52, [R1+0xa0] ;  /* 0x0000a00001347983 */ /* 0x000ea20000300800 */
[----:B0-----:R-:W-:-:S15]  /*47420*/  HMMA.16816.F32 R4, R32, R36, R56 ;  /* 0x000000242004723c */ /* 0x001fde0000001838 */
[----:B------:R-:W-:-:S08]  /*47430*/  NOP ;  /* 0x0000000000007918 */ /* 0x000fd00000000000 */
[----:B------:R-:W-:Y:S04]  /*47440*/  STL.64 [R1+0x260], R4 ;  /* 0x0002600401007387 */ /* 0x000fe80000100a00 */
[----:B------:R-:W-:Y:S04]  /*47450*/  STL.64 [R1+0x268], R6 ;  /* 0x0002680601007387 */ /* 0x000fe80000100a00 */
[----:B------:R-:W2:Y:S04]  /*47460*/  LDL.LU R53, [R1+0xa4] ;  /* 0x0000a40001357983 */ /* 0x000ea80000300800 */
[----:B------:R-:W3:Y:S04]  /*47470*/  LDL.LU R54, [R1+0xa8] ;  /* 0x0000a80001367983 */ /* 0x000ee80000300800 */
[----:B------:R-:W3:Y:S04]  /*47480*/  LDL.LU R55, [R1+0xac] ;  /* 0x0000ac0001377983 */ /* 0x000ee80000300800 */
[----:B---3--:R-:W-:Y:S04]  /*47490*/  STL.64 [R1+0x3128], R54 ;  /* 0x0031283601007387 */ /* 0x008fe80000100a00 */
[----:B--2---:R0:W-:Y:S04]  /*474a0*/  STL.64 [R1+0x3120], R52 ;  /* 0x0031203401007387 */ /* 0x0041e80000100a00 */
[----:B------:R-:W2:Y:S04]  /*474b0*/  LDL.LU R12, [R1+0xd0] ;  /* 0x0000d000010c7983 */ /* 0x000ea80000300800 */
        /* <DEDUP_REMOVED lines=47> */
[----:B--2---:R-:W-:-:S15]  /*477b0*/  HMMA.16816.F32 R40, R32, R38, R40 ;  /* 0x000000262028723c */ /* 0x004fde0000001828 */
[----:B------:R-:W-:-:S08]  /*477c0*/  NOP ;  /* 0x0000000000007918 */ /* 0x000fd00000000000 */
[----:B------:R-:W-:Y:S04]  /*477d0*/  STL.64 [R1+0x250], R40 ;  /* 0x0002502801007387 */ /* 0x000fe80000100a00 */
[----:B------:R0:W-:Y:S04]  /*477e0*/  STL.64 [R1+0x258], R42 ;  /* 0x0002582a01007387 */ /* 0x0001e80000100a00 */
[----:B0-----:R-:W3:Y:S04]  /*477f0*/  LDL.LU.64 R42, [R1+0x3138] ;  /* 0x00313800012a7983 */ /* 0x001ee80000300a00 */
[----:B------:R-:W4:Y:S01]  /*47800*/  LDL.LU.64 R40, [R1+0x3130] ;  /* 0x0031300001287983 */ /* 0x000f220000300a00 */
[C---:B---3--:R-:W-:Y:S06]  /*47810*/  HMMA.16816.F32 R44, R32.reuse, R42, R44 ;  /* 0x0000002a202c723c */ /* 0x048fec000000182c */
[----:B----4-:R-:W-:-:S15]  /*47820*/  HMMA.16816.F32 R52, R32, R40, R52 ;  /* 0x000000282034723c */ /* 0x010fde0000001834 */
[----:B------:R-:W-:-:S08]  /*47830*/  NOP ;  /* 0x0000000000007918 */ /* 0x000fd00000000000 */
[----:B------:R-:W-:Y:S04]  /*47840*/  STL.64 [R1+0x230], R52 ;  /* 0x0002303401007387 */ /* 0x000fe80000100a00 */
[----:B------:R0:W-:Y:S04]  /*47850*/  STL.64 [R1+0x238], R54 ;  /* 0x0002383601007387 */ /* 0x0001e80000100a00 */
[----:B0-----:R-:W2:Y:S04]  /*47860*/  LDL.LU.64 R54, [R1+0x3128] ;  /* 0x0031280001367983 */ /* 0x001ea80000300a00 */
[----:B------:R-:W2:Y:S04]  /*47870*/  LDL.LU.64 R52, [R1+0x3120] ;  /* 0x0031200001347983 */ /* 0x000ea80000300a00 */
[----:B------:R-:W-:Y:S04]  /*47880*/  STL.64 [R1+0x220], R44 ;  /* 0x0002202c01007387 */ /* 0x000fe80000100a00 */
[----:B------:R0:W-:Y:S04]  /*47890*/  STL.64 [R1+0x228], R46 ;  /* 0x0002282e01007387 */ /* 0x0001e80000100a00 */
[----:B0-----:R-:W3:Y:S04]  /*478a0*/  LDL.LU.64 R46, [R1+0x3118] ;  /* 0x00311800012e7983 */ /* 0x001ee80000300a00 */
[----:B------:R-:W4:Y:S01]  /*478b0*/  LDL.LU.64 R44, [R1+0x3110] ;  /* 0x00311000012c7983 */ /* 0x000f220000300a00 */
[----:B------:R-:W-:-:S02]  /*478c0*/  IMAD R28, R30, 0x100, R29 ;  /* 0x000001001e1c7824 */ /* 0x000fc400078e021d */
[----:B------:R-:W-:Y:S02]  /*478d0*/  IMAD R29, R57, 0x100, R56 ;  /* 0x00000100391d7824 */ /* 0x000fe400078e0238 */
[----:B------:R-:W2:Y:S01]  /*478e0*/  LDL.LU R56, [R1+0x10] ;  /* 0x0000100001387983 */ /* 0x000ea20000300800 */
[----:B------:R-:W-:-:S03]  /*478f0*/  IMAD R30, R59, 0x100, R58 ;  /* 0x000001003b1e7824 */ /* 0x000fc600078e023a */
[----:B------:R-:W2:Y:S01]  /*47900*/  LDL.LU R57, [R1+0x14] ;  /* 0x0000140001397983 */ /* 0x000ea20000300800 */
[----:B------:R-:W-:-:S03]  /*47910*/  IMAD R31, R31, 0x100, R0 ;  /* 0x000001001f1f7824 */ /* 0x000fc600078e0200 */
[----:B------:R-:W2:Y:S04]  /*47920*/  LDL.LU R58, [R1+0x18] ;  /* 0x00001800013a7983 */ /* 0x000ea80000300800 */
[----:B------:R-:W2:Y:S04]  /*47930*/  LDL.LU R59, [R1+0x1c] ;  /* 0x00001c00013b7983 */ /* 0x000ea80000300800 */
[----:B------:R-:W2:Y:S01]  /*47940*/  LDL.LU R0, [R1+0x3108] ;  /* 0x0031080001007983 */ /* 0x000ea20000300800 */
[C---:B---3--:R-:W-:Y:S06]  /*47950*/  HMMA.16816.F32 R48, R32.reuse, R46, R48 ;  /* 0x0000002e2030723c */ /* 0x048fec0000001830 */
[----:B----4-:R-:W-:-:S15]  /*47960*/  HMMA.16816.F32 R16, R32, R44, R16 ;  /* 0x0000002c2010723c */ /* 0x010fde0000001810 */
[----:B------:R-:W-:-:S08]  /*47970*/  NOP ;  /* 0x0000000000007918 */ /* 0x000fd00000000000 */
[----:B------:R-:W-:Y:S04]  /*47980*/  STL.64 [R1+0x1d0], R16 ;  /* 0x0001d01001007387 */ /* 0x000fe80000100a00 */
[----:B------:R0:W-:Y:S04]  /*47990*/  STL.64 [R1+0x1d8], R18 ;  /* 0x0001d81201007387 */ /* 0x0001e80000100a00 */
[----:B0-----:R-:W3:Y:S04]  /*479a0*/  LDL.LU.64 R18, [R1+0x3100] ;  /* 0x0031000001127983 */ /* 0x001ee80000300a00 */
[----:B------:R-:W4:Y:S04]  /*479b0*/  LDL.LU.64 R16, [R1+0x30f8] ;  /* 0x0030f80001107983 */ /* 0x000f280000300a00 */
[----:B------:R-:W-:Y:S04]  /*479c0*/  STL.64 [R1+0x1b0], R48 ;  /* 0x0001b03001007387 */ /* 0x000fe80000100a00 */
[----:B------:R0:W-:Y:S04]  /*479d0*/  STL.64 [R1+0x1b8], R50 ;  /* 0x0001b83201007387 */ /* 0x0001e80000100a00 */
[----:B0-----:R-:W3:Y:S04]  /*479e0*/  LDL.LU.64 R50, [R1+0x30f0] ;  /* 0x0030f00001327983 */ /* 0x001ee80000300a00 */
[----:B------:R-:W2:Y:S01]  /*479f0*/  LDL.LU.64 R48, [R1+0x30e8] ;  /* 0x0030e80001307983 */ /* 0x000ea20000300a00 */
[----:B------:R-:W-:-:S02]  /*47a00*/  F2FP.F16.E4M3.UNPACK_B R28, R28 ;  /* 0x0000001cff1c723e */ /* 0x000fc400020006ff */
[----:B------:R-:W-:Y:S02]  /*47a10*/  F2FP.F16.E4M3.UNPACK_B R29, R29 ;  /* 0x0000001dff1d723e */ /* 0x000fe400020006ff */
[----:B------:R-:W-:Y:S02]  /*47a20*/  F2FP.F16.E4M3.UNPACK_B R30, R30 ;  /* 0x0000001eff1e723e */ /* 0x000fe400020006ff */
[----:B------:R-:W-:-:S07]  /*47a30*/  F2FP.F16.E4M3.UNPACK_B R31, R31 ;  /* 0x0000001fff1f723e */ /* 0x000fce00020006ff */
[----:B------:R-:W-:Y:S06]  /*47a40*/  HMMA.16816.F32 R4, R28, R2, R4 ;  /* 0x000000021c04723c */ /* 0x000fec0000001804 */
[----:B--2---:R-:W-:Y:S01]  /*47a50*/  HMMA.16816.F32 R32, R32, R48, R12 ;  /* 0x000000302020723c */ /* 0x004fe2000000180c */
[----:B------:R-:W2:Y:S04]  /*47a60*/  LDL.LU.64 R14, [R1+0x30e0] ;  /* 0x0030e000010e7983 */ /* 0x000ea80000300a00 */
[----:B------:R-:W2:-:S15]  /*47a70*/  LDL.LU.64 R12, [R1+0x30d8] ;  /* 0x0030d800010c7983 */ /* 0x000e9e0000300a00 */
[----:B------:R-:W-:-:S03]  /*47a80*/  NOP ;  /* 0x0000000000007918 */ /* 0x000fc60000000000 */
[----:B------:R0:W-:Y:S04]  /*47a90*/  STL.64 [R1+0x190], R32 ;  /* 0x0001902001007387 */ /* 0x0001e80000100a00 */
[----:B------:R1:W-:Y:S04]  /*47aa0*/  STL.64 [R1+0x198], R34 ;  /* 0x0001982201007387 */ /* 0x0003e80000100a00 */
[----:B0-----:R-:W2:Y:S04]  /*47ab0*/  LDL.LU R32, [R1+0x50] ;  /* 0x0000500001207983 */ /* 0x001ea80000300800 */
[----:B------:R-:W2:Y:S04]  /*47ac0*/  LDL.LU R33, [R1+0x54] ;  /* 0x0000540001217983 */ /* 0x000ea80000300800 */
[----:B-1----:R-:W2:Y:S04]  /*47ad0*/  LDL.LU R34, [R1+0x58] ;  /* 0x0000580001227983 */ /* 0x002ea80000300800 */
[----:B------:R-:W2:Y:S04]  /*47ae0*/  LDL.LU R35, [R1+0x5c] ;  /* 0x00005c0001237983 */ /* 0x000ea80000300800 */
[----:B------:R-:W-:Y:S04]  /*47af0*/  STL.64 [R1+0x170], R4 ;  /* 0x0001700401007387 */ /* 0x000fe80000100a00 */
[----:B------:R0:W-:Y:S04]  /*47b00*/  STL.64 [R1+0x178], R6 ;  /* 0x0001780601007387 */ /* 0x0001e80000100a00 */
[----:B0-----:R-:W4:Y:S04]  /*47b10*/  LDL.LU.64 R6, [R1+0x30d0] ;  /* 0x0030d00001067983 */ /* 0x001f280000300a00 */
[----:B------:R-:W3:Y:S02]  /*47b20*/  LDL.LU.64 R4, [R1+0x30c8] ;  /* 0x0030c80001047983 */ /* 0x000ee40000300a00 */
[----:B---3--:R-:W-:-:S15]  /*47b30*/  HMMA.16816.F32 R8, R28, R4, R8 ;  /* 0x000000041c08723c */ /* 0x008fde0000001808 */
[----:B------:R-:W-:-:S08]  /*47b40*/  NOP ;  /* 0x0000000000007918 */ /* 0x000fd00000000000 */
[----:B------:R-:W-:Y:S04]  /*47b50*/  STL.64 [R1+0x150], R8 ;  /* 0x0001500801007387 */ /* 0x000fe80000100a00 */
[----:B------:R0:W-:Y:S04]  /*47b60*/  STL.64 [R1+0x158], R10 ;  /* 0x0001580a01007387 */ /* 0x0001e80000100a00 */
[----:B0-----:R-:W3:Y:S04]  /*47b70*/  LDL.LU.64 R10, [R1+0x30c0] ;  /* 0x0030c000010a7983 */ /* 0x001ee80000300a00 */
[----:B------:R-:W2:Y:S01]  /*47b80*/  LDL.LU.64 R8, [R1+0x30b8] ;  /* 0x0030b80001087983 */ /* 0x000ea20000300a00 */
[----:B----4-:R-:W-:Y:S03]  /*47b90*/  HMMA.16816.F32 R4, R28, R6, R52 ;  /* 0x000000061c04723c */ /* 0x010fe60000001834 */
[----:B------:R-:W4:Y:S04]  /*47ba0*/  LDL.LU.64 R54, [R1+0x30b0] ;  /* 0x0030b00001367983 */ /* 0x000f280000300a00 */
[----:B------:R-:W4:-:S15]  /*47bb0*/  LDL.LU.64 R52, [R1+0x30a8] ;  /* 0x0030a80001347983 */ /* 0x000f1e0000300a00 */
[----:B------:R-:W-:-:S01]  /*47bc0*/  NOP ;  /* 0x0000000000007918 */ /* 0x000fc20000000000 */
[----:B------:R0:W-:Y:S04]  /*47bd0*/  STL.64 [R1+0x130], R4 ;  /* 0x0001300401007387 */ /* 0x0001e80000100a00 */
[----:B------:R1:W-:Y:S04]  /*47be0*/  STL.64 [R1+0x138], R6 ;  /* 0x0001380601007387 */ /* 0x0003e80000100a00 */
[----:B0-----:R-:W4:Y:S04]  /*47bf0*/  LDL.LU R4, [R1+0x20] ;  /* 0x0000200001047983 */ /* 0x001f280000300800 */
[----:B------:R-:W4:Y:S04]  /*47c00*/  LDL.LU R5, [R1+0x24] ;  /* 0x0000240001057983 */ /* 0x000f280000300800 */
[----:B-1----:R-:W4:Y:S04]  /*47c10*/  LDL.LU R6, [R1+0x28] ;  /* 0x0000280001067983 */ /* 0x002f280000300800 */
[----:B------:R-:W4:Y:S01]  /*47c20*/  LDL.LU R7, [R1+0x2c] ;  /* 0x00002c0001077983 */ /* 0x000f220000300800 */
[C---:B--2---:R-:W-:Y:S06]  /*47c30*/  HMMA.16816.F32 R24, R28.reuse, R8, R24 ;  /* 0x000000081c18723c */ /* 0x044fec0000001818 */
[----:B---3--:R-:W-:-:S15]  /*47c40*/  HMMA.16816.F32 R8, R28, R10, R20 ;  /* 0x0000000a1c08723c */ /* 0x008fde0000001814 */
[----:B------:R-:W-:-:S02]  /*47c50*/  NOP ;  /* 0x0000000000007918 */ /* 0x000fc40000000000 */
[----:B------:R-:W-:Y:S04]  /*47c60*/  STL.64 [R1+0x120], R24 ;  /* 0x0001201801007387 */ /* 0x000fe80000100a00 */
[----:B------:R0:W-:Y:S04]  /*47c70*/  STL.64 [R1+0x128], R26 ;  /* 0x0001281a01007387 */ /* 0x0001e80000100a00 */
[----:B0-----:R-:W2:Y:S04]  /*47c80*/  LDL.LU.64 R26, [R1+0x30a0] ;  /* 0x0030a000011a7983 */ /* 0x001ea80000300a00 */
[----:B------:R-:W2:Y:S04]  /*47c90*/  LDL.LU.64 R24, [R1+0x3098] ;  /* 0x0030980001187983 */ /* 0x000ea80000300a00 */
[----:B------:R-:W3:Y:S04]  /*47ca0*/  LDL.LU.64 R22, [R1+0x3090] ;  /* 0x0030900001167983 */ /* 0x000ee80000300a00 */
[----:B------:R-:W3:Y:S04]  /*47cb0*/  LDL.LU.64 R20, [R1+0x3088] ;  /* 0x0030880001147983 */ /* 0x000ee80000300a00 */
[----:B------:R0:W-:Y:S04]  /*47cc0*/  STL.64 [R1+0x110], R8 ;  /* 0x0001100801007387 */ /* 0x0001e80000100a00 */
[----:B------:R1:W-:Y:S04]  /*47cd0*/  STL.64 [R1+0x118], R10 ;  /* 0x0001180a01007387 */ /* 0x0003e80000100a00 */
[----:B0-----:R-:W2:Y:S04]  /*47ce0*/  LDL.LU R8, [R1+0x70] ;  /* 0x0000700001087983 */ /* 0x001ea80000300800 */
[----:B------:R-:W2:Y:S04]  /*47cf0*/  LDL.LU R9, [R1+0x74] ;  /* 0x0000740001097983 */ /* 0x000ea80000300800 */
[----:B-1----:R-:W2:Y:S04]  /*47d00*/  LDL.LU R10, [R1+0x78] ;  /* 0x00007800010a7983 */ /* 0x002ea80000300800 */
[----:B------:R-:W2:Y:S01]  /*47d10*/  LDL.LU R11, [R1+0x7c] ;  /* 0x00007c00010b7983 */ /* 0x000ea20000300800 */
[C---:B----4-:R-:W-:Y:S06]  /*47d20*/  HMMA.16816.F32 R4, R28.reuse, R16, R4 ;  /* 0x000000101c04723c */ /* 0x050fec0000001804 */
[C---:B------:R-:W-:Y:S06]  /*47d30*/  HMMA.16816.F32 R16, R28.reuse, R18, R56 ;  /* 0x000000121c10723c */ /* 0x040fec0000001838 */
[----:B--2---:R-:W-:-:S15]  /*47d40*/  HMMA.16816.F32 R8, R28, R12, R8 ;  /* 0x0000000c1c08723c */ /* 0x004fde0000001808 */
[----:B------:R-:W-:-:S08]  /*47d50*/  NOP ;  /* 0x0000000000007918 */ /* 0x000fd00000000000 */
[----:B------:R-:W-:Y:S04]  /*47d60*/  STL.64 [R1+0xe0], R8 ;  /* 0x0000e00801007387 */ /* 0x000fe80000100a00 */
[----:B------:R0:W-:Y:S02]  /*47d70*/  STL.64 [R1+0xe8], R10 ;  /* 0x0000e80a01007387 */ /* 0x0001e40000100a00 */
[----:B0-----:R-:W-:Y:S02]  /*47d80*/  HMMA.16816.F32 R8, R28, R14, R32 ;  /* 0x0000000e1c08723c */ /* 0x001fe40000001820 */
[----:B------:R-:W2:Y:S04]  /*47d90*/  LDL.LU R34, [R1+0xccc] ;  /* 0x000ccc0001227983 */ /* 0x000ea80000300800 */
[----:B------:R-:W2:Y:S01]  /*47da0*/  LDL.LU R35, [R1+0xcc8] ;  /* 0x000cc80001237983 */ /* 0x000ea20000300800 */
[----:B------:R-:W-:-:S02]  /*47db0*/  IMAD.MOV.U32 R12, RZ, RZ, R0 ;  /* 0x000000ffff0c7224 */ /* 0x000fc400078e0000 */
[----:B------:R-:W-:Y:S02]  /*47dc0*/  IMAD.MOV.U32 R13, RZ, RZ, R61 ;  /* 0x000000ffff0d7224 */ /* 0x000fe400078e003d */
[----:B------:R-:W-:-:S12]  /*47dd0*/  IMAD.MOV.U32 R14, RZ, RZ, R60 ;  /* 0x000000ffff0e7224 */ /* 0x000fd800078e003c */
[----:B------:R-:W-:Y:S04]  /*47de0*/  STL.64 [R1+0xd0], R8 ;  /* 0x0000d00801007387 */ /* 0x000fe80000100a00 */
[----:B------:R0:W-:Y:S04]  /*47df0*/  STL.64 [R1+0xd8], R10 ;  /* 0x0000d80a01007387 */ /* 0x0001e80000100a00 */
[----:B0-----:R-:W4:Y:S04]  /*47e00*/  LDL.LU R11, [R1+0xcd4] ;  /* 0x000cd400010b7983 */ /* 0x001f280000300800 */
[----:B------:R-:W4:Y:S04]  /*47e10*/  LDL.LU R9, [R1+0xcd0] ;  /* 0x000cd00001097983 */ /* 0x000f280000300800 */
[----:B------:R-:W-:Y:S04]  /*47e20*/  STL.64 [R1+0xc0], R4 ;  /* 0x0000c00401007387 */ /* 0x000fe80000100a00 */
[----:B------:R0:W-:Y:S01]  /*47e30*/  STL.64 [R1+0xc8], R6 ;  /* 0x0000c80601007387 */ /* 0x0001e20000100a00 */
[----:B------:R-:W-:-:S03]  /*47e40*/  IMAD.MOV.U32 R15, RZ, RZ, R55 ;  /* 0x000000ffff0f7224 */ /* 0x000fc600078e0037 */
[----:B0-----:R-:W4:Y:S04]  /*47e50*/  LDL.LU R6, [R1+0xcdc] ;  /* 0x000cdc0001067983 */ /* 0x001f280000300800 */
[----:B------:R-:W4:Y:S04]  /*47e60*/  LDL.LU R7, [R1+0xcd8] ;  /* 0x000cd80001077983 */ /* 0x000f280000300800 */
[----:B------:R-:W4:Y:S04]  /*47e70*/  LDL.LU R4, [R1+0xce4] ;  /* 0x000ce40001047983 */ /* 0x000f280000300800 */
[----:B------:R-:W4:Y:S04]  /*47e80*/  LDL.LU R5, [R1+0xce0] ;  /* 0x000ce00001057983 */ /* 0x000f280000300800 */
[----:B------:R-:W4:Y:S04]  /*47e90*/  LDL.LU R2, [R1+0x5b8] ;  /* 0x0005b80001027983 */ /* 0x000f280000300800 */
[----:B------:R-:W4:Y:S04]  /*47ea0*/  LDL.LU R3, [R1+0x5bc] ;  /* 0x0005bc0001037983 */ /* 0x000f280000300800 */
[----:B------:R-:W3:Y:S04]  /*47eb0*/  LDL.LU R0, [R1+0x3084] ;  /* 0x0030840001007983 */ /* 0x000ee80000300800 */
[----:B------:R-:W4:Y:S04]  /*47ec0*/  LDL.LU R61, [R1+0x3080] ;  /* 0x00308000013d7983 */ /* 0x000f280000300800 */
[----:B------:R-:W4:Y:S04]  /*47ed0*/  LDL.LU R60, [R1+0x307c] ;  /* 0x00307c00013c7983 */ /* 0x000f280000300800 */
[----:B------:R-:W4:Y:S04]  /*47ee0*/  LDL.LU R55, [R1+0x3078] ;  /* 0x0030780001377983 */ /* 0x000f280000300800 */
[----:B------:R-:W4:Y:S04]  /*47ef0*/  LDL.LU.64 R58, [R1+0x3070] ;  /* 0x00307000013a7983 */ /* 0x000f280000300a00 */
[----:B------:R-:W4:Y:S04]  /*47f00*/  LDL.LU.64 R56, [R1+0x3068] ;  /* 0x0030680001387983 */ /* 0x000f280000300a00 */
[----:B------:R0:W-:Y:S04]  /*47f10*/  STL.64 [R1+0x90], R16 ;  /* 0x0000901001007387 */ /* 0x0001e80000100a00 */
[----:B------:R3:W-:Y:S04]  /*47f20*/  STL.64 [R1+0x98], R18 ;  /* 0x0000981201007387 */ /* 0x0007e80000100a00 */
[----:B0-----:R-:W4:Y:S01]  /*47f30*/  LDL.LU R16, [R1] ;  /* 0x0000000001107983 */ /* 0x001f220000300800 */
[----:B--2---:R-:W-:-:S02]  /*47f40*/  IMAD R8, R35, 0x100, R34 ;  /* 0x0000010023087824 */ /* 0x004fc400078e0222 */
[----:B---3--:R-:W-:Y:S02]  /*47f50*/  IMAD.MOV.U32 R19, RZ, RZ, R0 ;  /* 0x000000ffff137224 */ /* 0x008fe400078e0000 */
[----:B----4-:R-:W-:Y:S02]  /*47f60*/  IMAD.MOV.U32 R17, RZ, RZ, R61 ;  /* 0x000000ffff117224 */ /* 0x010fe400078e003d */
[----:B------:R-:W-:-:S07]  /*47f70*/  IMAD.MOV.U32 R18, RZ, RZ, R60 ;  /* 0x000000ffff127224 */ /* 0x000fce00078e003c */
[C---:B------:R-:W-:Y:S06]  /*47f80*/  HMMA.16816.F32 R16, R28.reuse, R36, R16 ;  /* 0x000000241c10723c */ /* 0x040fec0000001810 */
[----:B------:R-:W-:-:S15]  /*47f90*/  HMMA.16816.F32 R36, R28, R38, R56 ;  /* 0x000000261c24723c */ /* 0x000fde0000001838 */
[----:B------:R-:W-:-:S02]  /*47fa0*/  NOP ;  /* 0x0000000000007918 */ /* 0x000fc40000000000 */
[----:B------:R0:W-:Y:S01]  /*47fb0*/  STL [R1+0x80], R16 ;  /* 0x0000801001007387 */ /* 0x0001e20000100800 */
[----:B------:R-:W-:Y:S02]  /*47fc0*/  IMAD.MOV.U32 R61, RZ, RZ, R17 ;  /* 0x000000ffff3d7224 */ /* 0x000fe400078e0011 */
[----:B------:R-:W-:Y:S02]  /*47fd0*/  IMAD.MOV.U32 R60, RZ, RZ, R18 ;  /* 0x000000ffff3c7224 */ /* 0x000fe400078e0012 */
[----:B------:R-:W-:Y:S02]  /*47fe0*/  IMAD.MOV.U32 R0, RZ, RZ, R19 ;  /* 0x000000ffff007224 */ /* 0x000fe400078e0013 */
[----:B0-----:R-:W-:Y:S03]  /*47ff0*/  HMMA.16816.F32 R16, R28, R40, R52 ;  /* 0x000000281c10723c */ /* 0x001fe60000001834 */
[----:B------:R0:W-:Y:S04]  /*48000*/  STL [R1+0x2ef8], R0 ;  /* 0x002ef80001007387 */ /* 0x0001e80000100800 */
[----:B------:R1:W-:Y:S04]  /*48010*/  STL [R1+0x2ef4], R60 ;  /* 0x002ef43c01007387 */ /* 0x0003e80000100800 */
[----:B------:R2:W-:Y:S04]  /*48020*/  STL [R1+0x2ef0], R61 ;  /* 0x002ef03d01007387 */ /* 0x0005e80000100800 */
[----:B------:R-:W-:Y:S04]  /*48030*/  STL.64 [R1+0x70], R36 ;  /* 0x0000702401007387 */ /* 0x000fe80000100a00 */
[----:B------:R-:W-:Y:S04]  /*48040*/  STL.64 [R1+0x78], R38 ;  /* 0x0000782601007387 */ /* 0x000fe80000100a00 */
[----:B------:R3:W-:Y:S01]  /*48050*/  STL [R1+0x50], R16 ;  /* 0x0000501001007387 */ /* 0x0007e20000100800 */
[----:B0-----:R-:W-:-:S02]  /*48060*/  IMAD.MOV.U32 R0, RZ, RZ, R17 ;  /* 0x000000ffff007224 */ /* 0x001fc400078e0011 */
[----:B-1----:R-:W-:Y:S02]  /*48070*/  IMAD.MOV.U32 R60, RZ, RZ, R18 ;  /* 0x000000ffff3c7224 */ /* 0x002fe400078e0012 */
[----:B--2---:R-:W-:Y:S02]  /*48080*/  IMAD.MOV.U32 R61, RZ, RZ, R19 ;  /* 0x000000ffff3d7224 */ /* 0x004fe400078e0013 */
[C---:B---3--:R-:W-:Y:S06]  /*48090*/  HMMA.16816.F32 R16, R28.reuse, R42, R20 ;  /* 0x0000002a1c10723c */ /* 0x048fec0000001814 */
[----:B------:R-:W-:Y:S01]  /*480a0*/  HMMA.16816.F32 R56, R28, R44, R24 ;  /* 0x0000002c1c38723c */ /* 0x000fe20000001818 */
[----:B------:R-:W-:Y:S04]  /*480b0*/  STL [R1+0x2fc8], R61 ;  /* 0x002fc83d01007387 */ /* 0x000fe80000100800 */
[----:B------:R-:W-:Y:S04]  /*480c0*/  STL [R1+0x2fb4], R60 ;  /* 0x002fb43c01007387 */ /* 0x000fe80000100800 */
[----:B------:R-:W-:Y:S04]  /*480d0*/  STL [R1+0x2fb0], R0 ;  /* 0x002fb00001007387 */ /* 0x000fe80000100800 */
[----:B------:R-:W2:Y:S04]  /*480e0*/  LDL.LU R32, [R1+0x40] ;  /* 0x0000400001207983 */ /* 0x000ea80000300800 */
[----:B------:R0:W-:Y:S04]  /*480f0*/  STL.64 [R1], R16 ;  /* 0x0000001001007387 */ /* 0x0001e80000100a00 */
[----:B------:R-:W-:Y:S04]  /*48100*/  STL.64 [R1+0x8], R18 ;  /* 0x0000081201007387 */ /* 0x000fe80000100a00 */
[----:B------:R-:W2:Y:S04]  /*48110*/  LDL.LU R33, [R1+0x44] ;  /* 0x0000440001217983 */ /* 0x000ea80000300800 */
[----:B------:R-:W2:Y:S04]  /*48120*/  LDL.LU R34, [R1+0x48] ;  /* 0x0000480001227983 */ /* 0x000ea80000300800 */
[----:B------:R-:W2:Y:S01]  /*48130*/  LDL.LU R35, [R1+0x4c] ;  /* 0x00004c0001237983 */ /* 0x000ea20000300800 */
[----:B------:R-:W-:-:S03]  /*48140*/  IMAD.MOV.U32 R22, RZ, RZ, R50 ;  /* 0x000000ffff167224 */ /* 0x000fc600078e0032 */
[----:B------:R-:W-:Y:S01]  /*48150*/  STL.64 [R1+0x2ec8], R58 ;  /* 0x002ec83a01007387 */ /* 0x000fe20000100a00 */
[----:B------:R-:W-:-:S03]  /*48160*/  IMAD.MOV.U32 R23, RZ, RZ, R51 ;  /* 0x000000ffff177224 */ /* 0x000fc600078e0033 */
[----:B------:R-:W-:Y:S04]  /*48170*/  STL.64 [R1+0x2ec0], R56 ;  /* 0x002ec03801007387 */ /* 0x000fe80000100a00 */
[----:B------:R-:W3:Y:S04]  /*48180*/  LDL.LU R20, [R1+0x1f0] ;  /* 0x0001f00001147983 */ /* 0x000ee80000300800 */
[----:B------:R-:W3:Y:S04]  /*48190*/  LDL.LU R21, [R1+0x1f4] ;  /* 0x0001f40001157983 */ /* 0x000ee80000300800 */
[----:B------:R-:W4:Y:S04]  /*481a0*/  LDL.LU R50, [R1+0x3064] ;  /* 0x0030640001327983 */ /* 0x000f280000300800 */
[----:B------:R-:W2:Y:S04]  /*481b0*/  LDL.LU R51, [R1+0x3060] ;  /* 0x0030600001337983 */ /* 0x000ea80000300800 */
[----:B------:R-:W3:Y:S04]  /*481c0*/  LDL.LU R52, [R1+0x60] ;  /* 0x0000600001347983 */ /* 0x000ee80000300800 */
[----:B------:R-:W3:Y:S04]  /*481d0*/  LDL.LU R53, [R1+0x64] ;  /* 0x0000640001357983 */ /* 0x000ee80000300800 */
[----:B------:R-:W3:Y:S04]  /*481e0*/  LDL.LU R54, [R1+0x68] ;  /* 0x0000680001367983 */ /* 0x000ee80000300800 */
[----:B------:R-:W3:Y:S01]  /*481f0*/  LDL.LU R55, [R1+0x6c] ;  /* 0x00006c0001377983 */ /* 0x000ee20000300800 */
[----:B------:R-:W-:-:S03]  /*48200*/  IMAD R10, R7, 0x100, R6 ;  /* 0x00000100070a7824 */ /* 0x000fc600078e0206 */
[----:B------:R-:W3:Y:S01]  /*48210*/  LDL.LU R6, [R1+0x5c8] ;  /* 0x0005c80001067983 */ /* 0x000ee20000300800 */
[----:B------:R-:W-:Y:S03]  /*48220*/  HMMA.16816.F32 R44, R28, R46, R12 ;  /* 0x0000002e1c2c723c */ /* 0x000fe6000000180c */
[----:B------:R-:W3:Y:S04]  /*48230*/  LDL.LU R7, [R1+0x5cc] ;  /* 0x0005cc0001077983 */ /* 0x000ee80000300800 */
[----:B------:R-:W3:Y:S04]  /*48240*/  LDL.LU R40, [R1+0x1e0] ;  /* 0x0001e00001287983 */ /* 0x000ee80000300800 */
[----:B------:R-:W3:Y:S04]  /*48250*/  LDL.LU R41, [R1+0x1e4] ;  /* 0x0001e40001297983 */ /* 0x000ee80000300800 */
[----:B------:R-:W3:Y:S04]  /*48260*/  LDL.LU R12, [R1+0x5d8] ;  /* 0x0005d800010c7983 */ /* 0x000ee80000300800 */
[----:B------:R-:W3:Y:S04]  /*48270*/  LDL.LU R13, [R1+0x5dc] ;  /* 0x0005dc00010d7983 */ /* 0x000ee80000300800 */
[----:B------:R-:W3:Y:S04]  /*48280*/  LDL.LU R14, [R1+0x5e8] ;  /* 0x0005e800010e7983 */ /* 0x000ee80000300800 */
[----:B------:R-:W3:Y:S04]  /*48290*/  LDL.LU R15, [R1+0x5ec] ;  /* 0x0005ec00010f7983 */ /* 0x000ee80000300800 */
[----:B------:R-:W-:Y:S04]  /*482a0*/  STL.64 [R1+0x2ed8], R46 ;  /* 0x002ed82e01007387 */ /* 0x000fe80000100a00 */
[----:B------:R-:W-:Y:S04]  /*482b0*/  STL.64 [R1+0x2ed0], R44 ;  /* 0x002ed02c01007387 */ /* 0x000fe80000100a00 */
[----:B------:R-:W3:Y:S04]  /*482c0*/  LDL.LU R36, [R1+0x200] ;  /* 0x0002000001247983 */ /* 0x000ee80000300800 */
[----:B------:R-:W3:Y:S04]  /*482d0*/  LDL.LU R37, [R1+0x204] ;  /* 0x0002040001257983 */ /* 0x000ee80000300800 */
[----:B------:R-:W3:Y:S04]  /*482e0*/  LDL.LU R38, [R1+0x208] ;  /* 0x0002080001267983 */ /* 0x000ee80000300800 */
[----:B------:R-:W3:Y:S01]  /*482f0*/  LDL.LU R39, [R1+0x20c] ;  /* 0x00020c0001277983 */ /* 0x000ee20000300800 */
[----:B------:R-:W-:-:S02]  /*48300*/  IMAD R9, R9, 0x100, R11 ;  /* 0x0000010009097824 */ /* 0x000fc400078e020b */
[----:B------:R-:W-:Y:S01]  /*48310*/  IMAD R11, R5, 0x100, R4 ;  /* 0x00000100050b7824 */ /* 0x000fe200078e0204 */
[----:B0-----:R-:W3:Y:S01]  /*48320*/  LDL.LU R16, [R1+0x608] ;  /* 0x0006080001107983 */ /* 0x001ee20000300800 */
[----:B------:R-:W-:-:S03]  /*48330*/  F2FP.F16.E4M3.UNPACK_B R4, R2.H1 ;  /* 0x00000002ff04723e */ /* 0x000fc600030006ff */
[----:B------:R-:W3:Y:S01]  /*48340*/  LDL.LU R17, [R1+0x60c] ;  /* 0x00060c0001117983 */ /* 0x000ee20000300800 */
[----:B------:R-:W-:-:S03]  /*48350*/  F2FP.F16.E4M3.UNPACK_B R5, R3.H1 ;  /* 0x00000003ff05723e */ /* 0x000fc600030006ff */
[----:B------:R-:W3:Y:S04]  /*48360*/  LDL.LU R2, [R1+0x628] ;  /* 0x0006280001027983 */ /* 0x000ee80000300800 */
[----:B------:R-:W3:Y:S01]  /*48370*/  LDL.LU R3, [R1+0x62c] ;  /* 0x00062c0001037983 */ /* 0x000ee20000300800 */
[----:B----4-:R-:W-:Y:S02]  /*48380*/  IMAD.MOV.U32 R43, RZ, RZ, R50 ;  /* 0x000000ffff2b7224 */ /* 0x010fe400078e0032 */
[----:B--2---:R-:W-:Y:S02]  /*48390*/  IMAD.MOV.U32 R42, RZ, RZ, R51 ;  /* 0x000000ffff2a7224 */ /* 0x004fe400078e0033 */
[----:B------:R-:W-:Y:S01]  /*483a0*/  HMMA.16816.F32 R48, R28, R48, R32 ;  /* 0x000000301c30723c */ /* 0x000fe20000001820 */
[----:B------:R-:W2:Y:S04]  /*483b0*/  LDL.LU R32, [R1+0x210] ;  /* 0x0002100001207983 */ /* 0x000ea80000300800 */
[----:B------:R-:W2:Y:S04]  /*483c0*/  LDL.LU R33, [R1+0x214] ;  /* 0x0002140001217983 */ /* 0x000ea80000300800 */
[----:B------:R-:W2:Y:S04]  /*483d0*/  LDL.LU R34, [R1+0x218] ;  /* 0x0002180001227983 */ /* 0x000ea80000300800 */
[----:B------:R-:W2:Y:S01]  /*483e0*/  LDL.LU R35, [R1+0x21c] ;  /* 0x00021c0001237983 */ /* 0x000ea20000300800 */
[----:B------:R-:W-:-:S02]  /*483f0*/  F2FP.F16.E4M3.UNPACK_B R8, R8 ;  /* 0x00000008ff08723e */ /* 0x000fc400020006ff */
[----:B------:R-:W-:Y:S02]  /*48400*/  F2FP.F16.E4M3.UNPACK_B R9, R9 ;  /* 0x00000009ff09723e */ /* 0x000fe400020006ff */
[----:B------:R-:W-:Y:S02]  /*48410*/  F2FP.F16.E4M3.UNPACK_B R10, R10 ;  /* 0x0000000aff0a723e */ /* 0x000fe400020006ff */
[----:B------:R-:W-:-:S07]  /*48420*/  F2FP.F16.E4M3.UNPACK_B R11, R11 ;  /* 0x0000000bff0b723e */ /* 0x000fce00020006ff */
[----:B---3--:R-:W-:Y:S01]  /*48430*/  HMMA.16816.F32 R24, R8, R4, R52 ;  /* 0x000000040818723c */ /* 0x008fe20000001834 */
[----:B------:R-:W-:Y:S01]  /*48440*/  F2FP.F16.E4M3.UNPACK_B R6, R6.H1 ;  /* 0x00000006ff06723e */ /* 0x000fe200030006ff */
[----:B------:R-:W-:Y:S01]  /*48450*/  STL [R1+0x2ebc], R48 ;  /* 0x002ebc3001007387 */ /* 0x000fe20000100800 */
[----:B------:R-:W-:-:S03]  /*48460*/  F2FP.F16.E4M3.UNPACK_B R7, R7.H1 ;  /* 0x00000007ff07723e */ /* 0x000fc600030006ff */
[----:B------:R-:W-:Y:S01]  /*48470*/  STL [R1+0x2eb8], R49 ;  /* 0x002eb83101007387 */ /* 0x000fe20000100800 */
[----:B------:R-:W-:Y:S02]  /*48480*/  F2FP.F16.E4M3.UNPACK_B R12, R12.H1 ;  /* 0x0000000cff0c723e */ /* 0x000fe400030006ff */
[----:B------:R-:W-:Y:S01]  /*48490*/  F2FP.F16.E4M3.UNPACK_B R13, R13.H1 ;  /* 0x0000000dff0d723e */ /* 0x000fe200030006ff */
[----:B------:R-:W-:Y:S04]  /*484a0*/  STL [R1+0x2eb4], R50 ;  /* 0x002eb43201007387 */ /* 0x000fe80000100800 */
[----:B------:R-:W-:Y:S09]  /*484b0*/  STL [R1+0x2eb0], R51 ;  /* 0x002eb03301007387 */ /* 0x000ff20000100800 */
[----:B------:R0:W-:Y:S01]  /*484c0*/  STL.64 [R1+0x10], R24 ;  /* 0x0000101801007387 */ /* 0x0001e20000100a00 */
[----:B------:R-:W-:-:S02]  /*484d0*/  IMAD.MOV.U32 R55, RZ, RZ, R26 ;  /* 0x000000ffff377224 */ /* 0x000fc400078e001a */
[----:B------:R-:W-:Y:S01]  /*484e0*/  IMAD.MOV.U32 R54, RZ, RZ, R27 ;  /* 0x000000ffff367224 */ /* 0x000fe200078e001b */
[----:B------:R-:W-:Y:S04]  /*484f0*/  STL.64 [R1+0x3028], R6 ;  /* 0x0030280601007387 */ /* 0x000fe80000100a00 */
[----:B------:R1:W-:Y:S01]  /*48500*/  STL.64 [R1+0x3020], R4 ;  /* 0x0030200401007387 */ /* 0x0003e20000100a00 */
[C---:B0-----:R-:W-:Y:S06]  /*48510*/  HMMA.16816.F32 R24, R8.reuse, R6, R40 ;  /* 0x000000060818723c */ /* 0x041fec0000001828 */
[----:B-1----:R-:W-:Y:S01]  /*48520*/  HMMA.16816.F32 R4, R8, R12, R20 ;  /* 0x0000000c0804723c */ /* 0x002fe20000001814 */
[----:B------:R-:W-:-:S02]  /*48530*/  F2FP.F16.E4M3.UNPACK_B R14, R14.H1 ;  /* 0x0000000eff0e723e */ /* 0x000fc400030006ff */
[----:B------:R-:W-:Y:S02]  /*48540*/  F2FP.F16.E4M3.UNPACK_B R15, R15.H1 ;  /* 0x0000000fff0f723e */ /* 0x000fe400030006ff */
[----:B------:R-:W-:-:S15]  /*48550*/  F2FP.F16.E4M3.UNPACK_B R16, R16.H1 ;  /* 0x00000010ff10723e */ /* 0x000fde00030006ff */
[----:B------:R-:W-:-:S04]  /*48560*/  NOP ;  /* 0x0000000000007918 */ /* 0x000fc80000000000 */
[----:B------:R-:W-:Y:S02]  /*48570*/  IMAD.MOV.U32 R48, RZ, RZ, R4 ;  /* 0x000000ffff307224 */ /* 0x000fe400078e0004 */
[----:B------:R-:W-:Y:S02]  /*48580*/  IMAD.MOV.U32 R49, RZ, RZ, R5 ;  /* 0x000000ffff317224 */ /* 0x000fe400078e0005 */
[----:B------:R-:W-:Y:S02]  /*48590*/  IMAD.MOV.U32 R50, RZ, RZ, R6 ;  /* 0x000000ffff327224 */ /* 0x000fe400078e0006 */
[----:B------:R-:W-:Y:S02]  /*485a0*/  IMAD.MOV.U32 R51, RZ, RZ, R7 ;  /* 0x000000ffff337224 */ /* 0x000fe400078e0007 */
[----:B------:R-:W-:Y:S01]  /*485b0*/  HMMA.16816.F32 R4, R8, R14, R36 ;  /* 0x0000000e0804723c */ /* 0x000fe20000001824 */
[----:B------:R-:W-:Y:S01]  /*485c0*/  STL.64 [R1+0x20], R24 ;  /* 0x0000201801007387 */ /* 0x000fe20000100a00 */
[----:B------:R-:W-:-:S03]  /*485d0*/  F2FP.F16.E4M3.UNPACK_B R17, R17.H1 ;  /* 0x00000011ff11723e */ /* 0x000fc600030006ff */
[----:B------:R-:W-:Y:S04]  /*485e0*/  STL.64 [R1+0x28], R26 ;  /* 0x0000281a01007387 */ /* 0x000fe80000100a00 */
[----:B------:R-:W-:Y:S04]  /*485f0*/  STL.64 [R1+0x2ee8], R50 ;  /* 0x002ee83201007387 */ /* 0x000fe80000100a00 */
[----:B------:R-:W-:Y:S04]  /*48600*/  STL.64 [R1+0x2ee0], R48 ;  /* 0x002ee03001007387 */ /* 0x000fe80000100a00 */
[----:B------:R-:W-:Y:S04]  /*48610*/  STL.64 [R1+0x3018], R14 ;  /* 0x0030180e01007387 */ /* 0x000fe80000100a00 */
[----:B------:R-:W-:Y:S04]  /*48620*/  STL.64 [R1+0x3010], R12 ;  /* 0x0030100c01007387 */ /* 0x000fe80000100a00 */
[----:B------:R-:W-:Y:S04]  /*48630*/  STL.64 [R1+0xa0], R4 ;  /* 0x0000a00401007387 */ /* 0x000fe80000100a00 */
[----:B------:R2:W-:Y:S04]  /*48640*/  STL.64 [R1+0xa8], R6 ;  /* 0x0000a80601007387 */ /* 0x0005e80000100a00 */
[----:B------:R-:W3:Y:S01]  /*48650*/  LDL.LU R56, [R1+0x350] ;  /* 0x0003500001387983 */ /* 0x000ee20000300800 */
[----:B------:R-:W-:-:S02]  /*48660*/  F2FP.F16.E4M3.UNPACK_B R18, R2.H1 ;  /* 0x00000002ff12723e */ /* 0x000fc400030006ff */
[----:B------:R-:W-:Y:S01]  /*48670*/  F2FP.F16.E4M3.UNPACK_B R19, R3.H1 ;  /* 0x00000003ff13723e */ /* 0x000fe200030006ff */
[----:B--2---:R-:W-:-:S15]  /*48680*/  HMMA.16816.F32 R4, R8, R16, R32 ;  /* 0x000000100804723c */ /* 0x004fde0000001820 */
[----:B------:R-:W-:-:S08]  /*48690*/  NOP ;  /* 0x0000000000007918 */ /* 0x000fd00000000000 */
[----:B------:R0:W-:Y:S04]  /*486a0*/  STL.64 [R1+0xb0], R4 ;  /* 0x0000b00401007387 */ /* 0x0001e80000100a00 */
[----:B------:R1:W-:Y:S04]  /*486b0*/  STL.64 [R1+0xb8], R6 ;  /* 0x0000b80601007387 */ /* 0x0003e80000100a00 */
        /* <DEDUP_REMOVED lines=16> */
[----:B------:R-:W4:Y:S04]  /*487c0*/  LDL.LU R3, [R1+0x5fc] ;  /* 0x0005fc0001037983 */ /* 0x000f280000300800 */
        /* <DEDUP_REMOVED lines=30> */
[----:B--2---:R-:W-:-:S03]  /*489b0*/  F2FP.F16.E4M3.UNPACK_B R20, R2.H1 ;  /* 0x00000002ff14723e */ /* 0x004fc600030006ff */
[----:B------:R-:W2:Y:S01]  /*489c0*/  LDL.LU R2, [R1+0xd04] ;  /* 0x000d040001027983 */ /* 0x000ea20000300800 */
[----:B----4-:R-:W-:-:S03]  /*489d0*/  F2FP.F16.E4M3.UNPACK_B R21, R3.H1 ;  /* 0x00000003ff15723e */ /* 0x010fc600030006ff */
[----:B------:R-:W2:Y:S01]  /*489e0*/  LDL.LU R3, [R1+0xd00] ;  /* 0x000d000001037983 */ /* 0x000ea20000300800 */
[----:B---3--:R-:W-:Y:S06]  /*489f0*/  HMMA.16816.F32 R12, R8, R18, R12 ;  /* 0x00000012080c723c */ /* 0x008fec000000180c */
[----:B------:R-:W-:Y:S01]  /*48a00*/  STL.64 [R1+0x3038], R18 ;  /* 0x0030381201007387 */ /* 0x000fe20000100a00 */
[----:B------:R-:W-:-:S03]  /*48a10*/  F2FP.F16.E4M3.UNPACK_B R22, R22.H1 ;  /* 0x00000016ff16723e */ /* 0x000fc600030006ff */
[----:B------:R-:W-:Y:S01]  /*48a20*/  STL.64 [R1+0x3030], R16 ;  /* 0x0030301001007387 */ /* 0x000fe20000100a00 */
[----:B------:R-:W-:-:S12]  /*48a30*/  F2FP.F16.E4M3.UNPACK_B R23, R23.H1 ;  /* 0x00000017ff17723e */ /* 0x000fd800030006ff */
[----:B------:R-:W-:Y:S04]  /*48a40*/  STL.64 [R1+0xf0], R12 ;  /* 0x0000f00c01007387 */ /* 0x000fe80000100a00 */
[----:B------:R0:W-:Y:S01]  /*48a50*/  STL.64 [R1+0xf8], R14 ;  /* 0x0000f80e01007387 */ /* 0x0001e20000100a00 */
[C---:B------:R-:W-:Y:S06]  /*48a60*/  HMMA.16816.F32 R4, R8.reuse, R22, R4 ;  /* 0x000000160804723c */ /* 0x040fec0000001804 */
[----:B0-----:R-:W-:Y:S01]  /*48a70*/  HMMA.16816.F32 R12, R8, R20, R48 ;  /* 0x00000014080c723c */ /* 0x001fe20000001830 */
[----:B------:R-:W-:-:S02]  /*48a80*/  F2FP.F16.E4M3.UNPACK_B R32, R32.H1 ;  /* 0x00000020ff20723e */ /* 0x000fc400030006ff */
[----:B------:R-:W-:-:S15]  /*48a90*/  F2FP.F16.E4M3.UNPACK_B R33, R33.H1 ;  /* 0x00000021ff21723e */ /* 0x000fde00030006ff */
[----:B------:R-:W-:-:S05]  /*48aa0*/  NOP ;  /* 0x0000000000007918 */ /* 0x000fca0000000000 */
[----:B------:R-:W-:Y:S04]  /*48ab0*/  STL.64 [R1+0x100], R12 ;  /* 0x0001000c01007387 */ /* 0x000fe80000100a00 */
[----:B------:R-:W-:Y:S04]  /*48ac0*/  STL.64 [R1+0x108], R14 ;  /* 0x0001080e01007387 */ /* 0x000fe80000100a00 */
[----:B------:R-:W-:Y:S04]  /*48ad0*/  STL.64 [R1+0x3048], R22 ;  /* 0x0030481601007387 */ /* 0x000fe80000100a00 */
[----:B------:R-:W-:Y:S04]  /*48ae0*/  STL.64 [R1+0x3040], R20 ;  /* 0x0030401401007387 */ /* 0x000fe80000100a00 */
[----:B------:R-:W-:Y:S04]  /*48af0*/  STL.64 [R1+0x140], R4 ;  /* 0x0001400401007387 */ /* 0x000fe80000100a00 */
[----:B------:R0:W-:Y:S02]  /*48b00*/  STL.64 [R1+0x148], R6 ;  /* 0x0001480601007387 */ /* 0x0001e40000100a00 */
[----:B0-----:R-:W-:Y:S01]  /*48b10*/  HMMA.16816.F32 R4, R8, R32, R28 ;  /* 0x000000200804723c */ /* 0x001fe2000000181c */
[----:B------:R-:W-:-:S02]  /*48b20*/  F2FP.F16.E4M3.UNPACK_B R34, R34.H1 ;  /* 0x00000022ff22723e */ /* 0x000fc400030006ff */
[----:B------:R-:W-:-:S15]  /*48b30*/  F2FP.F16.E4M3.UNPACK_B R35, R35.H1 ;  /* 0x00000023ff23723e */ /* 0x000fde00030006ff */
[----:B------:R-:W-:-:S05]  /*48b40*/  NOP ;  /* 0x0000000000007918 */ /* 0x000fca0000000000 */
[----:B------:R-:W-:Y:S04]  /*48b50*/  STL.64 [R1+0x160], R4 ;  /* 0x0001600401007387 */ /* 0x000fe80000100a00 */
[----:B------:R0:W-:Y:S02]  /*48b60*/  STL.64 [R1+0x168], R6 ;  /* 0x0001680601007387 */ /* 0x0001e40000100a00 */
[----:B0-----:R-:W-:Y:S01]  /*48b70*/  HMMA.16816.F32 R4, R8, R34, R44 ;  /* 0x000000220804723c */ /* 0x001fe2000000182c */
[----:B------:R-:W-:Y:S02]  /*48b80*/  F2FP.F16.E4M3.UNPACK_B R36, R36.H1 ;  /* 0x00000024ff24723e */ /* 0x000fe400030006ff */
[----:B------:R-:W-:-:S03]  /*48b90*/  F2FP.F16.E4M3.UNPACK_B R37, R37.H1 ;  /* 0x00000025ff25723e */ /* 0x000fc600030006ff */
[----:B------:R-:W-:Y:S04]  /*48ba0*/  STL.64 [R1+0x3058], R34 ;  /* 0x0030582201007387 */ /* 0x000fe80000100a00 */
[----:B------:R-:W-:-:S13]  /*48bb0*/  STL.64 [R1+0x3050], R32 ;  /* 0x0030502001007387 */ /* 0x000fda0000100a00 */
[----:B------:R-:W-:Y:S04]  /*48bc0*/  STL.64 [R1+0x180], R4 ;  /* 0x0001800401007387 */ /* 0x000fe80000100a00 */
[----:B------:R0:W-:Y:S02]  /*48bd0*/  STL.64 [R1+0x188], R6 ;  /* 0x0001880601007387 */ /* 0x0001e40000100a00 */
[----:B0-----:R-:W-:Y:S01]  /*48be0*/  HMMA.16816.F32 R4, R8, R36, R24 ;  /* 0x000000240804723c */ /* 0x001fe20000001818 */
[----:B------:R-:W-:Y:S02]  /*48bf0*/  F2FP.F16.E4M3.UNPACK_B R38, R38.H1 ;  /* 0x00000026ff26723e */ /* 0x000fe400030006ff */
[----:B------:R-:W-:-:S15]  /*48c00*/  F2FP.F16.E4M3.UNPACK_B R39, R39.H1 ;  /* 0x00000027ff27723e */ /* 0x000fde00030006ff */
[----:B------:R-:W-:-:S05]  /*48c10*/  NOP ;  /* 0x0000000000007918 */ /* 0x000fca0000000000 */
[----:B------:R-:W-:Y:S04]  /*48c20*/  STL.64 [R1+0x1a0], R4 ;  /* 0x0001a00401007387 */ /* 0x000fe80000100a00 */
[----:B------:R0:W-:Y:S02]  /*48c30*/  STL.64 [R1+0x1a8], R6 ;  /* 0x0001a80601007387 */ /* 0x0001e40000100a00 */
[----:B0-----:R-:W-:Y:S06]  /*48c40*/  HMMA.16816.F32 R4, R8, R38, R56 ;  /* 0x000000260804723c */ /* 0x001fec0000001838 */
[----:B------:R-:W-:Y:S04]  /*48c50*/  STL.64 [R1+0x2ff8], R38 ;  /* 0x002ff82601007387 */ /* 0x000fe80000100a00 */
[----:B------:R0:W-:Y:S01]  /*48c60*/  STL.64 [R1+0x2ff0], R36 ;  /* 0x002ff02401007387 */ /* 0x0001e20000100a00 */
[----:B------:R-:W-:-:S02]  /*48c70*/  IMAD R25, R61, 0x100, R60 ;  /* 0x000001003d197824 */ /* 0x000fc400078e023c */
[----:B------:R-:W-:-:S10]  /*48c80*/  IMAD R26, R41, 0x100, R40 ;  /* 0x00000100291a7824 */ /* 0x000fd400078e0228 */
[----:B------:R1:W-:Y:S04]  /*48c90*/  STL.64 [R1+0x1c0], R4 ;  /* 0x0001c00401007387 */ /* 0x0003e80000100a00 */
[----:B------:R3:W-:Y:S04]  /*48ca0*/  STL.64 [R1+0x1c8], R6 ;  /* 0x0001c80601007387 */ /* 0x0007e80000100a00 */
        /* <DEDUP_REMOVED lines=10> */
[----:B------:R-:W-:-:S03]  /*48d50*/  F2FP.F16.E4M3.UNPACK_B R40, R52.H1 ;  /* 0x00000034ff28723e */ /* 0x000fc600030006ff */
[----:B------:R-:W4:Y:S01]  /*48d60*/  LDL.LU R18, [R1+0x4d8] ;  /* 0x0004d80001127983 */ /* 0x000f220000300800 */
[----:B------:R-:W-:-:S03]  /*48d70*/  F2FP.F16.E4M3.UNPACK_B R41, R53.H1 ;  /* 0x00000035ff29723e */ /* 0x000fc600030006ff */
[----:B------:R-:W4:Y:S04]  /*48d80*/  LDL.LU R19, [R1+0x4dc] ;  /* 0x0004dc0001137983 */ /* 0x000f280000300800 */
[----:B------:R-:W4:Y:S04]  /*48d90*/  LDL.LU R60, [R1+0x688] ;  /* 0x00068800013c7983 */ /* 0x000f280000300800 */
[----:B------:R-:W4:Y:S04]  /*48da0*/  LDL.LU R61, [R1+0x68c] ;  /* 0x00068c00013d7983 */ /* 0x000f280000300800 */
[----:B------:R-:W4:Y:S04]  /*48db0*/  LDL.LU R52, [R1+0x698] ;  /* 0x0006980001347983 */ /* 0x000f280000300800 */
[----:B------:R-:W4:Y:S01]  /*48dc0*/  LDL.LU R53, [R1+0x69c] ;  /* 0x00069c0001357983 */ /* 0x000f220000300800 */
[----:B--2---:R-:W-:-:S03]  /*48dd0*/  IMAD R27, R3, 0x100, R2 ;  /* 0x00000100031b7824 */ /* 0x004fc600078e0202 */
        /* <DEDUP_REMOVED lines=10> */
[----:B0-----:R-:W2:Y:S04]  /*48e80*/  LDL.LU R36, [R1+0x460] ;  /* 0x0004600001247983 */ /* 0x001ea80000300800 */
[----:B------:R-:W2:Y:S04]  /*48e90*/  LDL.LU R37, [R1+0x464] ;  /* 0x0004640001257983 */ /* 0x000ea80000300800 */
[----:B------:R-:W2:Y:S04]  /*48ea0*/  LDL.LU R38, [R1+0x468] ;  /* 0x0004680001267983 */ /* 0x000ea80000300800 */
[----:B------:R-:W2:Y:S04]  /*48eb0*/  LDL.LU R39, [R1+0x46c] ;  /* 0x00046c0001277983 */ /* 0x000ea80000300800 */
[----:B-1----:R-:W2:Y:S04]  /*48ec0*/  LDL.LU R4, [R1+0x3e0] ;  /* 0x0003e00001047983 */ /* 0x002ea80000300800 */
[----:B------:R-:W2:Y:S04]  /*48ed0*/  LDL.LU R5, [R1+0x3e4] ;  /* 0x0003e40001057983 */ /* 0x000ea80000300800 */
[----:B---3--:R-:W3:Y:S04]  /*48ee0*/  LDL.LU R6, [R1+0x3e8] ;  /* 0x0003e80001067983 */ /* 0x008ee80000300800 */
[----:B------:R-:W3:Y:S01]  /*48ef0*/  LDL.LU R7, [R1+0x3ec] ;  /* 0x0003ec0001077983 */ /* 0x000ee20000300800 */
[----:B------:R-:W-:-:S03]  /*48f00*/  IMAD R24, R0, 0x100, R43 ;  /* 0x0000010000187824 */ /* 0x000fc600078e022b */
        /* <DEDUP_REMOVED lines=12> */
[----:B----4-:R-:W-:-:S02]  /*48fd0*/  F2FP.F16.E4M3.UNPACK_B R42, R60.H1 ;  /* 0x0000003cff2a723e */ /* 0x010fc400030006ff */
[----:B------:R-:W-:Y:S02]  /*48fe0*/  F2FP.F16.E4M3.UNPACK_B R43, R61.H1 ;  /* 0x0000003dff2b723e */ /* 0x000fe400030006ff */
[----:B------:R-:W-:Y:S02]  /*48ff0*/  F2FP.F16.E4M3.UNPACK_B R52, R52.H1 ;  /* 0x00000034ff34723e */ /* 0x000fe400030006ff */
[----:B------:R-:W-:-:S07]  /*49000*/  F2FP.F16.E4M3.UNPACK_B R53, R53.H1 ;  /* 0x00000035ff35723e */ /* 0x000fce00030006ff */
[C---:B------:R-:W-:Y:S06]  /*49010*/  HMMA.16816.F32 R16, R8.reuse, R52, R16 ;  /* 0x000000340810723c */ /* 0x040fec0000001810 */
[C---:B--2---:R-:W-:Y:S06]  /*49020*/  HMMA.16816.F32 R32, R8.reuse, R40, R32 ;  /* 0x000000280820723c */ /* 0x044fec0000001820 */
[----:B------:R-:W-:-:S15]  /*49030*/  HMMA.16816.F32 R20, R8, R42, R20 ;  /* 0x0000002a0814723c */ /* 0x000fde0000001814 */
[----:B------:R-:W-:-:S02]  /*49040*/  NOP ;  /* 0x0000000000007918 */ /* 0x000fc40000000000 */
[----:B------:R-:W-:Y:S04]  /*49050*/  STL.64 [R1+0x200], R32 ;  /* 0x0002002001007387 */ /* 0x000fe80000100a00 */
[----:B------:R0:W-:Y:S01]  /*49060*/  STL.64 [R1+0x208], R34 ;  /* 0x0002082201007387 */ /* 0x0001e20000100a00 */
[----:B------:R-:W-:Y:S02]  /*49070*/  F2FP.F16.E4M3.UNPACK_B R2, R2.H1 ;  /* 0x00000002ff02723e */ /* 0x000fe400030006ff */
[----:B------:R-:W-:Y:S01]  /*49080*/  F2FP.F16.E4M3.UNPACK_B R3, R3.H1 ;  /* 0x00000003ff03723e */ /* 0x000fe200030006ff */
[----:B0-----:R-:W2:Y:S04]  /*49090*/  LDL.LU.64 R34, [R1+0x3058] ;  /* 0x0030580001227983 */ /* 0x001ea80000300a00 */
[----:B------:R-:W4:Y:S04]  /*490a0*/  LDL.LU.64 R32, [R1+0x3050] ;  /* 0x0030500001207983 */ /* 0x000f280000300a00 */
[----:B------:R-:W-:Y:S04]  /*490b0*/  STL [R1+0x2fcc], R41 ;  /* 0x002fcc2901007387 */ /* 0x000fe80000100800 */
[----:B------:R-:W-:Y:S04]  /*490c0*/  STL.64 [R1+0x4e0], R20 ;  /* 0x0004e01401007387 */ /* 0x000fe80000100a00 */
[----:B------:R0:W-:Y:S01]  /*490d0*/  STL.64 [R1+0x4e8], R22 ;  /* 0x0004e81601007387 */ /* 0x0001e20000100a00 */
[----:B---3--:R-:W-:Y:S03]  /*490e0*/  HMMA.16816.F32 R8, R8, R2, R4 ;  /* 0x000000020808723c */ /* 0x008fe60000001804 */
[----:B0-----:R-:W3:Y:S04]  /*490f0*/  LDL.LU.64 R22, [R1+0x3048] ;  /* 0x0030480001167983 */ /* 0x001ee80000300a00 */
[----:B------:R-:W2:Y:S04]  /*49100*/  LDL.LU.64 R20, [R1+0x3040] ;  /* 0x0030400001147983 */ /* 0x000ea80000300a00 */
[----:B------:R-:W-:Y:S04]  /*49110*/  STL.64 [R1+0x4c0], R16 ;  /* 0x0004c01001007387 */ /* 0x000fe80000100a00 */
[----:B------:R0:W-:Y:S04]  /*49120*/  STL.64 [R1+0x4c8], R18 ;  /* 0x0004c81201007387 */ /* 0x0001e80000100a00 */
[----:B0-----:R-:W4:Y:S04]  /*49130*/  LDL.LU.64 R18, [R1+0x3038] ;  /* 0x0030380001127983 */ /* 0x001f280000300a00 */
[----:B------:R-:W3:Y:S04]  /*49140*/  LDL.LU.64 R16, [R1+0x3030] ;  /* 0x0030300001107983 */ /* 0x000ee80000300a00 */
[----:B------:R-:W-:Y:S04]  /*49150*/  STL.64 [R1+0x2fc0], R54 ;  /* 0x002fc03601007387 */ /* 0x000fe80000100a00 */
[----:B------:R0:W-:Y:S04]  /*49160*/  STL.64 [R1+0x2fb8], R52 ;  /* 0x002fb83401007387 */ /* 0x0001e80000100a00 */
[----:B0-----:R-:W2:Y:S04]  /*49170*/  LDL.LU R52, [R1+0x480] ;  /* 0x0004800001347983 */ /* 0x001ea80000300800 */
[----:B------:R-:W2:Y:S04]  /*49180*/  LDL.LU R53, [R1+0x484] ;  /* 0x0004840001357983 */ /* 0x000ea80000300800 */
[----:B------:R-:W2:Y:S04]  /*49190*/  LDL.LU R54, [R1+0x488] ;  /* 0x0004880001367983 */ /* 0x000ea80000300800 */
[----:B------:R-:W2:Y:S04]  /*491a0*/  LDL.LU R55, [R1+0x48c] ;  /* 0x00048c0001377983 */ /* 0x000ea80000300800 */
[----:B------:R-:W4:Y:S04]  /*491b0*/  LDL.LU.64 R6, [R1+0x3028] ;  /* 0x0030280001067983 */ /* 0x000f280000300a00 */
[----:B------:R-:W3:Y:S01]  /*491c0*/  LDL.LU.64 R4, [R1+0x3020] ;  /* 0x0030200001047983 */ /* 0x000ee20000300a00 */
[----:B------:R-:W-:-:S02]  /*491d0*/  F2FP.F16.E4M3.UNPACK_B R24, R24 ;  /* 0x00000018ff18723e */ /* 0x000fc400020006ff */
[----:B------:R-:W-:Y:S02]  /*491e0*/  F2FP.F16.E4M3.UNPACK_B R25, R25 ;  /* 0x00000019ff19723e */ /* 0x000fe400020006ff */
[----:B------:R-:W-:Y:S02]  /*491f0*/  F2FP.F16.E4M3.UNPACK_B R26, R26 ;  /* 0x0000001aff1a723e */ /* 0x000fe400020006ff */
[----:B------:R-:W-:Y:S01]  /*49200*/  F2FP.F16.E4M3.UNPACK_B R27, R27 ;  /* 0x0000001bff1b723e */ /* 0x000fe200020006ff */
[----:B------:R0:W-:Y:S04]  /*49210*/  STL.64 [R1+0x240], R8 ;  /* 0x0002400801007387 */ /* 0x0001e80000100a00 */
[----:B------:R1:W-:Y:S04]  /*49220*/  STL.64 [R1+0x248], R10 ;  /* 0x0002480a01007387 */ /* 0x0003e80000100a00 */
[----:B0-----:R-:W4:Y:S04]  /*49230*/  LDL.LU R8, [R1+0x490] ;  /* 0x0004900001087983 */ /* 0x001f280000300800 */
[----:B------:R-:W4:Y:S04]  /*49240*/  LDL.LU R9, [R1+0x494] ;  /* 0x0004940001097983 */ /* 0x000f280000300800 */
[----:B-1----:R-:W4:Y:S04]  /*49250*/  LDL.LU R10, [R1+0x498] ;  /* 0x00049800010a7983 */ /* 0x002f280000300800 */
[----:B------:R-:W4:Y:S01]  /*49260*/  LDL.LU R11, [R1+0x49c] ;  /* 0x00049c00010b7983 */ /* 0x000f220000300800 */
[----:B---3--:R-:W-:-:S15]  /*49270*/  HMMA.16816.F32 R12, R24, R4, R12 ;  /* 0x00000004180c723c */ /* 0x008fde000000180c */
[----:B------:R-:W-:-:S08]  /*49280*/  NOP ;  /* 0x0000000000007918 */ /* 0x000fd00000000000 */
[----:B------:R-:W-:Y:S04]  /*49290*/  STL.64 [R1+0x2e0], R12 ;  /* 0x0002e00c01007387 */ /* 0x000fe80000100a00 */
[----:B------:R0:W-:Y:S04]  /*492a0*/  STL.64 [R1+0x2e8], R14 ;  /* 0x0002e80e01007387 */ /* 0x0001e80000100a00 */
[----:B0-----:R-:W3:Y:S04]  /*492b0*/  LDL.LU.64 R14, [R1+0x3018] ;  /* 0x00301800010e7983 */ /* 0x001ee80000300a00 */
[----:B------:R-:W2:Y:S01]  /*492c0*/  LDL.LU.64 R12, [R1+0x3010] ;  /* 0x00301000010c7983 */ /* 0x000ea20000300a00 */
[----:B----4-:R-:W-:Y:S06]  /*492d0*/  HMMA.16816.F32 R8, R24, R6, R8 ;  /* 0x000000061808723c */ /* 0x010fec0000001808 */
[----:B------:R-:W-:Y:S04]  /*492e0*/  STL.64 [R1+0x2fd8], R6 ;  /* 0x002fd80601007387 */ /* 0x000fe80000100a00 */
[----:B------:R3:W-:-:S13]  /*492f0*/  STL.64 [R1+0x2fd0], R4 ;  /* 0x002fd00401007387 */ /* 0x0007da0000100a00 */
[----:B------:R-:W-:Y:S04]  /*49300*/  STL.64 [R1+0x350], R8 ;  /* 0x0003500801007387 */ /* 0x000fe80000100a00 */
[----:B------:R2:W-:Y:S01]  /*49310*/  STL.64 [R1+0x358], R10 ;  /* 0x0003580a01007387 */ /* 0x0005e20000100a00 */
[C---:B---3--:R-:W-:Y:S06]  /*49320*/  HMMA.16816.F32 R4, R24.reuse, R14, R36 ;  /* 0x0000000e1804723c */ /* 0x048fec0000001824 */
[----:B--2---:R-:W-:Y:S01]  /*49330*/  HMMA.16816.F32 R8, R24, R12, R52 ;  /* 0x0000000c1808723c */ /* 0x004fe20000001834 */
[----:B------:R-:W-:-:S15]  /*49340*/  STL.64 [R1+0x2fe8], R14 ;  /* 0x002fe80e01007387 */ /* 0x000fde0000100a00 */
[----:B------:R-:W-:-:S07]  /*49350*/  NOP ;  /* 0x0000000000007918 */ /* 0x000fce0000000000 */
        /* <DEDUP_REMOVED lines=15> */
[----:B------:R-:W2:-:S15]  /*49450*/  LDL.LU R56, [R1+0x310] ;  /* 0x0003100001387983 */ /* 0x000e9e0000300800 */
[----:B------:R-:W-:-:S01]  /*49460*/  NOP ;  /* 0x0000000000007918 */ /* 0x000fc20000000000 */
[----:B------:R0:W-:Y:S04]  /*49470*/  STL.64 [R1+0x3f0], R8 ;  /* 0x0003f00801007387 */ /* 0x0001e80000100a00 */
[----:B------:R1:W-:Y:S04]  /*49480*/  STL.64 [R1+0x3f8], R10 ;  /* 0x0003f80a01007387 */ /* 0x0003e80000100a00 */
[----:B------:R3:W-:Y:S04]  /*49490*/  STL.64 [R1+0x3d0], R4 ;  /* 0x0003d00401007387 */ /* 0x0007e80000100a00 */
[----:B------:R4:W-:Y:S04]  /*494a0*/  STL.64 [R1+0x3d8], R6 ;  /* 0x0003d80601007387 */ /* 0x0009e80000100a00 */
        /* <DEDUP_REMOVED lines=9> */
[----:B-1----:R-:W2:Y:S04]  /*49540*/  LDL.LU R10, [R1+0x348] ;  /* 0x00034800010a7983 */ /* 0x002ea80000300800 */
        /* <DEDUP_REMOVED lines=9> */
[----:B---3--:R-:W3:Y:S04]  /*495e0*/  LDL.LU R4, [R1+0x380] ;  /* 0x0003800001047983 */ /* 0x008ee80000300800 */
[----:B------:R-:W3:Y:S04]  /*495f0*/  LDL.LU R5, [R1+0x384] ;  /* 0x0003840001057983 */ /* 0x000ee80000300800 */
[----:B----4-:R-:W3:Y:S04]  /*49600*/  LDL.LU R6, [R1+0x388] ;  /* 0x0003880001067983 */ /* 0x010ee80000300800 */
        /* <DEDUP_REMOVED lines=26> */
[----:B------:R-:W4:Y:S01]  /*497b0*/  LDL.LU R23, [R1+0x36c] ;  /* 0x00036c0001177983 */ /* 0x000f220000300800 */
[C---:B--2---:R-:W-:Y:S06]  /*497c0*/  HMMA.16816.F32 R36, R24.reuse, R34, R36 ;  /* 0x000000221824723c */ /* 0x044fec0000001824 */
[----:B------:R-:W-:-:S15]  /*497d0*/  HMMA.16816.F32 R16, R24, R32, R16 ;  /* 0x000000201810723c */ /* 0x000fde0000001810 */
[----:B------:R-:W-:-:S08]  /*497e0*/  NOP ;  /* 0x0000000000007918 */ /* 0x000fd00000000000 */
[----:B------:R-:W-:Y:S04]  /*497f0*/  STL.64 [R1+0x3c0], R16 ;  /* 0x0003c01001007387 */ /* 0x000fe80000100a00 */
[----:B------:R0:W-:Y:S04]  /*49800*/  STL.64 [R1+0x3c8], R18 ;  /* 0x0003c81201007387 */ /* 0x0001e80000100a00 */
[----:B0-----:R-:W2:Y:S04]  /*49810*/  LDL.LU.64 R18, [R1+0x3008] ;  /* 0x0030080001127983 */ /* 0x001ea80000300a00 */
[----:B------:R-:W2:Y:S04]  /*49820*/  LDL.LU.64 R16, [R1+0x3000] ;  /* 0x0030000001107983 */ /* 0x000ea80000300a00 */
[----:B------:R-:W-:Y:S04]  /*49830*/  STL.64 [R1+0x3a0], R36 ;  /* 0x0003a02401007387 */ /* 0x000fe80000100a00 */
[----:B------:R0:W-:Y:S04]  /*49840*/  STL.64 [R1+0x3a8], R38 ;  /* 0x0003a82601007387 */ /* 0x0001e80000100a00 */
[----:B0-----:R-:W4:Y:S04]  /*49850*/  LDL.LU.64 R38, [R1+0x2ff8] ;  /* 0x002ff80001267983 */ /* 0x001f280000300a00 */
[----:B------:R-:W2:Y:S04]  /*49860*/  LDL.LU.64 R36, [R1+0x2ff0] ;  /* 0x002ff00001247983 */ /* 0x000ea80000300a00 */
[----:B------:R-:W-:Y:S04]  /*49870*/  STL.64 [R1+0x2f78], R34 ;  /* 0x002f782201007387 */ /* 0x000fe80000100a00 */
[----:B------:R0:W-:Y:S04]  /*49880*/  STL.64 [R1+0x2f70], R32 ;  /* 0x002f702001007387 */ /* 0x0001e80000100a00 */
[----:B0-----:R-:W2:Y:S04]  /*49890*/  LDL.LU R32, [R1+0x470] ;  /* 0x0004700001207983 */ /* 0x001ea80000300800 */
[----:B------:R-:W2:Y:S04]  /*498a0*/  LDL.LU R33, [R1+0x474] ;  /* 0x0004740001217983 */ /* 0x000ea80000300800 */
[----:B------:R-:W2:Y:S04]  /*498b0*/  LDL.LU R34, [R1+0x478] ;  /* 0x0004780001227983 */ /* 0x000ea80000300800 */
[----:B------:R-:W2:Y:S01]  /*498c0*/  LDL.LU R35, [R1+0x47c] ;  /* 0x00047c0001237983 */ /* 0x000ea20000300800 */
[----:B---3--:R-:W-:Y:S01]  /*498d0*/  IMAD R28, R28, 0x100, R41 ;  /* 0x000001001c1c7824 */ /* 0x008fe200078e0229 */
[C---:B----4-:R-:W-:Y:S06]  /*498e0*/  HMMA.16816.F32 R4, R24.reuse, R38, R4 ;  /* 0x000000261804723c */ /* 0x050fec0000001804 */
        /* <DEDUP_REMOVED lines=15> */
[----:B------:R-:W3:Y:S04]  /*499e0*/  LDL.LU R39, [R1+0x4ac] ;  /* 0x0004ac0001277983 */ /* 0x000ee80000300800 */
[----:B------:R-:W4:Y:S01]  /*499f0*/  LDL.LU R41, [R1+0x2fcc] ;  /* 0x002fcc0001297983 */ /* 0x000f220000300800 */
[----:B------:R-:W-:-:S03]  /*49a00*/  IMAD R29, R29, 0x100, R61 ;  /* 0x000001001d1d7824 */ /* 0x000fc600078e023d */
[----:B------:R-:W2:Y:S01]  /*49a10*/  LDL.LU R61, [R1+0x2fc8] ;  /* 0x002fc800013d7983 */ /* 0x000ea20000300800 */
[----:B----4-:R-:W-:-:S15]  /*49a20*/  HMMA.16816.F32 R52, R24, R40, R52 ;  /* 0x000000281834723c */ /* 0x010fde0000001834 */
[----:B------:R-:W-:-:S08]  /*49a30*/  NOP ;  /* 0x0000000000007918 */ /* 0x000fd00000000000 */
[----:B------:R-:W-:Y:S04]  /*49a40*/  STL.64 [R1+0x370], R52 ;  /* 0x0003703401007387 */ /* 0x000fe80000100a00 */
[----:B------:R0:W-:Y:S04]  /*49a50*/  STL.64 [R1+0x378], R54 ;  /* 0x0003783601007387 */ /* 0x0001e80000100a00 */
[----:B0-----:R-:W4:Y:S04]  /*49a60*/  LDL.LU.64 R54, [R1+0x2fc0] ;  /* 0x002fc00001367983 */ /* 0x001f280000300a00 */
[----:B------:R-:W2:Y:S01]  /*49a70*/  LDL.LU.64 R52, [R1+0x2fb8] ;  /* 0x002fb80001347983 */ /* 0x000ea20000300a00 */
[----:B------:R-:W-:-:S02]  /*49a80*/  IMAD R30, R30, 0x100, R60 ;  /* 0x000001001e1e7824 */ /* 0x000fc400078e023c */
[----:B------:R-:W-:Y:S01]  /*49a90*/  IMAD R31, R31, 0x100, R0 ;  /* 0x000001001f1f7824 */ /* 0x000fe200078e0200 */
[----:B---3--:R-:W-:Y:S01]  /*49aa0*/  HMMA.16816.F32 R36, R24, R42, R36 ;  /* 0x0000002a1824723c */ /* 0x008fe20000001824 */
[----:B------:R-:W-:Y:S01]  /*49ab0*/  F2FP.F16.E4M3.UNPACK_B R28, R28 ;  /* 0x0000001cff1c723e */ /* 0x000fe200020006ff */
[----:B------:R-:W3:Y:S01]  /*49ac0*/  LDL.LU R60, [R1+0x2fb4] ;  /* 0x002fb400013c7983 */ /* 0x000ee20000300800 */
[----:B------:R-:W-:Y:S02]  /*49ad0*/  F2FP.F16.E4M3.UNPACK_B R29, R29 ;  /* 0x0000001dff1d723e */ /* 0x000fe400020006ff */
[----:B------:R-:W-:Y:S01]  /*49ae0*/  F2FP.F16.E4M3.UNPACK_B R30, R30 ;  /* 0x0000001eff1e723e */ /* 0x000fe200020006ff */
[----:B------:R-:W3:Y:S01]  /*49af0*/  LDL.LU R0, [R1+0x2fb0] ;  /* 0x002fb00001007983 */ /* 0x000ee20000300800 */
[----:B------:R-:W-:-:S03]  /*49b00*/  F2FP.F16.E4M3.UNPACK_B R31, R31 ;  /* 0x0000001fff1f723e */ /* 0x000fc600020006ff */
[----:B------:R-:W-:Y:S04]  /*49b10*/  STL.64 [R1+0x2f68], R42 ;  /* 0x002f682a01007387 */ /* 0x000fe80000100a00 */
[----:B------:R-:W-:Y:S09]  /*49b20*/  STL.64 [R1+0x2f60], R40 ;  /* 0x002f602801007387 */ /* 0x000ff20000100a00 */
[----:B------:R-:W-:Y:S04]  /*49b30*/  STL.64 [R1+0x480], R36 ;  /* 0x0004802401007387 */ /* 0x000fe80000100a00 */
[----:B------:R-:W-:Y:S01]  /*49b40*/  STL.64 [R1+0x488], R38 ;  /* 0x0004882601007387 */ /* 0x000fe20000100a00 */
[C---:B--2---:R-:W-:Y:S06]  /*49b50*/  HMMA.16816.F32 R32, R24.reuse, R52, R32 ;  /* 0x000000341820723c */ /* 0x044fec0000001820 */
[----:B------:R-:W-:Y:S06]  /*49b60*/  HMMA.16816.F32 R24, R24, R2, R20 ;  /* 0x000000021818723c */ /* 0x000fec0000001814 */
[C---:B------:R-:W-:Y:S06]  /*49b70*/  HMMA.16816.F32 R20, R28.reuse, R4, R8 ;  /* 0x000000041c14723c */ /* 0x040fec0000001808 */
[C---:B------:R-:W-:Y:S01]  /*49b80*/  HMMA.16816.F32 R8, R28.reuse, R6, R48 ;  /* 0x000000061c08723c */ /* 0x040fe20000001830 */
[----:B----4-:R-:W-:Y:S04]  /*49b90*/  STL.64 [R1+0x2f88], R54 ;  /* 0x002f883601007387 */ /* 0x010fe80000100a00 */
[----:B------:R-:W-:Y:S04]  /*49ba0*/  STL.64 [R1+0x2f80], R52 ;  /* 0x002f803401007387 */ /* 0x000fe80000100a00 */
[----:B------:R-:W-:Y:S04]  /*49bb0*/  STL.64 [R1+0x460], R32 ;  /* 0x0004602001007387 */ /* 0x000fe80000100a00 */
[----:B------:R-:W-:Y:S04]  /*49bc0*/  STL.64 [R1+0x468], R34 ;  /* 0x0004682201007387 */ /* 0x000fe80000100a00 */
[----:B------:R-:W-:Y:S04]  /*49bd0*/  STL.64 [R1+0x360], R24 ;  /* 0x0003601801007387 */ /* 0x000fe80000100a00 */
[----:B------:R-:W-:Y:S04]  /*49be0*/  STL.64 [R1+0x368], R26 ;  /* 0x0003681a01007387 */ /* 0x000fe80000100a00 */
[----:B------:R-:W-:Y:S04]  /*49bf0*/  STL.64 [R1+0x2fa8], R6 ;  /* 0x002fa80601007387 */ /* 0x000fe80000100a00 */
[----:B------:R-:W-:Y:S04]  /*49c00*/  STL.64 [R1+0x340], R20 ;  /* 0x0003401401007387 */ /* 0x000fe80000100a00 */
[----:B------:R-:W-:Y:S04]  /*49c10*/  STL.64 [R1+0x348], R22 ;  /* 0x0003481601007387 */ /* 0x000fe80000100a00 */
[----:B------:R0:W-:Y:S04]  /*49c20*/  STL.64 [R1+0x2fa0], R4 ;  /* 0x002fa00401007387 */ /* 0x0001e80000100a00 */
[----:B------:R-:W-:Y:S04]  /*49c30*/  STL.64 [R1+0x330], R8 ;  /* 0x0003300801007387 */ /* 0x000fe80000100a00 */
[----:B------:R1:W-:Y:S01]  /*49c40*/  STL.64 [R1+0x338], R10 ;  /* 0x0003380a01007387 */ /* 0x0003e20000100a00 */
[C---:B0-----:R-:W-:Y:S06]  /*49c50*/  HMMA.16816.F32 R4, R28.reuse, R14, R56 ;  /* 0x0000000e1c04723c */ /* 0x041fec0000001838 */
[----:B-1----:R-:W-:Y:S01]  /*49c60*/  HMMA.16816.F32 R8, R28, R12, R44 ;  /* 0x0000000c1c08723c */ /* 0x002fe2000000182c */
[----:B------:R-:W2:-:S15]  /*49c70*/  LDL.LU R44, [R1+0x190] ;  /* 0x00019000012c7983 */ /* 0x000e9e0000300800 */
[----:B------:R-:W-:-:S07]  /*49c80*/  NOP ;  /* 0x0000000000007918 */ /* 0x000fce0000000000 */
[----:B------:R-:W-:Y:S04]  /*49c90*/  STL.64 [R1+0x320], R8 ;  /* 0x0003200801007387 */ /* 0x000fe80000100a00 */
[----:B------:R-:W-:Y:S04]  /*49ca0*/  STL.64 [R1+0x328], R10 ;  /* 0x0003280a01007387 */ /* 0x000fe80000100a00 */
[----:B------:R0:W-:Y:S04]  /*49cb0*/  STL.64 [R1+0x300], R4 ;  /* 0x0003000401007387 */ /* 0x0001e80000100a00 */
[----:B------:R1:W-:Y:S04]  /*49cc0*/  STL.64 [R1+0x308], R6 ;  /* 0x0003080601007387 */ /* 0x0003e80000100a00 */
        /* <DEDUP_REMOVED lines=15> */
[----:B0-----:R-:W4:Y:S04]  /*49dc0*/  LDL.LU R4, [R1+0x2f0] ;  /* 0x0002f00001047983 */ /* 0x001f280000300800 */
[----:B------:R-:W4:Y:S04]  /*49dd0*/  LDL.LU R5, [R1+0x2f4] ;  /* 0x0002f40001057983 */ /* 0x000f280000300800 */
[----:B-1----:R-:W4:Y:S04]  /*49de0*/  LDL.LU R6, [R1+0x2f8] ;  /* 0x0002f80001067983 */ /* 0x002f280000300800 */
        /* <DEDUP_REMOVED lines=25> */
[----:B------:R0:W-:Y:S04]  /*49f80*/  STL.64 [R1+0x2f48], R14 ;  /* 0x002f480e01007387 */ /* 0x0001e80000100a00 */
[----:B0-----:R-:W3:Y:S04]  /*49f90*/  LDL.LU R14, [R1+0xd3c] ;  /* 0x000d3c00010e7983 */ /* 0x001ee80000300800 */
[----:B------:R-:W3:Y:S04]  /*49fa0*/  LDL.LU R15, [R1+0xd44] ;  /* 0x000d4400010f7983 */ /* 0x000ee80000300800 */
[----:B------:R0:W-:Y:S04]  /*49fb0*/  STL.64 [R1+0x2f40], R12 ;  /* 0x002f400c01007387 */ /* 0x0001e80000100a00 */
[----:B0-----:R-:W3:Y:S04]  /*49fc0*/  LDL.LU R12, [R1+0xd2c] ;  /* 0x000d2c00010c7983 */ /* 0x001ee80000300800 */
[----:B------:R-:W3:Y:S01]  /*49fd0*/  LDL.LU R13, [R1+0xd34] ;  /* 0x000d3400010d7983 */ /* 0x000ee20000300800 */
[C---:B--2---:R-:W-:Y:S06]  /*49fe0*/  HMMA.16816.F32 R20, R28.reuse, R18, R20 ;  /* 0x000000121c14723c */ /* 0x044fec0000001814 */
[----:B----4-:R-:W-:-:S15]  /*49ff0*/  HMMA.16816.F32 R4, R28, R16, R4 ;  /* 0x000000101c04723c */ /* 0x010fde0000001804 */
        /* <DEDUP_REMOVED lines=11> */
[----:B0-----:R-:W4:Y:S04]  /*4a0b0*/  LDL.LU R16, [R1+0x220] ;  /* 0x0002200001107983 */ /* 0x001f280000300800 */
[----:B------:R-:W4:Y:S04]  /*4a0c0*/  LDL.LU R17, [R1+0x224] ;  /* 0x0002240001117983 */ /* 0x000f280000300800 */
[----:B------:R-:W4:Y:S04]  /*4a0d0*/  LDL.LU R18, [R1+0x228] ;  /* 0x0002280001127983 */ /* 0x000f280000300800 */
[----:B------:R-:W4:Y:S01]  /*4a0e0*/  LDL.LU R19, [R1+0x22c] ;  /* 0x00022c0001137983 */ /* 0x000f220000300800 */
        /* <DEDUP_REMOVED lines=27> */
[----:B------:R-:W3:Y:S04]  /*4a2a0*/  LDL.LU.64 R36, [R1+0x2f50] ;  /* 0x002f500001247983 */ /* 0x000ee80000300a00 */
[----:B------:R-:W-:Y:S04]  /*4a2b0*/  STL.64 [R1+0x2f18], R34 ;  /* 0x002f182201007387 */ /* 0x000fe80000100a00 */
[----:B------:R0:W-:Y:S04]  /*4a2c0*/  STL.64 [R1+0x2f10], R32 ;  /* 0x002f102001007387 */ /* 0x0001e80000100a00 */
[----:B0-----:R-:W3:Y:S04]  /*4a2d0*/  LDL.LU R32, [R1+0x250] ;  /* 0x0002500001207983 */ /* 0x001ee80000300800 */
[----:B------:R-:W3:Y:S04]  /*4a2e0*/  LDL.LU R33, [R1+0x254] ;  /* 0x0002540001217983 */ /* 0x000ee80000300800 */
[----:B------:R-:W3:Y:S04]  /*4a2f0*/  LDL.LU R34, [R1+0x258] ;  /* 0x0002580001227983 */ /* 0x000ee80000300800 */
[----:B------:R-:W3:Y:S01]  /*4a300*/  LDL.LU R35, [R1+0x25c] ;  /* 0x00025c0001237983 */ /* 0x000ee20000300800 */
        /* <DEDUP_REMOVED lines=8> */
[C---:B--2---:R-:W-:Y:S06]  /*4a390*/  HMMA.16816.F32 R12, R28.reuse, R42, R24 ;  /* 0x0000002a1c0c723c */ /* 0x044fec0000001818 */
[C---:B----4-:R-:W-:Y:S06]  /*4a3a0*/  HMMA.16816.F32 R16, R28.reuse, R40, R16 ;  /* 0x000000281c10723c */ /* 0x050fec0000001810 */
[C---:B---3--:R-:W-:Y:S06]  /*4a3b0*/  HMMA.16816.F32 R20, R28.reuse, R38, R20 ;  /* 0x000000261c14723c */ /* 0x048fec0000001814 */
[----:B------:R-:W-:Y:S01]  /*4a3c0*/  STL.64 [R1+0x2f38], R38 ;  /* 0x002f382601007387 */ /* 0x000fe20000100a00 */
[----:B------:R-:W-:-:S15]  /*4a3d0*/  HMMA.16816.F32 R32, R28, R36, R32 ;  /* 0x000000241c20723c */ /* 0x000fde0000001820 */
[----:B------:R-:W-:-:S08]  /*4a3e0*/  NOP ;  /* 0x0000000000007918 */ /* 0x000fd00000000000 */
[----:B------:R-:W-:Y:S04]  /*4a3f0*/  STL.64 [R1+0x250], R32 ;  /* 0x0002502001007387 */ /* 0x000fe80000100a00 */
[----:B------:R-:W-:Y:S04]  /*4a400*/  STL.64 [R1+0x258], R34 ;  /* 0x0002582201007387 */ /* 0x000fe80000100a00 */
[----:B------:R-:W-:Y:S04]  /*4a410*/  STL.64 [R1+0x2f30], R36 ;  /* 0x002f302401007387 */ /* 0x000fe80000100a00 */
[----:B------:R-:W-:Y:S04]  /*4a420*/  STL.64 [R1+0x230], R20 ;  /* 0x0002301401007387 */ /* 0x000fe80000100a00 */
[----:B------:R0:W-:Y:S04]  /*4a430*/  STL.64 [R1+0x238], R22 ;  /* 0x0002381601007387 */ /* 0x0001e80000100a00 */
[----:B------:R-:W-:Y:S04]  /*4a440*/  STL.64 [R1+0x210], R16 ;  /* 0x0002101001007387 */ /* 0x000fe80000100a00 */
[----:B------:R1:W-:Y:S01]  /*4a450*/  STL.64 [R1+0x218], R18 ;  /* 0x0002181201007387 */ /* 0x0003e20000100a00 */
[C---:B0-----:R-:W-:Y:S03]  /*4a460*/  HMMA.16816.F32 R20, R28.reuse, R52, R48 ;  /* 0x000000341c14723c */ /* 0x041fe60000001830 */
[----:B------:R-:W-:Y:S04]  /*4a470*/  STL.64 [R1+0x2a0], R12 ;  /* 0x0002a00c01007387 */ /* 0x000fe80000100a00 */
[----:B------:R0:W-:Y:S01]  /*4a480*/  STL.64 [R1+0x2a8], R14 ;  /* 0x0002a80e01007387 */ /* 0x0001e20000100a00 */
[----:B-1----:R-:W-:Y:S06]  /*4a490*/  HMMA.16816.F32 R16, R28, R2, R44 ;  /* 0x000000021c10723c */ /* 0x002fec000000182c */
[C---:B0-----:R-:W-:Y:S09]  /*4a4a0*/  HMMA.16816.F32 R12, R8.reuse, R4, R56 ;  /* 0x00000004080c723c */ /* 0x041ff20000001838 */
[----:B------:R0:W-:Y:S04]  /*4a4b0*/  STL.64 [R1+0x280], R20 ;  /* 0x0002801401007387 */ /* 0x0001e80000100a00 */
[----:B------:R1:W-:Y:S04]  /*4a4c0*/  STL.64 [R1+0x288], R22 ;  /* 0x0002881601007387 */ /* 0x0003e80000100a00 */
[----:B0-----:R-:W2:Y:S04]  /*4a4d0*/  LDL.LU R20, [R1+0xe0] ;  /* 0x0000e00001147983 */ /* 0x001ea80000300800 */
[----:B------:R-:W-:Y:S04]  /*4a4e0*/  STL.64 [R1+0x1f0], R16 ;  /* 0x0001f01001007387 */ /* 0x000fe80000100a00 */
[----:B------:R-:W-:Y:S04]  /*4a4f0*/  STL.64 [R1+0x1f8], R18 ;  /* 0x0001f81201007387 */ /* 0x000fe80000100a00 */
[----:B------:R0:W-:Y:S04]  /*4a500*/  STL.64 [R1+0x1e0], R12 ;  /* 0x0001e00c01007387 */ /* 0x0001e80000100a00 */
[----:B------:R3:W-:Y:S04]  /*4a510*/  STL.64 [R1+0x1e8], R14 ;  /* 0x0001e80e01007387 */ /* 0x0007e80000100a00 */
[----:B------:R-:W2:Y:S04]  /*4a520*/  LDL.LU R21, [R1+0xe4] ;  /* 0x0000e40001157983 */ /* 0x000ea80000300800 */
[----:B-1----:R-:W2:Y:S04]  /*4a530*/  LDL.LU R22, [R1+0xe8] ;  /* 0x0000e80001167983 */ /* 0x002ea80000300800 */
[----:B------:R-:W2:Y:S04]  /*4a540*/  LDL.LU R23, [R1+0xec] ;  /* 0x0000ec0001177983 */ /* 0x000ea80000300800 */
[----:B0-----:R-:W4:Y:S04]  /*4a550*/  LDL.LU R12, [R1+0x150] ;  /* 0x00015000010c7983 */ /* 0x001f280000300800 */
[----:B------:R-:W4:Y:S04]  /*4a560*/  LDL.LU R13, [R1+0x154] ;  /* 0x00015400010d7983 */ /* 0x000f280000300800 */
[----:B---3--:R-:W4:Y:S04]  /*4a570*/  LDL.LU R14, [R1+0x158] ;  /* 0x00015800010e7983 */ /* 0x008f280000300800 */
        /* <DEDUP_REMOVED lines=33> */
[----:B----4-:R-:W-:Y:S03]  /*4a790*/  HMMA.16816.F32 R4, R8, R6, R12 ;  /* 0x000000060804723c */ /* 0x010fe6000000180c */
[----:B------:R-:W2:Y:S04]  /*4a7a0*/  LDL.LU.64 R14, [R1+0x2f48] ;  /* 0x002f4800010e7983 */ /* 0x000ea80000300a00 */
[----:B------:R-:W3:-:S15]  /*4a7b0*/  LDL.LU.64 R12, [R1+0x2f40] ;  /* 0x002f4000010c7983 */ /* 0x000ede0000300a00 */
[----:B------:R-:W-:-:S01]  /*4a7c0*/  NOP ;  /* 0x0000000000007918 */ /* 0x000fc20000000000 */
[----:B------:R0:W-:Y:S04]  /*4a7d0*/  STL.64 [R1+0x1d0], R4 ;  /* 0x0001d00401007387 */ /* 0x0001e80000100a00 */
[----:B------:R1:W-:Y:S04]  /*4a7e0*/  STL.64 [R1+0x1d8], R6 ;  /* 0x0001d80601007387 */ /* 0x0003e80000100a00 */
[----:B0-----:R-:W4:Y:S04]  /*4a7f0*/  LDL.LU R4, [R1+0x70] ;  /* 0x0000700001047983 */ /* 0x001f280000300800 */
[----:B------:R-:W4:Y:S04]  /*4a800*/  LDL.LU R5, [R1+0x74] ;  /* 0x0000740001057983 */ /* 0x000f280000300800 */
[----:B-1----:R-:W4:Y:S04]  /*4a810*/  LDL.LU R6, [R1+0x78] ;  /* 0x0000780001067983 */ /* 0x002f280000300800 */
[----:B------:R-:W4:Y:S01]  /*4a820*/  LDL.LU R7, [R1+0x7c] ;  /* 0x00007c0001077983 */ /* 0x000f220000300800 */
[C---:B---3--:R-:W-:Y:S06]  /*4a830*/  HMMA.16816.F32 R36, R8.reuse, R12, R36 ;  /* 0x0000000c0824723c */ /* 0x048fec0000001824 */
[----:B--2---:R-:W-:-:S15]  /*4a840*/  HMMA.16816.F32 R12, R8, R14, R16 ;  /* 0x0000000e080c723c */ /* 0x004fde0000001810 */
[----:B------:R-:W-:-:S02]  /*4a850*/  NOP ;  /* 0x0000000000007918 */ /* 0x000fc40000000000 */
[----:B------:R-:W-:Y:S04]  /*4a860*/  STL.64 [R1+0x1b0], R36 ;  /* 0x0001b02401007387 */ /* 0x000fe80000100a00 */
[----:B------:R0:W-:Y:S04]  /*4a870*/  STL.64 [R1+0x1b8], R38 ;  /* 0x0001b82601007387 */ /* 0x0001e80000100a00 */
[----:B0-----:R-:W2:Y:S04]  /*4a880*/  LDL.LU.64 R38, [R1+0x2f38] ;  /* 0x002f380001267983 */ /* 0x001ea80000300a00 */
[----:B------:R-:W4:Y:S04]  /*4a890*/  LDL.LU.64 R36, [R1+0x2f30] ;  /* 0x002f300001247983 */ /* 0x000f280000300a00 */
[----:B------:R-:W3:Y:S04]  /*4a8a0*/  LDL.LU.64 R18, [R1+0x2f28] ;  /* 0x002f280001127983 */ /* 0x000ee80000300a00 */
[----:B------:R-:W2:Y:S04]  /*4a8b0*/  LDL.LU.64 R16, [R1+0x2f20] ;  /* 0x002f200001107983 */ /* 0x000ea80000300a00 */
[----:B------:R0:W-:Y:S04]  /*4a8c0*/  STL.64 [R1+0x190], R12 ;  /* 0x0001900c01007387 */ /* 0x0001e80000100a00 */
[----:B------:R1:W-:Y:S04]  /*4a8d0*/  STL.64 [R1+0x198], R14 ;  /* 0x0001980e01007387 */ /* 0x0003e80000100a00 */
[----:B0-----:R-:W4:Y:S04]  /*4a8e0*/  LDL.LU R12, [R1] ;  /* 0x00000000010c7983 */ /* 0x001f280000300800 */
        /* <DEDUP_REMOVED lines=14> */
[----:B0-----:R-:W3:Y:S01]  /*4a9d0*/  LDL.LU R16, [R1+0x50] ;  /* 0x0000500001107983 */ /* 0x001ee20000300800 */
[----:B------:R-:W-:-:S03]  /*4a9e0*/  IMAD.MOV.U32 R17, RZ, RZ, R0 ;  /* 0x000000ffff117224 */ /* 0x000fc600078e0000 */
[----:B------:R-:W3:Y:S01]  /*4a9f0*/  LDL.LU R0, [R1+0x2ef8] ;  /* 0x002ef80001007983 */ /* 0x000ee20000300800 */
[----:B-1----:R-:W-:Y:S02]  /*4aa00*/  IMAD.MOV.U32 R18, RZ, RZ, R60 ;  /* 0x000000ffff127224 */ /* 0x002fe400078e003c */
[----:B------:R-:W-:Y:S01]  /*4aa10*/  IMAD.MOV.U32 R19, RZ, RZ, R61 ;  /* 0x000000ffff137224 */ /* 0x000fe200078e003d */
[----:B------:R-:W3:Y:S04]  /*4aa20*/  LDL.LU R60, [R1+0x2ef4] ;  /* 0x002ef400013c7983 */ /* 0x000ee80000300800 */
[----:B------:R-:W3:Y:S01]  /*4aa30*/  LDL.LU R61, [R1+0x2ef0] ;  /* 0x002ef000013d7983 */ /* 0x000ee20000300800 */
[C---:B--2---:R-:W-:Y:S06]  /*4aa40*/  HMMA.16816.F32 R48, R8.reuse, R20, R48 ;  /* 0x000000140830723c */ /* 0x044fec0000001830 */
[C---:B----4-:R-:W-:Y:S06]  /*4aa50*/  HMMA.16816.F32 R20, R8.reuse, R22, R44 ;  /* 0x000000160814723c */ /* 0x050fec000000182c */
[----:B---3--:R-:W-:Y:S11]  /*4aa60*/  HMMA.16816.F32 R56, R8, R32, R56 ;  /* 0x000000200838723c */ /* 0x008ff60000001838 */
[----:B------:R-:W-:Y:S04]  /*4aa70*/  STL.64 [R1+0x130], R48 ;  /* 0x0001303001007387 */ /* 0x000fe80000100a00 */
[----:B------:R0:W-:Y:S04]  /*4aa80*/  STL.64 [R1+0x138], R50 ;  /* 0x0001383201007387 */ /* 0x0001e80000100a00 */
[----:B0-----:R-:W2:Y:S04]  /*4aa90*/  LDL.LU.64 R50, [R1+0x2ee8] ;  /* 0x002ee80001327983 */ /* 0x001ea80000300a00 */
[----:B------:R-:W3:Y:S04]  /*4aaa0*/  LDL.LU.64 R48, [R1+0x2ee0] ;  /* 0x002ee00001307983 */ /* 0x000ee80000300a00 */
[----:B------:R-:W4:Y:S04]  /*4aab0*/  LDL.LU.64 R46, [R1+0x2ed8] ;  /* 0x002ed800012e7983 */ /* 0x000f280000300a00 */
[----:B------:R-:W4:Y:S04]  /*4aac0*/  LDL.LU.64 R44, [R1+0x2ed0] ;  /* 0x002ed000012c7983 */ /* 0x000f280000300a00 */
[----:B------:R0:W-:Y:S04]  /*4aad0*/  STL.64 [R1+0x110], R20 ;  /* 0x0001101401007387 */ /* 0x0001e80000100a00 */
[----:B------:R-:W-:Y:S04]  /*4aae0*/  STL.64 [R1+0x118], R22 ;  /* 0x0001181601007387 */ /* 0x000fe80000100a00 */
[----:B0-----:R-:W2:Y:S04]  /*4aaf0*/  LDL.LU R20, [R1+0x80] ;  /* 0x0000800001147983 */ /* 0x001ea80000300800 */
[----:B------:R-:W-:Y:S04]  /*4ab00*/  STL.64 [R1+0xe0], R56 ;  /* 0x0000e03801007387 */ /* 0x000fe80000100a00 */
[----:B------:R0:W-:Y:S04]  /*4ab10*/  STL.64 [R1+0xe8], R58 ;  /* 0x0000e83a01007387 */ /* 0x0001e80000100a00 */
[----:B0-----:R-:W3:Y:S04]  /*4ab20*/  LDL.LU.64 R58, [R1+0x2ec8] ;  /* 0x002ec800013a7983 */ /* 0x001ee80000300a00 */
[----:B------:R-:W3:Y:S01]  /*4ab30*/  LDL.LU.64 R56, [R1+0x2ec0] ;  /* 0x002ec00001387983 */ /* 0x000ee20000300a00 */
[----:B------:R-:W-:-:S02]  /*4ab40*/  IMAD.MOV.U32 R21, RZ, RZ, R61 ;  /* 0x000000ffff157224 */ /* 0x000fc400078e003d */
[----:B------:R-:W-:Y:S02]  /*4ab50*/  IMAD.MOV.U32 R22, RZ, RZ, R60 ;  /* 0x000000ffff167224 */ /* 0x000fe400078e003c */
[----:B------:R-:W-:Y:S01]  /*4ab60*/  IMAD.MOV.U32 R23, RZ, RZ, R0 ;  /* 0x000000ffff177224 */ /* 0x000fe200078e0000 */
[C---:B------:R-:W-:Y:S06]  /*4ab70*/  HMMA.16816.F32 R4, R8.reuse, R36, R4 ;  /* 0x000000240804723c */ /* 0x040fec0000001804 */
[C---:B------:R-:W-:Y:S06]  /*4ab80*/  HMMA.16816.F32 R12, R8.reuse, R40, R12 ;  /* 0x00000028080c723c */ /* 0x040fec000000180c */
[----:B------:R-:W-:Y:S01]  /*4ab90*/  HMMA.16816.F32 R16, R8, R38, R16 ;  /* 0x000000260810723c */ /* 0x000fe20000001810 */
[----:B------:R-:W-:-:S02]  /*4aba0*/  IMAD R32, R29, 0x100, R28 ;  /* 0x000001001d207824 */ /* 0x000fc400078e021c */
[----:B------:R-:W-:-:S09]  /*4abb0*/  IMAD R33, R31, 0x100, R30 ;  /* 0x000001001f217824 */ /* 0x000fd200078e021e */
[----:B------:R-:W-:Y:S02]  /*4abc0*/  IMAD.MOV.U32 R0, RZ, RZ, R7 ;  /* 0x000000ffff007224 */ /* 0x000fe400078e0007 */
[----:B------:R-:W-:Y:S02]  /*4abd0*/  IMAD.MOV.U32 R60, RZ, RZ, R6 ;  /* 0x000000ffff3c7224 */ /* 0x000fe400078e0006 */
[----:B------:R-:W-:Y:S01]  /*4abe0*/  IMAD.MOV.U32 R61, RZ, RZ, R5 ;  /* 0x000000ffff3d7224 */ /* 0x000fe200078e0005 */
[C---:B----4-:R-:W-:Y:S06]  /*4abf0*/  HMMA.16816.F32 R28, R8.reuse, R52, R44 ;  /* 0x00000034081c723c */ /* 0x050fec000000182c */
[C---:B--2---:R-:W-:Y:S06]  /*4ac00*/  HMMA.16816.F32 R20, R8.reuse, R34, R20 ;  /* 0x000000220814723c */ /* 0x044fec0000001814 */
[----:B---3--:R-:W-:-:S15]  /*4ac10*/  HMMA.16816.F32 R56, R8, R42, R56 ;  /* 0x0000002a0838723c */ /* 0x008fde0000001838 */
[----:B------:R-:W-:-:S02]  /*4ac20*/  NOP ;  /* 0x0000000000007918 */ /* 0x000fc40000000000 */
[----:B------:R-:W-:Y:S04]  /*4ac30*/  STL.64 [R1+0xc0], R20 ;  /* 0x0000c01401007387 */ /* 0x000fe80000100a00 */
[----:B------:R-:W-:Y:S04]  /*4ac40*/  STL.64 [R1+0xc8], R22 ;  /* 0x0000c81601007387 */ /* 0x000fe80000100a00 */
[----:B------:R0:W-:Y:S04]  /*4ac50*/  STL [R1+0x90], R4 ;  /* 0x0000900401007387 */ /* 0x0001e80000100800 */
[----:B------:R-:W2:Y:S04]  /*4ac60*/  LDL R5, [R1+0x6c4] ;  /* 0x0006c40001057983 */ /* 0x000ea80000100800 */
[----:B0-----:R-:W3:Y:S04]  /*4ac70*/  LDL R4, [R1+0x6c0] ;  /* 0x0006c00001047983 */ /* 0x001ee80000100800 */
[----:B------:R0:W-:Y:S04]  /*4ac80*/  STL [R1+0x2d60], R0 ;  /* 0x002d600001007387 */ /* 0x0001e80000100800 */
[----:B------:R-:W-:Y:S04]  /*4ac90*/  STL [R1+0x2d5c], R60 ;  /* 0x002d5c3c01007387 */ /* 0x000fe80000100800 */
[----:B------:R-:W-:Y:S01]  /*4aca0*/  STL [R1+0x2d58], R61 ;  /* 0x002d583d01007387 */ /* 0x000fe20000100800 */
[----:B0-----:R-:W-:-:S03]  /*4acb0*/  IMAD.MOV.U32 R0, RZ, RZ, R13 ;  /* 0x000000ffff007224 */ /* 0x001fc600078e000d */
[----:B------:R-:W-:Y:S04]  /*4acc0*/  STL.64 [R1+0x60], R16 ;  /* 0x0000601001007387 */ /* 0x000fe80000100a00 */
[----:B------:R-:W-:Y:S01]  /*4acd0*/  STL.64 [R1+0x68], R18 ;  /* 0x0000681201007387 */ /* 0x000fe20000100a00 */
[----:B------:R-:W-:-:S03]  /*4ace0*/  IMAD R34, R25, 0x100, R24 ;  /* 0x0000010019227824 */ /* 0x000fc600078e0218 */
[----:B------:R-:W-:Y:S01]  /*4acf0*/  STL [R1+0x30], R12 ;  /* 0x0000300c01007387 */ /* 0x000fe20000100800 */
[----:B------:R-:W-:-:S03]  /*4ad00*/  IMAD R35, R27, 0x100, R26 ;  /* 0x000001001b237824 */ /* 0x000fc600078e021a */
[----:B------:R-:W-:Y:S01]  /*4ad10*/  STL [R1+0x2e98], R0 ;  /* 0x002e980001007387 */ /* 0x000fe20000100800 */
[----:B------:R-:W-:-:S03]  /*4ad20*/  IMAD.MOV.U32 R26, RZ, RZ, R55 ;  /* 0x000000ffff1a7224 */ /* 0x000fc600078e0037 */
[----:B------:R-:W-:Y:S01]  /*4ad30*/  STL.64 [R1+0x2d10], R58 ;  /* 0x002d103a01007387 */ /* 0x000fe20000100a00 */
[----:B------:R-:W-:-:S03]  /*4ad40*/  IMAD.MOV.U32 R27, RZ, RZ, R54 ;  /* 0x000000ffff1b7224 */ /* 0x000fc600078e0036 */
[----:B------:R0:W-:Y:S04]  /*4ad50*/  STL.64 [R1+0x2d08], R56 ;  /* 0x002d083801007387 */ /* 0x0001e80000100a00 */
[----:B------:R-:W4:Y:S04]  /*4ad60*/  LDL.LU R24, [R1+0x10] ;  /* 0x0000100001187983 */ /* 0x000f280000300800 */
[----:B------:R-:W4:Y:S04]  /*4ad70*/  LDL.LU R25, [R1+0x14] ;  /* 0x0000140001197983 */ /* 0x000f280000300800 */
[----:B------:R-:W4:Y:S04]  /*4ad80*/  LDL R54, [R1+0x6e0] ;  /* 0x0006e00001367983 */ /* 0x000f280000100800 */
[----:B------:R-:W4:Y:S04]  /*4ad90*/  LDL R55, [R1+0x6e4] ;  /* 0x0006e40001377983 */ /* 0x000f280000100800 */
[----:B------:R-:W-:Y:S04]  /*4ada0*/  STL.64 [R1+0x2d20], R30 ;  /* 0x002d201e01007387 */ /* 0x000fe80000100a00 */
[----:B------:R-:W-:Y:S04]  /*4adb0*/  STL.64 [R1+0x2d18], R28 ;  /* 0x002d181c01007387 */ /* 0x000fe80000100a00 */
[----:B0-----:R-:W4:Y:S01]  /*4adc0*/  LDL.LU R56, [R1+0x20] ;  /* 0x0000200001387983 */ /* 0x001f220000300800 */
[----:B------:R-:W-:-:S03]  /*4add0*/  IMAD.MOV.U32 R40, RZ, RZ, R48 ;  /* 0x000000ffff287224 */ /* 0x000fc600078e0030 */
[----:B------:R-:W4:Y:S01]  /*4ade0*/  LDL.LU R57, [R1+0x24] ;  /* 0x0000240001397983 */ /* 0x000f220000300800 */
[----:B------:R-:W-:-:S03]  /*4adf0*/  IMAD.MOV.U32 R41, RZ, RZ, R49 ;  /* 0x000000ffff297224 */ /* 0x000fc600078e0031 */
[----:B------:R-:W4:Y:S01]  /*4ae00*/  LDL.LU R58, [R1+0x28] ;  /* 0x00002800013a7983 */ /* 0x000f220000300800 */
[----:B------:R-:W-:-:S03]  /*4ae10*/  IMAD.MOV.U32 R42, RZ, RZ, R50 ;  /* 0x000000ffff2a7224 */ /* 0x000fc600078e0032 */
[----:B------:R-:W4:Y:S01]  /*4ae20*/  LDL.LU R59, [R1+0x2c] ;  /* 0x00002c00013b7983 */ /* 0x000f220000300800 */
[----:B------:R-:W-:-:S03]  /*4ae30*/  IMAD.MOV.U32 R43, RZ, RZ, R51 ;  /* 0x000000ffff2b7224 */ /* 0x000fc600078e0033 */
[----:B------:R-:W4:Y:S04]  /*4ae40*/  LDL R16, [R1+0x6d0] ;  /* 0x0006d00001107983 */ /* 0x000f280000100800 */
[----:B------:R-:W4:Y:S04]  /*4ae50*/  LDL R17, [R1+0x6d4] ;  /* 0x0006d40001117983 */ /* 0x000f280000100800 */
[----:B------:R-:W4:Y:S04]  /*4ae60*/  LDL.LU R48, [R1+0x2ebc] ;  /* 0x002ebc0001307983 */ /* 0x000f280000300800 */
[----:B------:R-:W4:Y:S04]  /*4ae70*/  LDL.LU R49, [R1+0x2eb8] ;  /* 0x002eb80001317983 */ /* 0x000f280000300800 */
[----:B------:R-:W4:Y:S04]  /*4ae80*/  LDL.LU R50, [R1+0x2eb4] ;  /* 0x002eb40001327983 */ /* 0x000f280000300800 */
[----:B------:R-:W4:Y:S04]  /*4ae90*/  LDL.LU R51, [R1+0x2eb0] ;  /* 0x002eb00001337983 */ /* 0x000f280000300800 */
[----:B------:R-:W4:Y:S04]  /*4aea0*/  LDL R18, [R1+0x6f0] ;  /* 0x0006f00001127983 */ /* 0x000f280000100800 */
[----:B------:R-:W4:Y:S01]  /*4aeb0*/  LDL R19, [R1+0x6f4] ;  /* 0x0006f40001137983 */ /* 0x000f220000100800 */
[----:B------:R-:W-:-:S02]  /*4aec0*/  F2FP.F16.E4M3.UNPACK_B R32, R32 ;  /* 0x00000020ff20723e */ /* 0x000fc400020006ff */
[----:B------:R-:W-:Y:S01]  /*4aed0*/  F2FP.F16.E4M3.UNPACK_B R33, R33 ;  /* 0x00000021ff21723e */ /* 0x000fe200020006ff */
[----:B------:R-:W4:Y:S01]  /*4aee0*/  LDL.LU R36, [R1+0xa0] ;  /* 0x0000a00001247983 */ /* 0x000f220000300800 */
[----:B------:R-:W-:Y:S02]  /*4aef0*/  F2FP.F16.E4M3.UNPACK_B R34, R34 ;  /* 0x00000022ff22723e */ /* 0x000fe400020006ff */
[----:B------:R-:W-:Y:S01]  /*4af00*/  F2FP.F16.E4M3.UNPACK_B R35, R35 ;  /* 0x00000023ff23723e */ /* 0x000fe200020006ff */
[----:B------:R-:W-:Y:S01]  /*4af10*/  IMAD.MOV.U32 R60, RZ, RZ, R14 ;  /* 0x000000ffff3c7224 */ /* 0x000fe200078e000e */
[----:B------:R-:W4:Y:S01]  /*4af20*/  LDL.LU R37, [R1+0xa4] ;  /* 0x0000a40001257983 */ /* 0x000f220000300800 */
[----:B------:R-:W-:-:S03]  /*4af30*/  IMAD.MOV.U32 R61, RZ, RZ, R15 ;  /* 0x000000ffff3d7224 */ /* 0x000fc600078e000f */
[----:B------:R-:W4:Y:S04]  /*4af40*/  LDL.LU R38, [R1+0xa8] ;  /* 0x0000a80001267983 */ /* 0x000f280000300800 */
[----:B------:R-:W4:Y:S04]  /*4af50*/  LDL.LU R39, [R1+0xac] ;  /* 0x0000ac0001277983 */ /* 0x000f280000300800 */
[----:B------:R-:W4:Y:S04]  /*4af60*/  LDL R20, [R1+0x700] ;  /* 0x0007000001147983 */ /* 0x000f280000100800 */
[----:B------:R-:W4:Y:S01]  /*4af70*/  LDL R21, [R1+0x704] ;  /* 0x0007040001157983 */ /* 0x000f220000100800 */
[----:B--2---:R-:W-:-:S02]  /*4af80*/  F2FP.F16.E4M3.UNPACK_B R13, R5 ;  /* 0x00000005ff0d723e */ /* 0x004fc400020006ff */
[----:B---3--:R-:W-:Y:S02]  /*4af90*/  F2FP.F16.E4M3.UNPACK_B R12, R4 ;  /* 0x00000004ff0c723e */ /* 0x008fe400020006ff */
[----:B----4-:R-:W-:Y:S02]  /*4afa0*/  F2FP.F16.E4M3.UNPACK_B R14, R54 ;  /* 0x00000036ff0e723e */ /* 0x010fe400020006ff */
[----:B------:R-:W-:-:S03]  /*4afb0*/  F2FP.F16.E4M3.UNPACK_B R15, R55 ;  /* 0x00000037ff0f723e */ /* 0x000fc600020006ff */
[----:B------:R-:W-:Y:S06]  /*4afc0*/  HMMA.16816.F32 R52, R32, R12, R24 ;  /* 0x0000000c2034723c */ /* 0x000fec0000001818 */
[----:B------:R-:W-:Y:S01]  /*4afd0*/  HMMA.16816.F32 R4, R8, R2, R48 ;  /* 0x000000020804723c */ /* 0x000fe20000001830 */
[----:B------:R-:W-:-:S15]  /*4afe0*/  F2FP.F16.E4M3.UNPACK_B R16, R16 ;  /* 0x00000010ff10723e */ /* 0x000fde00020006ff */
[----:B------:R-:W-:-:S07]  /*4aff0*/  NOP ;  /* 0x0000000000007918 */ /* 0x000fce0000000000 */
[----:B------:R-:W-:Y:S04]  /*4b000*/  STL [R1+0x2ce8], R4 ;  /* 0x002ce80401007387 */ /* 0x000fe80000100800 */
[----:B------:R-:W-:Y:S04]  /*4b010*/  STL [R1+0x2ce4], R5 ;  /* 0x002ce40501007387 */ /* 0x000fe80000100800 */
[----:B------:R-:W-:Y:S04]  /*4b020*/  STL [R1+0x2ce0], R6 ;  /* 0x002ce00601007387 */ /* 0x000fe80000100800 */
[----:B------:R0:W-:Y:S04]  /*4b030*/  STL [R1+0x2cdc], R7 ;  /* 0x002cdc0701007387 */ /* 0x0001e80000100800 */
[----:B------:R-:W2:Y:S04]  /*4b040*/  LDL.LU R24, [R1+0xb0] ;  /* 0x0000b00001187983 */ /* 0x000ea80000300800 */
[----:B------:R-:W2:Y:S01]  /*4b050*/  LDL.LU R25, [R1+0xb4] ;  /* 0x0000b40001197983 */ /* 0x000ea20000300800 */
[----:B0-----:R-:W-:Y:S03]  /*4b060*/  HMMA.16816.F32 R4, R32, R14, R56 ;  /* 0x0000000e2004723c */ /* 0x001fe60000001838 */
[----:B------:R-:W2:Y:S01]  /*4b070*/  LDL.LU R26, [R1+0xb8] ;  /* 0x0000b800011a7983 */ /* 0x000ea20000300800 */
[----:B------:R-:W-:-:S03]  /*4b080*/  F2FP.F16.E4M3.UNPACK_B R17, R17 ;  /* 0x00000011ff11723e */ /* 0x000fc600020006ff */
[----:B------:R-:W2:Y:S04]  /*4b090*/  LDL.LU R27, [R1+0xbc] ;  /* 0x0000bc00011b7983 */ /* 0x000ea80000300800 */
[----:B------:R-:W3:Y:S04]  /*4b0a0*/  LDL R22, [R1+0x710] ;  /* 0x0007100001167983 */ /* 0x000ee80000100800 */
[----:B------:R-:W4:Y:S04]  /*4b0b0*/  LDL R23, [R1+0x714] ;  /* 0x0007140001177983 */ /* 0x000f280000100800 */
[----:B------:R-:W-:Y:S04]  /*4b0c0*/  STL [R1+0x2cf4], R52 ;  /* 0x002cf43401007387 */ /* 0x000fe80000100800 */
[----:B------:R-:W-:Y:S04]  /*4b0d0*/  STL [R1+0x2cf0], R53 ;  /* 0x002cf03501007387 */ /* 0x000fe80000100800 */
[----:B------:R-:W-:Y:S04]  /*4b0e0*/  STL [R1+0x2cec], R54 ;  /* 0x002cec3601007387 */ /* 0x000fe80000100800 */
[----:B------:R-:W-:Y:S04]  /*4b0f0*/  STL [R1+0x2cd8], R55 ;  /* 0x002cd83701007387 */ /* 0x000fe80000100800 */
[----:B------:R-:W-:Y:S04]  /*4b100*/  STL.64 [R1+0x2e70], R14 ;  /* 0x002e700e01007387 */ /* 0x000fe80000100a00 */
[----:B------:R-:W-:Y:S04]  /*4b110*/  STL.64 [R1+0x2e68], R12 ;  /* 0x002e680c01007387 */ /* 0x000fe80000100a00 */
[----:B------:R-:W-:Y:S04]  /*4b120*/  STL.64 [R1], R4 ;  /* 0x0000000401007387 */ /* 0x000fe80000100a00 */
[----:B------:R0:W-:Y:S02]  /*4b130*/  STL.64 [R1+0x8], R6 ;  /* 0x0000080601007387 */ /* 0x0001e40000100a00 */
[----:B0-----:R-:W-:Y:S01]  /*4b140*/  HMMA.16816.F32 R4, R32, R16, R40 ;  /* 0x000000102004723c */ /* 0x001fe20000001828 */
[----:B------:R-:W-:-:S02]  /*4b150*/  F2FP.F16.E4M3.UNPACK_B R18, R18 ;  /* 0x00000012ff12723e */ /* 0x000fc400020006ff */
[----:B------:R-:W-:-:S15]  /*4b160*/  F2FP.F16.E4M3.UNPACK_B R19, R19 ;  /* 0x00000013ff13723e */ /* 0x000fde00020006ff */
[----:B------:R-:W-:-:S06]  /*4b170*/  NOP ;  /* 0x0000000000007918 */ /* 0x000fcc0000000000 */
[----:B------:R-:W-:Y:S02]  /*4b180*/  IMAD.MOV.U32 R52, RZ, RZ, R4 ;  /* 0x000000ffff347224 */ /* 0x000fe400078e0004 */
[----:B------:R-:W-:Y:S02]  /*4b190*/  IMAD.MOV.U32 R4, RZ, RZ, R7 ;  /* 0x000000ffff047224 */ /* 0x000fe400078e0007 */
[----:B------:R-:W-:Y:S02]  /*4b1a0*/  IMAD.MOV.U32 R54, RZ, RZ, R6 ;  /* 0x000000ffff367224 */ /* 0x000fe400078e0006 */
[----:B------:R-:W-:Y:S01]  /*4b1b0*/  IMAD.MOV.U32 R53, RZ, RZ, R5 ;  /* 0x000000ffff357224 */ /* 0x000fe200078e0005 */
[----:B------:R0:W-:Y:S04]  /*4b1c0*/  STL [R1+0x2d04], R4 ;  /* 0x002d040401007387 */ /* 0x0001e80000100800 */
[----:B------:R1:W-:Y:S04]  /*4b1d0*/  STL [R1+0x2d00], R54 ;  /* 0x002d003601007387 */ /* 0x0003e80000100800 */
[----:B------:R1:W-:Y:S04]  /*4b1e0*/  STL [R1+0x2cfc], R52 ;  /* 0x002cfc3401007387 */ /* 0x0003e80000100800 */
[----:B------:R1:W-:Y:S04]  /*4b1f0*/  STL [R1+0x2cf8], R53 ;  /* 0x002cf83501007387 */ /* 0x0003e80000100800 */
[----:B------:R-:W-:Y:S04]  /*4b200*/  STL.64 [R1+0x2e80], R18 ;  /* 0x002e801201007387 */ /* 0x000fe80000100a00 */
[----:B------:R1:W-:Y:S04]  /*4b210*/  STL.64 [R1+0x2e78], R16 ;  /* 0x002e781001007387 */ /* 0x0003e80000100a00 */
[----:B------:R-:W3:Y:S04]  /*4b220*/  LDL.LU R56, [R1+0x1c0] ;  /* 0x0001c00001387983 */ /* 0x000ee80000300800 */
[----:B------:R-:W3:Y:S04]  /*4b230*/  LDL.LU R57, [R1+0x1c4] ;  /* 0x0001c40001397983 */ /* 0x000ee80000300800 */
[----:B------:R-:W4:Y:S04]  /*4b240*/  LDL.LU R58, [R1+0x1c8] ;  /* 0x0001c800013a7983 */ /* 0x000f280000300800 */
[----:B------:R-:W4:Y:S01]  /*4b250*/  LDL.LU R59, [R1+0x1cc] ;  /* 0x0001cc00013b7983 */ /* 0x000f220000300800 */
[----:B------:R-:W-:Y:S01]  /*4b260*/  HMMA.16816.F32 R8, R32, R18, R36 ;  /* 0x000000122008723c */ /* 0x000fe20000001824 */
[----:B------:R-:W-:-:S02]  /*4b270*/  F2FP.F16.E4M3.UNPACK_B R20, R20 ;  /* 0x00000014ff14723e */ /* 0x000fc400020006ff */
[----:B------:R-:W-:-:S15]  /*4b280*/  F2FP.F16.E4M3.UNPACK_B R21, R21 ;  /* 0x00000015ff15723e */ /* 0x000fde00020006ff */
[----:B------:R-:W-:-:S06]  /*4b290*/  NOP ;  /* 0x0000000000007918 */ /* 0x000fcc0000000000 */
[----:B------:R-:W-:Y:S02]  /*4b2a0*/  IMAD.MOV.U32 R5, RZ, RZ, R8 ;  /* 0x000000ffff057224 */ /* 0x000fe400078e0008 */
[----:B------:R-:W-:Y:S02]  /*4b2b0*/  IMAD.MOV.U32 R6, RZ, RZ, R9 ;  /* 0x000000ffff067224 */ /* 0x000fe400078e0009 */
[----:B------:R-:W-:Y:S02]  /*4b2c0*/  IMAD.MOV.U32 R7, RZ, RZ, R10 ;  /* 0x000000ffff077224 */ /* 0x000fe400078e000a */
[----:B------:R-:W-:Y:S02]  /*4b2d0*/  IMAD.MOV.U32 R55, RZ, RZ, R11 ;  /* 0x000000ffff377224 */ /* 0x000fe400078e000b */
[----:B--2---:R-:W-:-:S15]  /*4b2e0*/  HMMA.16816.F32 R8, R32, R20, R24 ;  /* 0x000000142008723c */ /* 0x004fde0000001818 */
[----:B------:R-:W-:-:S09]  /*4b2f0*/  NOP ;  /* 0x0000000000007918 */ /* 0x000fd20000000000 */
[----:B0-----:R-:W-:Y:S02]  /*4b300*/  IMAD.MOV.U32 R4, RZ, RZ, R8 ;  /* 0x000000ffff047224 */ /* 0x001fe400078e0008 */
[----:B-1----:R-:W-:Y:S02]  /*4b310*/  IMAD.MOV.U32 R54, RZ, RZ, R9 ;  /* 0x000000ffff367224 */ /* 0x002fe400078e0009 */
[----:B------:R-:W-:Y:S02]  /*4b320*/  IMAD.MOV.U32 R52, RZ, RZ, R10 ;  /* 0x000000ffff347224 */ /* 0x000fe400078e000a */
[----:B------:R-:W-:Y:S01]  /*4b330*/  IMAD.MOV.U32 R53, RZ, RZ, R11 ;  /* 0x000000ffff357224 */ /* 0x000fe200078e000b */
[----:B----4-:R-:W-:Y:S04]  /*4b340*/  STL.64 [R1+0x2ea8], R58 ;  /* 0x002ea83a01007387 */ /* 0x010fe80000100a00 */
[----:B---3--:R-:W-:Y:S04]  /*4b350*/  STL.64 [R1+0x2ea0], R56 ;  /* 0x002ea03801007387 */ /* 0x008fe80000100a00 */
        /* <DEDUP_REMOVED lines=16> */
[----:B------:R-:W3:Y:S04]  /*4b460*/  LDL R24, [R1+0x730] ;  /* 0x0007300001187983 */ /* 0x000ee80000100800 */
        /* <DEDUP_REMOVED lines=31> */
[----:B------:R-:W-:-:S02]  /*4b660*/  F2FP.F16.E4M3.UNPACK_B R22, R22 ;  /* 0x00000016ff16723e */ /* 0x000fc400020006ff */
[----:B------:R-:W-:-:S07]  /*4b670*/  F2FP.F16.E4M3.UNPACK_B R23, R23 ;  /* 0x00000017ff17723e */ /* 0x000fce00020006ff */
[----:B--2---:R-:W-:-:S15]  /*4b680*/  HMMA.16816.F32 R56, R32, R22, R48 ;  /* 0x000000162038723c */ /* 0x004fde0000001830 */
[----:B------:R-:W-:-:S08]  /*4b690*/  NOP ;  /* 0x0000000000007918 */ /* 0x000fd00000000000 */
[----:B------:R0:W-:Y:S01]  /*4b6a0*/  STL.64 [R1+0xa0], R56 ;  /* 0x0000a03801007387 */ /* 0x0001e20000100a00 */
[----:B------:R-:W-:Y:S02]  /*4b6b0*/  IMAD.MOV.U32 R51, RZ, RZ, R58 ;  /* 0x000000ffff337224 */ /* 0x000fe400078e003a */
[----:B------:R-:W-:Y:S02]  /*4b6c0*/  IMAD.MOV.U32 R50, RZ, RZ, R59 ;  /* 0x000000ffff327224 */ /* 0x000fe400078e003b */
[----:B------:R-:W2:Y:S04]  /*4b6d0*/  LDL.LU.64 R58, [R1+0x2ea8] ;  /* 0x002ea800013a7983 */ /* 0x000ea80000300a00 */
[----:B0-----:R-:W2:Y:S01]  /*4b6e0*/  LDL.LU.64 R56, [R1+0x2ea0] ;  /* 0x002ea00001387983 */ /* 0x001ea20000300a00 */
[----:B---3--:R-:W-:-:S02]  /*4b6f0*/  F2FP.F16.E4M3.UNPACK_B R24, R24 ;  /* 0x00000018ff18723e */ /* 0x008fc400020006ff */
[----:B----4-:R-:W-:Y:S02]  /*4b700*/  F2FP.F16.E4M3.UNPACK_B R25, R25 ;  /* 0x00000019ff19723e */ /* 0x010fe400020006ff */
[----:B------:R-:W-:Y:S02]  /*4b710*/  F2FP.F16.E4M3.UNPACK_B R26, R26 ;  /* 0x0000001aff1a723e */ /* 0x000fe400020006ff */
[----:B------:R-:W-:Y:S01]  /*4b720*/  F2FP.F16.E4M3.UNPACK_B R27, R27 ;  /* 0x0000001bff1b723e */ /* 0x000fe200020006ff */
[----:B------:R-:W-:Y:S04]  /*4b730*/  STL.64 [R1+0x2e90], R22 ;  /* 0x002e901601007387 */ /* 0x000fe80000100a00 */
[----:B------:R-:W-:Y:S01]  /*4b740*/  STL.64 [R1+0x2e88], R20 ;  /* 0x002e881401007387 */ /* 0x000fe20000100a00 */
[----:B------:R-:W-:-:S02]  /*4b750*/  F2FP.F16.E4M3.UNPACK_B R36, R36 ;  /* 0x00000024ff24723e */ /* 0x000fc400020006ff */
[----:B------:R-:W-:Y:S02]  /*4b760*/  F2FP.F16.E4M3.UNPACK_B R37, R37 ;  /* 0x00000025ff25723e */ /* 0x000fe400020006ff */
[----:B------:R-:W-:Y:S02]  /*4b770*/  F2FP.F16.E4M3.UNPACK_B R38, R38 ;  /* 0x00000026ff26723e */ /* 0x000fe400020006ff */
[----:B------:R-:W-:Y:S01]  /*4b780*/  F2FP.F16.E4M3.UNPACK_B R39, R39 ;  /* 0x00000027ff27723e */ /* 0x000fe200020006ff */
[----:B------:R-:W-:-:S15]  /*4b790*/  HMMA.16816.F32 R4, R32, R24, R4 ;  /* 0x000000182004723c */ /* 0x000fde0000001804 */
[----:B------:R-:W-:-:S08]  /*4b7a0*/  NOP ;  /* 0x0000000000007918 */ /* 0x000fd00000000000 */
[----:B------:R-:W-:Y:S04]  /*4b7b0*/  STL.64 [R1+0xb0], R4 ;  /* 0x0000b00401007387 */ /* 0x000fe80000100a00 */
[----:B------:R0:W-:Y:S02]  /*4b7c0*/  STL.64 [R1+0xb8], R6 ;  /* 0x0000b80601007387 */ /* 0x0001e40000100a00 */
[----:B0-----:R-:W-:-:S15]  /*4b7d0*/  HMMA.16816.F32 R4, R32, R26, R52 ;  /* 0x0000001a2004723c */ /* 0x001fde0000001834 */
[----:B------:R-:W-:-:S08]  /*4b7e0*/  NOP ;  /* 0x0000000000007918 */ /* 0x000fd00000000000 */
        /* <DEDUP_REMOVED lines=19> */
[----:B------:R-:W-:-:S03]  /*4b920*/  IMAD R8, R30, 0x100, R29 ;  /* 0x000001001e087824 */ /* 0x000fc600078e021d */
[----:B------:R-:W3:Y:S01]  /*4b930*/  LDL.LU R28, [R1+0x430] ;  /* 0x00043000011c7983 */ /* 0x000ee20000300800 */
[----:B--2---:R-:W-:Y:S01]  /*4b940*/  HMMA.16816.F32 R4, R32, R42, R56 ;  /* 0x0000002a2004723c */ /* 0x004fe20000001838 */
[----:B------:R-:W-:Y:S02]  /*4b950*/  IMAD R9, R44, 0x100, R31 ;  /* 0x000001002c097824 */ /* 0x000fe400078e021f */
[----:B------:R-:W-:Y:S01]  /*4b960*/  IMAD R10, R46, 0x100, R45 ;  /* 0x000001002e0a7824 */ /* 0x000fe200078e022d */
[----:B------:R-:W-:-:S15]  /*4b970*/  F2FP.F16.E4M3.UNPACK_B R45, R0 ;  /* 0x00000000ff2d723e */ /* 0x000fde00020006ff */
[----:B------:R-:W-:-:S04]  /*4b980*/  NOP ;  /* 0x0000000000007918 */ /* 0x000fc80000000000 */
[----:B------:R0:W-:Y:S04]  /*4b990*/  STL.64 [R1+0x140], R4 ;  /* 0x0001400401007387 */ /* 0x0001e80000100a00 */
[----:B------:R1:W-:Y:S04]  /*4b9a0*/  STL.64 [R1+0x148], R6 ;  /* 0x0001480601007387 */ /* 0x0003e80000100a00 */
[----:B------:R-:W3:Y:S04]  /*4b9b0*/  LDL.LU R29, [R1+0x434] ;  /* 0x00043400011d7983 */ /* 0x000ee80000300800 */
[----:B------:R-:W3:Y:S04]  /*4b9c0*/  LDL.LU R30, [R1+0x438] ;  /* 0x00043800011e7983 */ /* 0x000ee80000300800 */
[----:B------:R-:W3:Y:S04]  /*4b9d0*/  LDL.LU R31, [R1+0x43c] ;  /* 0x00043c00011f7983 */ /* 0x000ee80000300800 */
[----:B0-----:R-:W2:Y:S04]  /*4b9e0*/  LDL.LU R4, [R1+0x3e0] ;  /* 0x0003e00001047983 */ /* 0x001ea80000300800 */
[----:B------:R-:W2:Y:S04]  /*4b9f0*/  LDL.LU R5, [R1+0x3e4] ;  /* 0x0003e40001057983 */ /* 0x000ea80000300800 */
[----:B-1----:R-:W2:Y:S04]  /*4ba00*/  LDL.LU R6, [R1+0x3e8] ;  /* 0x0003e80001067983 */ /* 0x002ea80000300800 */
[----:B------:R-:W2:Y:S04]  /*4ba10*/  LDL.LU R7, [R1+0x3ec] ;  /* 0x0003ec0001077983 */ /* 0x000ea80000300800 */
[----:B------:R-:W4:Y:S04]  /*4ba20*/  LDL.LU R16, [R1+0x4e0] ;  /* 0x0004e00001107983 */ /* 0x000f280000300800 */
[----:B------:R-:W4:Y:S04]  /*4ba30*/  LDL.LU R17, [R1+0x4e4] ;  /* 0x0004e40001117983 */ /* 0x000f280000300800 */
[----:B------:R-:W4:Y:S04]  /*4ba40*/  LDL.LU R18, [R1+0x4e8] ;  /* 0x0004e80001127983 */ /* 0x000f280000300800 */
[----:B------:R-:W4:Y:S04]  /*4ba50*/  LDL.LU R19, [R1+0x4ec] ;  /* 0x0004ec0001137983 */ /* 0x000f280000300800 */
[----:B------:R-:W3:Y:S04]  /*4ba60*/  LDL.LU R0, [R1+0xd84] ;  /* 0x000d840001007983 */ /* 0x000ee80000300800 */
[----:B------:R-:W3:Y:S01]  /*4ba70*/  LDL.LU R11, [R1+0xd80] ;  /* 0x000d8000010b7983 */ /* 0x000ee20000300800 */
[----:B------:R-:W-:-:S03]  /*4ba80*/  F2FP.F16.E4M3.UNPACK_B R44, R47 ;  /* 0x0000002fff2c723e */ /* 0x000fc600020006ff */
[----:B------:R-:W2:Y:S04]  /*4ba90*/  LDL.LU R20, [R1+0x200] ;  /* 0x0002000001147983 */ /* 0x000ea80000300800 */
[----:B------:R-:W2:Y:S04]  /*4baa0*/  LDL.LU R21, [R1+0x204] ;  /* 0x0002040001157983 */ /* 0x000ea80000300800 */
[----:B------:R-:W2:Y:S04]  /*4bab0*/  LDL.LU R22, [R1+0x208] ;  /* 0x0002080001167983 */ /* 0x000ea80000300800 */
[----:B------:R-:W2:Y:S04]  /*4bac0*/  LDL.LU R23, [R1+0x20c] ;  /* 0x00020c0001177983 */ /* 0x000ea80000300800 */
[----:B------:R-:W4:Y:S04]  /*4bad0*/  LDL R46, [R1+0x790] ;  /* 0x00079000012e7983 */ /* 0x000f280000100800 */
[----:B------:R-:W3:Y:S04]  /*4bae0*/  LDL R47, [R1+0x794] ;  /* 0x00079400012f7983 */ /* 0x000ee80000100800 */
[----:B------:R-:W3:Y:S04]  /*4baf0*/  LDL R48, [R1+0x7a0] ;  /* 0x0007a00001307983 */ /* 0x000ee80000100800 */
[----:B------:R-:W3:Y:S04]  /*4bb00*/  LDL R49, [R1+0x7a4] ;  /* 0x0007a40001317983 */ /* 0x000ee80000100800 */
[----:B------:R-:W3:Y:S04]  /*4bb10*/  LDL R2, [R1+0x7b0] ;  /* 0x0007b00001027983 */ /* 0x000ee80000100800 */
[----:B------:R-:W3:Y:S04]  /*4bb20*/  LDL R3, [R1+0x7b4] ;  /* 0x0007b40001037983 */ /* 0x000ee80000100800 */
        /* <DEDUP_REMOVED lines=17> */
[----:B------:R0:W-:Y:S04]  /*4bc40*/  STL.64 [R1+0x2e28], R40 ;  /* 0x002e282801007387 */ /* 0x0001e80000100a00 */
[----:B0-----:R-:W3:Y:S04]  /*4bc50*/  LDL.LU R40, [R1+0x2e0] ;  /* 0x0002e00001287983 */ /* 0x001ee80000300800 */
[----:B------:R-:W3:Y:S04]  /*4bc60*/  LDL.LU R41, [R1+0x2e4] ;  /* 0x0002e40001297983 */ /* 0x000ee80000300800 */
[----:B------:R-:W3:Y:S04]  /*4bc70*/  LDL.LU R42, [R1+0x2e8] ;  /* 0x0002e800012a7983 */ /* 0x000ee80000300800 */
[----:B------:R-:W3:Y:S01]  /*4bc80*/  LDL.LU R43, [R1+0x2ec] ;  /* 0x0002ec00012b7983 */ /* 0x000ee20000300800 */
[----:B--2---:R-:W-:Y:S01]  /*4bc90*/  HMMA.16816.F32 R20, R32, R44, R20 ;  /* 0x0000002c2014723c */ /* 0x004fe20000001814 */
[----:B----4-:R-:W-:-:S02]  /*4bca0*/  F2FP.F16.E4M3.UNPACK_B R46, R46 ;  /* 0x0000002eff2e723e */ /* 0x010fc400020006ff */
[----:B---3--:R-:W-:Y:S02]  /*4bcb0*/  F2FP.F16.E4M3.UNPACK_B R47, R47 ;  /* 0x0000002fff2f723e */ /* 0x008fe400020006ff */
[----:B------:R-:W-:-:S05]  /*4bcc0*/  F2FP.F16.E4M3.UNPACK_B R48, R48 ;  /* 0x00000030ff30723e */ /* 0x000fca00020006ff */
[C---:B------:R-:W-:Y:S01]  /*4bcd0*/  HMMA.16816.F32 R16, R32.reuse, R46, R16 ;  /* 0x0000002e2010723c */ /* 0x040fe20000001810 */
[----:B------:R-:W-:Y:S01]  /*4bce0*/  F2FP.F16.E4M3.UNPACK_B R49, R49 ;  /* 0x00000031ff31723e */ /* 0x000fe200020006ff */
[----:B------:R-:W-:Y:S02]  /*4bcf0*/  IMAD R11, R11, 0x100, R0 ;  /* 0x000001000b0b7824 */ /* 0x000fe400078e0200 */
[----:B------:R-:W2:Y:S09]  /*4bd00*/  LDL.LU R0, [R1+0x2e98] ;  /* 0x002e980001007983 */ /* 0x000eb20000300800 */
[----:B------:R-:W-:Y:S04]  /*4bd10*/  STL.64 [R1+0x160], R20 ;  /* 0x0001601401007387 */ /* 0x000fe80000100a00 */
[----:B------:R0:W-:Y:S04]  /*4bd20*/  STL.64 [R1+0x168], R22 ;  /* 0x0001681601007387 */ /* 0x0001e80000100a00 */
[----:B0-----:R-:W3:Y:S04]  /*4bd30*/  LDL.LU.64 R22, [R1+0x2e90] ;  /* 0x002e900001167983 */ /* 0x001ee80000300a00 */
[----:B------:R-:W4:Y:S01]  /*4bd40*/  LDL.LU.64 R20, [R1+0x2e88] ;  /* 0x002e880001147983 */ /* 0x000f220000300a00 */
[----:B------:R-:W-:Y:S03]  /*4bd50*/  HMMA.16816.F32 R12, R32, R48, R12 ;  /* 0x00000030200c723c */ /* 0x000fe6000000180c */
[----:B------:R-:W-:Y:S04]  /*4bd60*/  STL.64 [R1+0x4a0], R16 ;  /* 0x0004a01001007387 */ /* 0x000fe80000100a00 */
[----:B------:R0:W-:Y:S04]  /*4bd70*/  STL.64 [R1+0x4a8], R18 ;  /* 0x0004a81201007387 */ /* 0x0001e80000100a00 */
[----:B0-----:R-:W2:Y:S04]  /*4bd80*/  LDL.LU.64 R18, [R1+0x2e80] ;  /* 0x002e800001127983 */ /* 0x001ea80000300a00 */
[----:B------:R-:W3:Y:S04]  /*4bd90*/  LDL.LU.64 R16, [R1+0x2e78] ;  /* 0x002e780001107983 */ /* 0x000ee80000300a00 */
        /* <DEDUP_REMOVED lines=8> */
[----:B0-----:R-:W2:Y:S04]  /*4be20*/  LDL.LU.64 R14, [R1+0x2e70] ;  /* 0x002e7000010e7983 */ /* 0x001ea80000300a00 */
[----:B------:R-:W3:Y:S01]  /*4be30*/  LDL.LU.64 R12, [R1+0x2e68] ;  /* 0x002e6800010c7983 */ /* 0x000ee20000300a00 */
        /* <DEDUP_REMOVED lines=8> */
[----:B----4-:R-:W-:Y:S06]  /*4bec0*/  HMMA.16816.F32 R44, R32, R2, R44 ;  /* 0x00000002202c723c */ /* 0x010fec000000182c */
[----:B---3--:R-:W-:-:S15]  /*4bed0*/  HMMA.16816.F32 R40, R8, R12, R40 ;  /* 0x0000000c0828723c */ /* 0x008fde0000001828 */
[----:B------:R-:W-:-:S02]  /*4bee0*/  NOP ;  /* 0x0000000000007918 */ /* 0x000fc40000000000 */
[----:B------:R-:W-:Y:S04]  /*4bef0*/  STL.64 [R1+0x180], R44 ;  /* 0x0001802c01007387 */ /* 0x000fe80000100a00 */
[----:B------:R-:W-:Y:S01]  /*4bf00*/  STL.64 [R1+0x188], R46 ;  /* 0x0001882e01007387 */ /* 0x000fe20000100a00 */
[C---:B--2---:R-:W-:Y:S06]  /*4bf10*/  HMMA.16816.F32 R32, R8.reuse, R14, R36 ;  /* 0x0000000e0820723c */ /* 0x044fec0000001824 */
[----:B------:R-:W-:Y:S04]  /*4bf20*/  STL.64 [R1+0x2e40], R14 ;  /* 0x002e400e01007387 */ /* 0x000fe80000100a00 */
[----:B------:R-:W-:Y:S04]  /*4bf30*/  STL.64 [R1+0x200], R40 ;  /* 0x0002002801007387 */ /* 0x000fe80000100a00 */
[----:B------:R-:W-:Y:S04]  /*4bf40*/  STL.64 [R1+0x208], R42 ;  /* 0x0002082a01007387 */ /* 0x000fe80000100a00 */
[----:B------:R0:W-:Y:S02]  /*4bf50*/  STL.64 [R1+0x2e38], R12 ;  /* 0x002e380c01007387 */ /* 0x0001e40000100a00 */
[C---:B0-----:R-:W-:Y:S06]  /*4bf60*/  HMMA.16816.F32 R12, R8.reuse, R16, R4 ;  /* 0x00000010080c723c */ /* 0x041fec0000001804 */
[C---:B------:R-:W-:Y:S01]  /*4bf70*/  HMMA.16816.F32 R4, R8.reuse, R18, R52 ;  /* 0x000000120804723c */ /* 0x040fe20000001834 */
[----:B------:R-:W-:Y:S04]  /*4bf80*/  STL.64 [R1+0x220], R32 ;  /* 0x0002202001007387 */ /* 0x000fe80000100a00 */
[----:B------:R-:W-:Y:S04]  /*4bf90*/  STL.64 [R1+0x228], R34 ;  /* 0x0002282201007387 */ /* 0x000fe80000100a00 */
[----:B------:R-:W-:Y:S08]  /*4bfa0*/  STL.64 [R1+0x2e60], R18 ;  /* 0x002e601201007387 */ /* 0x000ff00000100a00 */
        /* <DEDUP_REMOVED lines=72> */
[----:B------:R-:W4:Y:S04]  /*4c430*/  LDL.LU.64 R36, [R1+0x2e48] ;  /* 0x002e480001247983 */ /* 0x000f280000300a00 */
[----:B------:R0:W-:Y:S04]  /*4c440*/  STL.64 [R1+0x2dd0], R26 ;  /* 0x002dd01a01007387 */ /* 0x0001e80000100a00 */
[----:B0-----:R-:W2:Y:S04]  /*4c450*/  LDL.LU R26, [R1+0xda0] ;  /* 0x000da000011a7983 */ /* 0x001ea80000300800 */
[----:B------:R-:W2:Y:S04]  /*4c460*/  LDL.LU R27, [R1+0xda8] ;  /* 0x000da800011b7983 */ /* 0x000ea80000300800 */
[----:B------:R0:W-:Y:S04]  /*4c470*/  STL.64 [R1+0x2dc8], R24 ;  /* 0x002dc81801007387 */ /* 0x0001e80000100a00 */
[----:B0-----:R-:W2:Y:S04]  /*4c480*/  LDL.LU R24, [R1+0xd90] ;  /* 0x000d900001187983 */ /* 0x001ea80000300800 */
        /* <DEDUP_REMOVED lines=17> */
[----:B------:R-:W4:Y:S01]  /*4c5a0*/  LDL.LU R39, [R1+0x37c] ;  /* 0x00037c0001277983 */ /* 0x000f220000300800 */
[C---:B--2---:R-:W-:Y:S06]  /*4c5b0*/  HMMA.16816.F32 R44, R8.reuse, R42, R44 ;  /* 0x0000002a082c723c */ /* 0x044fec000000182c */
[----:B---3--:R-:W-:-:S15]  /*4c5c0*/  HMMA.16816.F32 R48, R8, R40, R48 ;  /* 0x000000280830723c */ /* 0x008fde0000001830 */
        /* <DEDUP_REMOVED lines=8> */
[----:B------:R-:W2:Y:S01]  /*4c650*/  LDL.LU.64 R44, [R1+0x2e08] ;  /* 0x002e0800012c7983 */ /* 0x000ea20000300a00 */
[----:B------:R-:W-:-:S03]  /*4c660*/  IMAD R32, R32, 0x100, R24 ;  /* 0x0000010020207824 */ /* 0x000fc600078e0218 */
[----:B------:R-:W-:Y:S01]  /*4c670*/  STL.64 [R1+0x2dc0], R42 ;  /* 0x002dc02a01007387 */ /* 0x000fe20000100a00 */
[----:B------:R-:W-:-:S03]  /*4c680*/  IMAD R33, R33, 0x100, R25 ;  /* 0x0000010021217824 */ /* 0x000fc600078e0219 */
[----:B------:R-:W-:Y:S01]  /*4c690*/  STL.64 [R1+0x2db8], R40 ;  /* 0x002db82801007387 */ /* 0x000fe20000100a00 */
[----:B------:R-:W-:Y:S02]  /*4c6a0*/  IMAD R34, R34, 0x100, R26 ;  /* 0x0000010022227824 */ /* 0x000fe400078e021a */
[----:B------:R-:W-:Y:S01]  /*4c6b0*/  IMAD R35, R35, 0x100, R27 ;  /* 0x0000010023237824 */ /* 0x000fe200078e021b */
[----:B------:R-:W-:Y:S02]  /*4c6c0*/  F2FP.F16.E4M3.UNPACK_B R32, R32 ;  /* 0x00000020ff20723e */ /* 0x000fe400020006ff */
[----:B------:R-:W-:Y:S02]  /*4c6d0*/  F2FP.F16.E4M3.UNPACK_B R33, R33 ;  /* 0x00000021ff21723e */ /* 0x000fe400020006ff */
[----:B------:R-:W-:Y:S02]  /*4c6e0*/  F2FP.F16.E4M3.UNPACK_B R34, R34 ;  /* 0x00000022ff22723e */ /* 0x000fe400020006ff */
[----:B------:R-:W-:Y:S01]  /*4c6f0*/  F2FP.F16.E4M3.UNPACK_B R35, R35 ;  /* 0x00000023ff23723e */ /* 0x000fe200020006ff */
[C---:B---3--:R-:W-:Y:S06]  /*4c700*/  HMMA.16816.F32 R4, R8.reuse, R48, R4 ;  /* 0x000000300804723c */ /* 0x048fec0000001804 */
[C---:B----4-:R-:W-:Y:S06]  /*4c710*/  HMMA.16816.F32 R20, R8.reuse, R46, R20 ;  /* 0x0000002e0814723c */ /* 0x050fec0000001814 */
[----:B--2---:R-:W-:-:S15]  /*4c720*/  HMMA.16816.F32 R36, R8, R44, R36 ;  /* 0x0000002c0824723c */ /* 0x004fde0000001824 */
[----:B------:R-:W-:-:S08]  /*4c730*/  NOP ;  /* 0x0000000000007918 */ /* 0x000fd00000000000 */
[----:B------:R-:W-:Y:S04]  /*4c740*/  STL.64 [R1+0x3b0], R36 ;  /* 0x0003b02401007387 */ /* 0x000fe80000100a00 */
[----:B------:R-:W-:Y:S04]  /*4c750*/  STL.64 [R1+0x3b8], R38 ;  /* 0x0003b82601007387 */ /* 0x000fe80000100a00 */
[----:B------:R-:W-:Y:S04]  /*4c760*/  STL.64 [R1+0x2de0], R46 ;  /* 0x002de02e01007387 */ /* 0x000fe80000100a00 */
[----:B------:R-:W-:Y:S04]  /*4c770*/  STL.64 [R1+0x2dd8], R44 ;  /* 0x002dd82c01007387 */ /* 0x000fe80000100a00 */
[----:B------:R-:W-:Y:S04]  /*4c780*/  STL.64 [R1+0x470], R20 ;  /* 0x0004701401007387 */ /* 0x000fe80000100a00 */
[----:B------:R0:W-:Y:S04]  /*4c790*/  STL.64 [R1+0x478], R22 ;  /* 0x0004781601007387 */ /* 0x0001e80000100a00 */
[----:B------:R-:W-:Y:S04]  /*4c7a0*/  STL.64 [R1+0x2e00], R50 ;  /* 0x002e003201007387 */ /* 0x000fe80000100a00 */
[----:B------:R-:W-:Y:S04]  /*4c7b0*/  STL.64 [R1+0x2df8], R48 ;  /* 0x002df83001007387 */ /* 0x000fe80000100a00 */
[----:B------:R-:W-:Y:S04]  /*4c7c0*/  STL.64 [R1+0x450], R4 ;  /* 0x0004500401007387 */ /* 0x000fe80000100a00 */
[----:B------:R1:W-:Y:S01]  /*4c7d0*/  STL.64 [R1+0x458], R6 ;  /* 0x0004580601007387 */ /* 0x0003e20000100a00 */
[----:B0-----:R-:W-:Y:S06]  /*4c7e0*/  HMMA.16816.F32 R20, R32, R12, R28 ;  /* 0x0000000c2014723c */ /* 0x001fec000000181c */
[----:B-1----:R-:W-:Y:S06]  /*4c7f0*/  HMMA.16816.F32 R4, R8, R2, R52 ;  /* 0x000000020804723c */ /* 0x002fec0000001834 */
[----:B------:R-:W-:-:S15]  /*4c800*/  HMMA.16816.F32 R8, R32, R14, R56 ;  /* 0x0000000e2008723c */ /* 0x000fde0000001838 */
[----:B------:R-:W-:-:S02]  /*4c810*/  NOP ;  /* 0x0000000000007918 */ /* 0x000fc40000000000 */
[----:B------:R0:W-:Y:S04]  /*4c820*/  STL.64 [R1+0x3a0], R4 ;  /* 0x0003a00401007387 */ /* 0x0001e80000100a00 */
[----:B------:R1:W-:Y:S04]  /*4c830*/  STL.64 [R1+0x3a8], R6 ;  /* 0x0003a80601007387 */ /* 0x0003e80000100a00 */
[----:B0-----:R-:W2:Y:S04]  /*4c840*/  LDL.LU R4, [R1+0x210] ;  /* 0x0002100001047983 */ /* 0x001ea80000300800 */
[----:B------:R0:W-:Y:S04]  /*4c850*/  STL.64 [R1+0x390], R20 ;  /* 0x0003901401007387 */ /* 0x0001e80000100a00 */
[----:B------:R3:W-:Y:S04]  /*4c860*/  STL.64 [R1+0x398], R22 ;  /* 0x0003981601007387 */ /* 0x0007e80000100a00 */
[----:B------:R4:W-:Y:S04]  /*4c870*/  STL.64 [R1+0x380], R8 ;  /* 0x0003800801007387 */ /* 0x0009e80000100a00 */
[----:B------:R4:W-:Y:S04]  /*4c880*/  STL.64 [R1+0x388], R10 ;  /* 0x0003880a01007387 */ /* 0x0009e80000100a00 */
        /* <DEDUP_REMOVED lines=27> */
[----:B----4-:R-:W4:Y:S04]  /*4ca40*/  LDL.LU R8, [R1+0xdb0] ;  /* 0x000db00001087983 */ /* 0x010f280000300800 */
        /* <DEDUP_REMOVED lines=72> */
[C---:B----4-:R-:W-:Y:S06]  /*4ced0*/  HMMA.16816.F32 R4, R32.reuse, R44, R4 ;  /* 0x0000002c2004723c */ /* 0x050fec0000001804 */
[C---:B--2---:R-:W-:Y:S06]  /*4cee0*/  HMMA.16816.F32 R12, R32.reuse, R42, R12 ;  /* 0x0000002a200c723c */ /* 0x044fec000000180c */
[C---:B---3--:R-:W-:Y:S06]  /*4cef0*/  HMMA.16816.F32 R16, R32.reuse, R40, R16 ;  /* 0x000000282010723c */ /* 0x048fec0000001810 */
[C---:B------:R-:W-:Y:S06]  /*4cf00*/  HMMA.16816.F32 R20, R32.reuse, R38, R20 ;  /* 0x000000262014723c */ /* 0x040fec0000001814 */
[----:B------:R-:W-:Y:S01]  /*4cf10*/  STL.64 [R1+0x2d90], R38 ;  /* 0x002d902601007387 */ /* 0x000fe20000100a00 */
        /* <DEDUP_REMOVED lines=14> */
[----:B-1----:R-:W-:-:S15]  /*4d000*/  HMMA.16816.F32 R4, R32, R48, R56 ;  /* 0x000000302004723c */ /* 0x002fde0000001838 */
[----:B------:R-:W-:-:S02]  /*4d010*/  NOP ;  /* 0x0000000000007918 */ /* 0x000fc40000000000 */
[----:B------:R0:W-:Y:S04]  /*4d020*/  STL.64 [R1+0x2d0], R12 ;  /* 0x0002d00c01007387 */ /* 0x0001e80000100a00 */
[----:B------:R1:W-:Y:S04]  /*4d030*/  STL.64 [R1+0x2d8], R14 ;  /* 0x0002d80e01007387 */ /* 0x0003e80000100a00 */
[----:B0-----:R-:W2:Y:S04]  /*4d040*/  LDL.LU R12, [R1+0x1f0] ;  /* 0x0001f000010c7983 */ /* 0x001ea80000300800 */
[----:B------:R0:W-:Y:S04]  /*4d050*/  STL.64 [R1+0x2c0], R4 ;  /* 0x0002c00401007387 */ /* 0x0001e80000100a00 */
[----:B------:R3:W-:Y:S04]  /*4d060*/  STL.64 [R1+0x2c8], R6 ;  /* 0x0002c80601007387 */ /* 0x0007e80000100a00 */
[----:B------:R-:W2:Y:S04]  /*4d070*/  LDL.LU R13, [R1+0x1f4] ;  /* 0x0001f400010d7983 */ /* 0x000ea80000300800 */
[----:B-1----:R-:W2:Y:S04]  /*4d080*/  LDL.LU R14, [R1+0x1f8] ;  /* 0x0001f800010e7983 */ /* 0x002ea80000300800 */
        /* <DEDUP_REMOVED lines=14> */
[----:B------:R-:W4:Y:S01]  /*4d170*/  LDL.LU R5, [R1+0x114] ;  /* 0x0001140001057983 */ /* 0x000f220000300800 */
[----:B------:R-:W-:-:S03]  /*4d180*/  IMAD R8, R9, 0x100, R8 ;  /* 0x0000010009087824 */ /* 0x000fc600078e0208 */
[----:B---3--:R-:W3:Y:S01]  /*4d190*/  LDL.LU R6, [R1+0x118] ;  /* 0x0001180001067983 */ /* 0x008ee20000300800 */
[----:B------:R-:W-:-:S03]  /*4d1a0*/  IMAD R9, R11, 0x100, R10 ;  /* 0x000001000b097824 */ /* 0x000fc600078e020a */
[----:B------:R-:W3:Y:S01]  /*4d1b0*/  LDL.LU R7, [R1+0x11c] ;  /* 0x00011c0001077983 */ /* 0x000ee20000300800 */
[----:B------:R-:W-:-:S03]  /*4d1c0*/  IMAD R10, R53, 0x100, R52 ;  /* 0x00000100350a7824 */ /* 0x000fc600078e0234 */
[----:B------:R-:W3:Y:S04]  /*4d1d0*/  LDL.LU R24, [R1+0x150] ;  /* 0x0001500001187983 */ /* 0x000ee80000300800 */
        /* <DEDUP_REMOVED lines=16> */
[----:B--2---:R-:W-:Y:S03]  /*4d2e0*/  HMMA.16816.F32 R32, R32, R2, R12 ;  /* 0x000000022020723c */ /* 0x004fe6000000180c */
[----:B------:R-:W2:Y:S04]  /*4d2f0*/  LDL.LU.64 R14, [R1+0x2da0] ;  /* 0x002da000010e7983 */ /* 0x000ea80000300a00 */
[----:B------:R-:W4:Y:S01]  /*4d300*/  LDL.LU.64 R12, [R1+0x2d98] ;  /* 0x002d9800010c7983 */ /* 0x000f220000300a00 */
[----:B------:R-:W-:-:S02]  /*4d310*/  F2FP.F16.E4M3.UNPACK_B R8, R8 ;  /* 0x00000008ff08723e */ /* 0x000fc400020006ff */
[----:B------:R-:W-:Y:S02]  /*4d320*/  F2FP.F16.E4M3.UNPACK_B R9, R9 ;  /* 0x00000009ff09723e */ /* 0x000fe400020006ff */
[----:B------:R-:W-:Y:S02]  /*4d330*/  F2FP.F16.E4M3.UNPACK_B R10, R10 ;  /* 0x0000000aff0a723e */ /* 0x000fe400020006ff */
[----:B------:R-:W-:-:S09]  /*4d340*/  F2FP.F16.E4M3.UNPACK_B R11, R11 ;  /* 0x0000000bff0b723e */ /* 0x000fd200020006ff */
[----:B------:R0:W-:Y:S04]  /*4d350*/  STL.64 [R1+0x2a0], R32 ;  /* 0x0002a02001007387 */ /* 0x0001e80000100a00 */
[----:B------:R1:W-:Y:S04]  /*4d360*/  STL.64 [R1+0x2a8], R34 ;  /* 0x0002a82201007387 */ /* 0x0003e80000100a00 */
[----:B0-----:R-:W3:Y:S04]  /*4d370*/  LDL.LU R32, [R1+0x170] ;  /* 0x0001700001207983 */ /* 0x001ee80000300800 */
[----:B------:R-:W3:Y:S04]  /*4d380*/  LDL.LU R33, [R1+0x174] ;  /* 0x0001740001217983 */ /* 0x000ee80000300800 */
[----:B-1----:R-:W3:Y:S04]  /*4d390*/  LDL.LU R34, [R1+0x178] ;  /* 0x0001780001227983 */ /* 0x002ee80000300800 */
[----:B------:R-:W3:Y:S01]  /*4d3a0*/  LDL.LU R35, [R1+0x17c] ;  /* 0x00017c0001237983 */ /* 0x000ee20000300800 */
[C---:B----4-:R-:W-:Y:S06]  /*4d3b0*/  HMMA.16816.F32 R36, R8.reuse, R12, R36 ;  /* 0x0000000c0824723c */ /* 0x050fec0000001824 */
        /* <DEDUP_REMOVED lines=10> */
[----:B0-----:R-:W3:Y:S04]  /*4d460*/  LDL.LU R12, [R1+0x190] ;  /* 0x00019000010c7983 */ /* 0x001ee80000300800 */
[----:B------:R-:W3:Y:S04]  /*4d470*/  LDL.LU R13, [R1+0x194] ;  /* 0x00019400010d7983 */ /* 0x000ee80000300800 */
[----:B-1----:R-:W3:Y:S04]  /*4d480*/  LDL.LU R14, [R1+0x198] ;  /* 0x00019800010e7983 */ /* 0x002ee80000300800 */
[----:B------:R-:W3:Y:S01]  /*4d490*/  LDL.LU R15, [R1+0x19c] ;  /* 0x00019c00010f7983 */ /* 0x000ee20000300800 */
[----:B--2---:R-:W-:-:S15]  /*4d4a0*/  HMMA.16816.F32 R20, R8, R16, R20 ;  /* 0x000000100814723c */ /* 0x004fde0000001814 */
[----:B------:R-:W-:-:S08]  /*4d4b0*/  NOP ;  /* 0x0000000000007918 */ /* 0x000fd00000000000 */
[----:B------:R-:W-:Y:S04]  /*4d4c0*/  STL.64 [R1+0x270], R20 ;  /* 0x0002701401007387 */ /* 0x000fe80000100a00 */
[----:B------:R0:W-:Y:S04]  /*4d4d0*/  STL.64 [R1+0x278], R22 ;  /* 0x0002781601007387 */ /* 0x0001e80000100a00 */
[----:B0-----:R-:W2:Y:S04]  /*4d4e0*/  LDL.LU.64 R22, [R1+0x2d70] ;  /* 0x002d700001167983 */ /* 0x001ea80000300a00 */
[----:B------:R-:W4:Y:S01]  /*4d4f0*/  LDL.LU.64 R20, [R1+0x2d68] ;  /* 0x002d680001147983 */ /* 0x000f220000300a00 */
[----:B---3--:R-:W-:Y:S01]  /*4d500*/  HMMA.16816.F32 R12, R8, R18, R12 ;  /* 0x00000012080c723c */ /* 0x008fe2000000180c */
[----:B------:R-:W-:-:S02]  /*4d510*/  IMAD.MOV.U32 R17, RZ, RZ, R0 ;  /* 0x000000ffff117224 */ /* 0x000fc400078e0000 */
[----:B------:R-:W3:Y:S04]  /*4d520*/  LDL.LU R16, [R1+0x30] ;  /* 0x0000300001107983 */ /* 0x000ee80000300800 */
[----:B------:R-:W-:Y:S02]  /*4d530*/  IMAD.MOV.U32 R18, RZ, RZ, R60 ;  /* 0x000000ffff127224 */ /* 0x000fe400078e003c */
[----:B------:R-:W-:-:S14]  /*4d540*/  IMAD.MOV.U32 R19, RZ, RZ, R61 ;  /* 0x000000ffff137224 */ /* 0x000fdc00078e003d */
[----:B------:R-:W-:Y:S04]  /*4d550*/  STL.64 [R1+0x260], R12 ;  /* 0x0002600c01007387 */ /* 0x000fe80000100a00 */
[----:B------:R0:W-:Y:S04]  /*4d560*/  STL.64 [R1+0x268], R14 ;  /* 0x0002680e01007387 */ /* 0x0001e80000100a00 */
[----:B------:R-:W3:Y:S04]  /*4d570*/  LDL.LU R0, [R1+0x2d60] ;  /* 0x002d600001007983 */ /* 0x000ee80000300800 */
[----:B------:R-:W3:Y:S04]  /*4d580*/  LDL.LU R60, [R1+0x2d5c] ;  /* 0x002d5c00013c7983 */ /* 0x000ee80000300800 */
[----:B------:R-:W3:Y:S04]  /*4d590*/  LDL.LU R61, [R1+0x2d58] ;  /* 0x002d5800013d7983 */ /* 0x000ee80000300800 */
[----:B0-----:R-:W3:Y:S01]  /*4d5a0*/  LDL.LU R14, [R1+0xdd0] ;  /* 0x000dd000010e7983 */ /* 0x001ee20000300800 */
[C---:B----4-:R-:W-:Y:S06]  /*4d5b0*/  HMMA.16816.F32 R32, R8.reuse, R20, R32 ;  /* 0x000000140820723c */ /* 0x050fec0000001820 */
[----:B--2---:R-:W-:-:S15]  /*4d5c0*/  HMMA.16816.F32 R20, R8, R22, R24 ;  /* 0x000000160814723c */ /* 0x004fde0000001818 */
[----:B------:R-:W-:-:S02]  /*4d5d0*/  NOP ;  /* 0x0000000000007918 */ /* 0x000fc40000000000 */
[----:B------:R0:W-:Y:S04]  /*4d5e0*/  STL.64 [R1+0x250], R32 ;  /* 0x0002502001007387 */ /* 0x0001e80000100a00 */
[----:B------:R1:W-:Y:S04]  /*4d5f0*/  STL.64 [R1+0x258], R34 ;  /* 0x0002582201007387 */ /* 0x0003e80000100a00 */
[----:B0-----:R-:W2:Y:S04]  /*4d600*/  LDL.LU R32, [R1+0xdcc] ;  /* 0x000dcc0001207983 */ /* 0x001ea80000300800 */
[----:B------:R-:W4:Y:S04]  /*4d610*/  LDL.LU R15, [R1+0xdd8] ;  /* 0x000dd800010f7983 */ /* 0x000f280000300800 */
[----:B------:R-:W4:Y:S04]  /*4d620*/  LDL.LU R33, [R1+0xdd4] ;  /* 0x000dd40001217983 */ /* 0x000f280000300800 */
[----:B------:R-:W2:Y:S04]  /*4d630*/  LDL.LU R12, [R1+0xde0] ;  /* 0x000de000010c7983 */ /* 0x000ea80000300800 */
[----:B-1----:R-:W2:Y:S04]  /*4d640*/  LDL.LU R34, [R1+0xddc] ;  /* 0x000ddc0001227983 */ /* 0x002ea80000300800 */
[----:B------:R-:W4:Y:S04]  /*4d650*/  LDL.LU R13, [R1+0xde8] ;  /* 0x000de800010d7983 */ /* 0x000f280000300800 */
[----:B------:R-:W4:Y:S04]  /*4d660*/  LDL.LU R35, [R1+0xde4] ;  /* 0x000de40001237983 */ /* 0x000f280000300800 */
[----:B------:R-:W3:Y:S04]  /*4d670*/  LDL.LU.64 R26, [R1+0x2d50] ;  /* 0x002d5000011a7983 */ /* 0x000ee80000300a00 */
[----:B------:R-:W2:Y:S04]  /*4d680*/  LDL.LU.64 R24, [R1+0x2d48] ;  /* 0x002d480001187983 */ /* 0x000ea80000300a00 */
[----:B------:R0:W-:Y:S04]  /*4d690*/  STL.64 [R1+0x230], R20 ;  /* 0x0002301401007387 */ /* 0x0001e80000100a00 */
[----:B------:R1:W-:Y:S04]  /*4d6a0*/  STL.64 [R1+0x238], R22 ;  /* 0x0002381601007387 */ /* 0x0003e80000100a00 */
[----:B0-----:R-:W4:Y:S04]  /*4d6b0*/  LDL.LU R20, [R1+0x60] ;  /* 0x0000600001147983 */ /* 0x001f280000300800 */
[----:B------:R-:W4:Y:S04]  /*4d6c0*/  LDL.LU R21, [R1+0x64] ;  /* 0x0000640001157983 */ /* 0x000f280000300800 */
[----:B-1----:R-:W4:Y:S04]  /*4d6d0*/  LDL.LU R22, [R1+0x68] ;  /* 0x0000680001167983 */ /* 0x002f280000300800 */
[----:B------:R-:W4:Y:S01]  /*4d6e0*/  LDL.LU R23, [R1+0x6c] ;  /* 0x00006c0001177983 */ /* 0x000f220000300800 */
[C---:B------:R-:W-:Y:S06]  /*4d6f0*/  HMMA.16816.F32 R28, R8.reuse, R36, R28 ;  /* 0x00000024081c723c */ /* 0x040fec000000181c */
[C---:B------:R-:W-:Y:S06]  /*4d700*/  HMMA.16816.F32 R36, R8.reuse, R38, R56 ;  /* 0x000000260824723c */ /* 0x040fec0000001838 */
[C---:B--2---:R-:W-:Y:S06]  /*4d710*/  HMMA.16816.F32 R52, R8.reuse, R24, R52 ;  /* 0x000000180834723c */ /* 0x044fec0000001834 */
[----:B---3--:R-:W-:-:S15]  /*4d720*/  HMMA.16816.F32 R24, R8, R26, R4 ;  /* 0x0000001a0818723c */ /* 0x008fde0000001804 */
[----:B------:R-:W-:-:S02]  /*4d730*/  NOP ;  /* 0x0000000000007918 */ /* 0x000fc40000000000 */
[----:B------:R-:W-:Y:S04]  /*4d740*/  STL.64 [R1+0x210], R52 ;  /* 0x0002103401007387 */ /* 0x000fe80000100a00 */
[----:B------:R0:W-:Y:S04]  /*4d750*/  STL.64 [R1+0x218], R54 ;  /* 0x0002183601007387 */ /* 0x0001e80000100a00 */
[----:B0-----:R-:W2:Y:S04]  /*4d760*/  LDL.LU.64 R54, [R1+0x2d40] ;  /* 0x002d400001367983 */ /* 0x001ea80000300a00 */
[----:B------:R-:W3:Y:S04]  /*4d770*/  LDL.LU.64 R52, [R1+0x2d38] ;  /* 0x002d380001347983 */ /* 0x000ee80000300a00 */
[----:B------:R-:W3:Y:S04]  /*4d780*/  LDL.LU.64 R6, [R1+0x2d30] ;  /* 0x002d300001067983 */ /* 0x000ee80000300a00 */
[----:B------:R-:W2:Y:S04]  /*4d790*/  LDL.LU.64 R4, [R1+0x2d28] ;  /* 0x002d280001047983 */ /* 0x000ea80000300a00 */
[----:B------:R0:W-:Y:S04]  /*4d7a0*/  STL.64 [R1+0x1f0], R24 ;  /* 0x0001f01801007387 */ /* 0x0001e80000100a00 */
[----:B------:R-:W-:Y:S04]  /*4d7b0*/  STL.64 [R1+0x1f8], R26 ;  /* 0x0001f81a01007387 */ /* 0x000fe80000100a00 */
[----:B0-----:R-:W3:Y:S04]  /*4d7c0*/  LDL.LU R24, [R1+0x90] ;  /* 0x0000900001187983 */ /* 0x001ee80000300800 */
[----:B------:R-:W-:Y:S04]  /*4d7d0*/  STL.64 [R1+0x1e0], R28 ;  /* 0x0001e01c01007387 */ /* 0x000fe80000100a00 */
[----:B------:R0:W-:Y:S04]  /*4d7e0*/  STL.64 [R1+0x1e8], R30 ;  /* 0x0001e81e01007387 */ /* 0x0001e80000100a00 */
[----:B0-----:R-:W2:Y:S04]  /*4d7f0*/  LDL.LU.64 R30, [R1+0x2d20] ;  /* 0x002d2000011e7983 */ /* 0x001ea80000300a00 */
[----:B------:R-:W2:Y:S04]  /*4d800*/  LDL.LU.64 R28, [R1+0x2d18] ;  /* 0x002d1800011c7983 */ /* 0x000ea80000300a00 */
[----:B------:R-:W2:Y:S04]  /*4d810*/  LDL.LU.64 R58, [R1+0x2d10] ;  /* 0x002d1000013a7983 */ /* 0x000ea80000300a00 */
[----:B------:R-:W2:Y:S01]  /*4d820*/  LDL.LU.64 R56, [R1+0x2d08] ;  /* 0x002d080001387983 */ /* 0x000ea20000300a00 */
[----:B------:R-:W-:-:S02]  /*4d830*/  IMAD.MOV.U32 R25, RZ, RZ, R61 ;  /* 0x000000ffff197224 */ /* 0x000fc400078e003d */
[----:B------:R-:W-:Y:S02]  /*4d840*/  IMAD.MOV.U32 R26, RZ, RZ, R60 ;  /* 0x000000ffff1a7224 */ /* 0x000fe400078e003c */
[----:B------:R-:W-:Y:S01]  /*4d850*/  IMAD.MOV.U32 R27, RZ, RZ, R0 ;  /* 0x000000ffff1b7224 */ /* 0x000fe200078e0000 */
[----:B----4-:R-:W-:Y:S01]  /*4d860*/  HMMA.16816.F32 R20, R8, R42, R20 ;  /* 0x0000002a0814723c */ /* 0x010fe20000001814 */
[----:B------:R-:W-:Y:S02]  /*4d870*/  IMAD.MOV.U32 R0, RZ, RZ, R39 ;  /* 0x000000ffff007224 */ /* 0x000fe400078e0027 */
[----:B------:R-:W-:Y:S02]  /*4d880*/  IMAD.MOV.U32 R60, RZ, RZ, R38 ;  /* 0x000000ffff3c7224 */ /* 0x000fe400078e0026 */
[----:B------:R-:W-:Y:S01]  /*4d890*/  IMAD.MOV.U32 R61, RZ, RZ, R37 ;  /* 0x000000ffff3d7224 */ /* 0x000fe200078e0025 */
[----:B------:R-:W-:Y:S04]  /*4d8a0*/  STL [R1+0x1d0], R36 ;  /* 0x0001d02401007387 */ /* 0x000fe80000100800 */
[----:B------:R0:W-:Y:S04]  /*4d8b0*/  STL [R1+0x2b60], R0 ;  /* 0x002b600001007387 */ /* 0x0001e80000100800 */
[----:B------:R1:W-:Y:S04]  /*4d8c0*/  STL [R1+0x2b5c], R60 ;  /* 0x002b5c3c01007387 */ /* 0x0003e80000100800 */
[----:B------:R4:W-:Y:S06]  /*4d8d0*/  STL [R1+0x2b58], R61 ;  /* 0x002b583d01007387 */ /* 0x0009ec0000100800 */
[----:B0-----:R-:W-:-:S02]  /*4d8e0*/  IMAD.MOV.U32 R0, RZ, RZ, R21 ;  /* 0x000000ffff007224 */ /* 0x001fc400078e0015 */
[----:B-1----:R-:W-:Y:S02]  /*4d8f0*/  IMAD.MOV.U32 R60, RZ, RZ, R22 ;  /* 0x000000ffff3c7224 */ /* 0x002fe400078e0016 */
[----:B----4-:R-:W-:Y:S02]  /*4d900*/  IMAD.MOV.U32 R61, RZ, RZ, R23 ;  /* 0x000000ffff3d7224 */ /* 0x010fe400078e0017 */
[----:B------:R-:W-:Y:S02]  /*4d910*/  IMAD R34, R34, 0x100, R12 ;  /* 0x0000010022227824 */ /* 0x000fe400078e020c */
[----:B------:R-:W-:Y:S02]  /*4d920*/  IMAD R35, R35, 0x100, R13 ;  /* 0x0000010023237824 */ /* 0x000fe400078e020d */
[----:B------:R-:W-:Y:S02]  /*4d930*/  IMAD R32, R32, 0x100, R14 ;  /* 0x0000010020207824 */ /* 0x000fe400078e020e */
[----:B------:R-:W-:Y:S01]  /*4d940*/  IMAD R33, R33, 0x100, R15 ;  /* 0x0000010021217824 */ /* 0x000fe200078e020f */
[----:B---3--:R-:W-:-:S15]  /*4d950*/  HMMA.16816.F32 R24, R8, R40, R24 ;  /* 0x000000280818723c */ /* 0x008fde0000001818 */
[----:B------:R-:W-:-:S08]  /*4d960*/  NOP ;  /* 0x0000000000007918 */ /* 0x000fd00000000000 */
[----:B------:R-:W-:Y:S04]  /*4d970*/  STL.64 [R1+0x1c0], R24 ;  /* 0x0001c01801007387 */ /* 0x000fe80000100a00 */
[----:B------:R-:W-:Y:S04]  /*4d980*/  STL.64 [R1+0x1c8], R26 ;  /* 0x0001c81a01007387 */ /* 0x000fe80000100a00 */
[----:B------:R0:W-:Y:S02]  /*4d990*/  STL [R1+0x1b0], R20 ;  /* 0x0001b01401007387 */ /* 0x0001e40000100800 */
[C---:B0-----:R-:W-:Y:S06]  /*4d9a0*/  HMMA.16816.F32 R20, R8.reuse, R44, R16 ;  /* 0x0000002c0814723c */ /* 0x041fec0000001810 */
[----:B--2---:R-:W-:Y:S01]  /*4d9b0*/  HMMA.16816.F32 R16, R8, R46, R56 ;  /* 0x0000002e0810723c */ /* 0x004fe20000001838 */
[----:B------:R0:W-:Y:S04]  /*4d9c0*/  STL [R1+0x2b90], R61 ;  /* 0x002b903d01007387 */ /* 0x0001e80000100800 */
[----:B------:R1:W-:Y:S04]  /*4d9d0*/  STL [R1+0x2b8c], R60 ;  /* 0x002b8c3c01007387 */ /* 0x0003e80000100800 */
[----:B------:R2:W-:Y:S08]  /*4d9e0*/  STL [R1+0x2b88], R0 ;  /* 0x002b880001007387 */ /* 0x0005f00000100800 */
[----:B------:R-:W-:Y:S04]  /*4d9f0*/  STL.64 [R1+0x1a0], R20 ;  /* 0x0001a01401007387 */ /* 0x000fe80000100a00 */
[----:B------:R-:W-:Y:S03]  /*4da00*/  STL.64 [R1+0x1a8], R22 ;  /* 0x0001a81601007387 */ /* 0x000fe60000100a00 */
[----:B0-----:R-:W-:Y:S01]  /*4da10*/  IMAD.MOV.U32 R61, RZ, RZ, R17 ;  /* 0x000000ffff3d7224 */ /* 0x001fe200078e0011 */
[----:B------:R0:W-:Y:S01]  /*4da20*/  STL [R1+0x60], R16 ;  /* 0x0000601001007387 */ /* 0x0001e20000100800 */
[----:B-1----:R-:W-:-:S02]  /*4da30*/  IMAD.MOV.U32 R60, RZ, RZ, R18 ;  /* 0x000000ffff3c7224 */ /* 0x002fc400078e0012 */
[----:B--2---:R-:W-:Y:S02]  /*4da40*/  IMAD.MOV.U32 R0, RZ, RZ, R19 ;  /* 0x000000ffff007224 */ /* 0x004fe400078e0013 */
[----:B0-----:R-:W-:Y:S03]  /*4da50*/  HMMA.16816.F32 R16, R8, R48, R28 ;  /* 0x000000300810723c */ /* 0x001fe6000000181c */
[----:B------:R-:W-:Y:S04]  /*4da60*/  STL [R1+0x2cd4], R0 ;  /* 0x002cd40001007387 */ /* 0x000fe80000100800 */
[----:B------:R-:W-:Y:S04]  /*4da70*/  STL [R1+0x2cd0], R60 ;  /* 0x002cd03c01007387 */ /* 0x000fe80000100800 */
[----:B------:R-:W-:Y:S04]  /*4da80*/  STL [R1+0x2cb8], R61 ;  /* 0x002cb83d01007387 */ /* 0x000fe80000100800 */
[----:B------:R-:W2:Y:S04]  /*4da90*/  LDL.LU R12, [R1+0x6c0] ;  /* 0x0006c000010c7983 */ /* 0x000ea80000300800 */
[----:B------:R-:W3:Y:S04]  /*4daa0*/  LDL.LU R13, [R1+0x6c4] ;  /* 0x0006c400010d7983 */ /* 0x000ee80000300800 */
[----:B------:R0:W-:Y:S04]  /*4dab0*/  STL.64 [R1+0x40], R16 ;  /* 0x0000401001007387 */ /* 0x0001e80000100a00 */
[----:B------:R1:W-:Y:S04]  /*4dac0*/  STL.64 [R1+0x48], R18 ;  /* 0x0000481201007387 */ /* 0x0003e80000100a00 */
[----:B------:R-:W4:Y:S04]  /*4dad0*/  LDL.LU R20, [R1+0x6e0] ;  /* 0x0006e00001147983 */ /* 0x000f280000300800 */
[----:B------:R-:W4:Y:S01]  /*4dae0*/  LDL.LU R21, [R1+0x6e4] ;  /* 0x0006e40001157983 */ /* 0x000f220000300800 */
[----:B0-----:R-:W-:-:S03]  /*4daf0*/  IMAD.MOV.U32 R16, RZ, RZ, R4 ;  /* 0x000000ffff107224 */ /* 0x001fc600078e0004 */
[----:B------:R-:W4:Y:S01]  /*4db00*/  LDL.LU R14, [R1+0x6d0] ;  /* 0x0006d000010e7983 */ /* 0x000f220000300800 */
[----:B------:R-:W-:-:S03]  /*4db10*/  IMAD.MOV.U32 R17, RZ, RZ, R54 ;  /* 0x000000ffff117224 */ /* 0x000fc600078e0036 */
[----:B------:R-:W4:Y:S01]  /*4db20*/  LDL.LU R15, [R1+0x6d4] ;  /* 0x0006d400010f7983 */ /* 0x000f220000300800 */
[----:B-1----:R-:W-:-:S03]  /*4db30*/  IMAD.MOV.U32 R18, RZ, RZ, R52 ;  /* 0x000000ffff127224 */ /* 0x002fc600078e0034 */
[----:B------:R-:W2:Y:S01]  /*4db40*/  LDL.LU R4, [R1+0x2d04] ;  /* 0x002d040001047983 */ /* 0x000ea20000300800 */
[----:B------:R-:W-:-:S03]  /*4db50*/  IMAD.MOV.U32 R19, RZ, RZ, R53 ;  /* 0x000000ffff137224 */ /* 0x000fc600078e0035 */
[----:B------:R-:W3:Y:S04]  /*4db60*/  LDL.LU R54, [R1+0x2d00] ;  /* 0x002d000001367983 */ /* 0x000ee80000300800 */
[----:B------:R-:W4:Y:S04]  /*4db70*/  LDL.LU R52, [R1+0x2cfc] ;  /* 0x002cfc0001347983 */ /* 0x000f280000300800 */
[----:B------:R-:W4:Y:S04]  /*4db80*/  LDL.LU R53, [R1+0x2cf8] ;  /* 0x002cf80001357983 */ /* 0x000f280000300800 */
[----:B------:R-:W4:Y:S04]  /*4db90*/  LDL.LU R56, [R1] ;  /* 0x0000000001387983 */ /* 0x000f280000300800 */
[----:B------:R-:W4:Y:S04]  /*4dba0*/  LDL.LU R57, [R1+0x4] ;  /* 0x0000040001397983 */ /* 0x000f280000300800 */
[----:B------:R-:W4:Y:S04]  /*4dbb0*/  LDL.LU R58, [R1+0x8] ;  /* 0x00000800013a7983 */ /* 0x000f280000300800 */
[----:B------:R-:W4:Y:S01]  /*4dbc0*/  LDL.LU R59, [R1+0xc] ;  /* 0x00000c00013b7983 */ /* 0x000f220000300800 */
[----:B------:R-:W-:-:S02]  /*4dbd0*/  IMAD.MOV.U32 R36, RZ, RZ, R5 ;  /* 0x000000ffff247224 */ /* 0x000fc400078e0005 */
[----:B------:R-:W-:Y:S02]  /*4dbe0*/  IMAD.MOV.U32 R37, RZ, RZ, R6 ;  /* 0x000000ffff257224 */ /* 0x000fe400078e0006 */
[----:B------:R-:W-:Y:S02]  /*4dbf0*/  IMAD.MOV.U32 R38, RZ, RZ, R7 ;  /* 0x000000ffff267224 */ /* 0x000fe400078e0007 */
[----:B------:R-:W-:Y:S02]  /*4dc00*/  IMAD.MOV.U32 R39, RZ, RZ, R55 ;  /* 0x000000ffff277224 */ /* 0x000fe400078e0037 */
[----:B--2---:R-:W-:Y:S02]  /*4dc10*/  IMAD.MOV.U32 R43, RZ, RZ, R4 ;  /* 0x000000ffff2b7224 */ /* 0x004fe400078e0004 */
[----:B---3--:R-:W-:Y:S02]  /*4dc20*/  IMAD.MOV.U32 R42, RZ, RZ, R54 ;  /* 0x000000ffff2a7224 */ /* 0x008fe400078e0036 */
[----:B----4-:R-:W-:-:S02]  /*4dc30*/  IMAD.MOV.U32 R40, RZ, RZ, R52 ;  /* 0x000000ffff287224 */ /* 0x010fc400078e0034 */
[----:B------:R-:W2:Y:S01]  /*4dc40*/  LDL.LU R52, [R1+0x2cf4] ;  /* 0x002cf40001347983 */ /* 0x000ea20000300800 */
[----:B------:R-:W-:-:S03]  /*4dc50*/  IMAD.MOV.U32 R41, RZ, RZ, R53 ;  /* 0x000000ffff297224 */ /* 0x000fc600078e0035 */
[----:B------:R-:W2:Y:S04]  /*4dc60*/  LDL.LU R53, [R1+0x2cf0] ;  /* 0x002cf00001357983 */ /* 0x000ea80000300800 */
[----:B------:R-:W2:Y:S04]  /*4dc70*/  LDL.LU R54, [R1+0x2cec] ;  /* 0x002cec0001367983 */ /* 0x000ea80000300800 */
[----:B------:R-:W3:Y:S04]  /*4dc80*/  LDL.LU R4, [R1+0x2ce8] ;  /* 0x002ce80001047983 */ /* 0x000ee80000300800 */
[----:B------:R-:W4:Y:S04]  /*4dc90*/  LDL.LU R44, [R1+0x6f0] ;  /* 0x0006f000012c7983 */ /* 0x000f280000300800 */
[----:B------:R-:W4:Y:S04]  /*4dca0*/  LDL.LU R45, [R1+0x6f4] ;  /* 0x0006f400012d7983 */ /* 0x000f280000300800 */
[----:B------:R-:W4:Y:S04]  /*4dcb0*/  LDL.LU R26, [R1+0x700] ;  /* 0x00070000011a7983 */ /* 0x000f280000300800 */
[----:B------:R-:W4:Y:S04]  /*4dcc0*/  LDL.LU R27, [R1+0x704] ;  /* 0x00070400011b7983 */ /* 0x000f280000300800 */
[----:B------:R-:W3:Y:S04]  /*4dcd0*/  LDL.LU R5, [R1+0x2ce4] ;  /* 0x002ce40001057983 */ /* 0x000ee80000300800 */
[----:B------:R-:W3:Y:S04]  /*4dce0*/  LDL.LU R6, [R1+0x2ce0] ;  /* 0x002ce00001067983 */ /* 0x000ee80000300800 */
[----:B------:R-:W3:Y:S04]  /*4dcf0*/  LDL.LU R7, [R1+0x2cdc] ;  /* 0x002cdc0001077983 */ /* 0x000ee80000300800 */
[----:B------:R-:W2:Y:S04]  /*4dd00*/  LDL.LU R55, [R1+0x2cd8] ;  /* 0x002cd80001377983 */ /* 0x000ea80000300800 */
[----:B------:R-:W4:Y:S04]  /*4dd10*/  LDL.LU R24, [R1+0x710] ;  /* 0x0007100001187983 */ /* 0x000f280000300800 */
[----:B------:R-:W4:Y:S01]  /*4dd20*/  LDL.LU R25, [R1+0x714] ;  /* 0x0007140001197983 */ /* 0x000f220000300800 */
[----:B------:R-:W-:-:S02]  /*4dd30*/  F2FP.F16.E4M3.UNPACK_B R32, R32 ;  /* 0x00000020ff20723e */ /* 0x000fc400020006ff */
[----:B------:R-:W-:Y:S02]  /*4dd40*/  F2FP.F16.E4M3.UNPACK_B R33, R33 ;  /* 0x00000021ff21723e */ /* 0x000fe400020006ff */
[----:B------:R-:W-:Y:S02]  /*4dd50*/  F2FP.F16.E4M3.UNPACK_B R34, R34 ;  /* 0x00000022ff22723e */ /* 0x000fe400020006ff */
[----:B------:R-:W-:Y:S02]  /*4dd60*/  F2FP.F16.E4M3.UNPACK_B R35, R35 ;  /* 0x00000023ff23723e */ /* 0x000fe400020006ff */
[----:B------:R-:W-:Y:S02]  /*4dd70*/  F2FP.F16.E4M3.UNPACK_B R12, R12.H1 ;  /* 0x0000000cff0c723e */ /* 0x000fe400030006ff */
[----:B------:R-:W-:Y:S01]  /*4dd80*/  F2FP.F16.E4M3.UNPACK_B R13, R13.H1 ;  /* 0x0000000dff0d723e */ /* 0x000fe200030006ff */
[----:B------:R-:W-:Y:S02]  /*4dd90*/  IMAD.MOV.U32 R22, RZ, RZ, R51 ;  /* 0x000000ffff167224 */ /* 0x000fe400078e0033 */
[----:B------:R-:W-:Y:S01]  /*4dda0*/  IMAD.MOV.U32 R23, RZ, RZ, R50 ;  /* 0x000000ffff177224 */ /* 0x000fe200078e0032 */
[----:B---3--:R-:W-:-:S15]  /*4ddb0*/  HMMA.16816.F32 R4, R8, R2, R4 ;  /* 0x000000020804723c */ /* 0x008fde0000001804 */
[----:B------:R-:W-:-:S08]  /*4ddc0*/  NOP ;  /* 0x0000000000007918 */ /* 0x000fd00000000000 */
[----:B------:R-:W-:Y:S04]  /*4ddd0*/  STL.64 [R1+0x30], R4 ;  /* 0x0000300401007387 */ /* 0x000fe80000100a00 */
[----:B------:R2:W-:Y:S02]  /*4dde0*/  STL.64 [R1+0x38], R6 ;  /* 0x0000380601007387 */ /* 0x0005e40000100a00 */
[----:B--2---:R-:W-:Y:S01]  /*4ddf0*/  HMMA.16816.F32 R4, R32, R12, R52 ;  /* 0x0000000c2004723c */ /* 0x004fe20000001834 */
[----:B------:R-:W-:Y:S02]  /*4de00*/  F2FP.F16.E4M3.UNPACK_B R10, R20.H1 ;  /* 0x00000014ff0a723e */ /* 0x000fe400030006ff */
[----:B------:R-:W-:Y:S02]  /*4de10*/  F2FP.F16.E4M3.UNPACK_B R11, R21.H1 ;  /* 0x00000015ff0b723e */ /* 0x000fe400030006ff */
[----:B------:R-:W-:-:S02]  /*4de20*/  F2FP.F16.E4M3.UNPACK_B R8, R14.H1 ;  /* 0x0000000eff08723e */ /* 0x000fc400030006ff */
[----:B------:R-:W-:-:S15]  /*4de30*/  F2FP.F16.E4M3.UNPACK_B R9, R15.H1 ;  /* 0x0000000fff09723e */ /* 0x000fde00030006ff */
[----:B------:R-:W-:-:S01]  /*4de40*/  NOP ;  /* 0x0000000000007918 */ /* 0x000fc20000000000 */
[----:B------:R-:W-:Y:S04]  /*4de50*/  STL.64 [R1+0x20], R4 ;  /* 0x0000200401007387 */ /* 0x000fe80000100a00 */
[----:B------:R0:W-:Y:S04]  /*4de60*/  STL.64 [R1+0x28], R6 ;  /* 0x0000280601007387 */ /* 0x0001e80000100a00 */
[----:B------:R-:W2:Y:S04]  /*4de70*/  LDL.LU R14, [R1+0x730] ;  /* 0x00073000010e7983 */ /* 0x000ea80000300800 */
[----:B------:R-:W3:Y:S01]  /*4de80*/  LDL.LU R15, [R1+0x734] ;  /* 0x00073400010f7983 */ /* 0x000ee20000300800 */
[C---:B0-----:R-:W-:Y:S03]  /*4de90*/  HMMA.16816.F32 R4, R32.reuse, R10, R56 ;  /* 0x0000000a2004723c */ /* 0x041fe60000001838 */
[----:B------:R-:W2:Y:S04]  /*4dea0*/  LDL.LU R20, [R1+0xa0] ;  /* 0x0000a00001147983 */ /* 0x000ea80000300800 */
[----:B------:R-:W2:Y:S01]  /*4deb0*/  LDL.LU R21, [R1+0xa4] ;  /* 0x0000a40001157983 */ /* 0x000ea20000300800 */
[----:B------:R-:W-:-:S15]  /*4dec0*/  HMMA.16816.F32 R28, R32, R8, R40 ;  /* 0x00000008201c723c */ /* 0x000fde0000001828 */
[----:B------:R-:W-:-:S01]  /*4ded0*/  NOP ;  /* 0x0000000000007918 */ /* 0x000fc20000000000 */
[----:B------:R-:W-:Y:S01]  /*4dee0*/  IMAD.MOV.U32 R51, RZ, RZ, R6 ;  /* 0x000000ffff337224 */ /* 0x000fe200078e0006 */
[----:B----4-:R-:W-:Y:S01]  /*4def0*/  F2FP.F16.E4M3.UNPACK_B R6, R44.H1 ;  /* 0x0000002cff06723e */ /* 0x010fe200030006ff */
[----:B------:R-:W-:Y:S01]  /*4df00*/  IMAD.MOV.U32 R50, RZ, RZ, R7 ;  /* 0x000000ffff327224 */ /* 0x000fe200078e0007 */
[----:B------:R-:W-:-:S07]  /*4df10*/  F2FP.F16.E4M3.UNPACK_B R7, R45.H1 ;  /* 0x0000002dff07723e */ /* 0x000fce00030006ff */
[----:B------:R-:W-:Y:S01]  /*4df20*/  HMMA.16816.F32 R56, R32, R6, R36 ;  /* 0x000000062038723c */ /* 0x000fe20000001824 */
[----:B------:R0:W-:Y:S04]  /*4df30*/  STL.64 [R1+0x10], R4 ;  /* 0x0000100401007387 */ /* 0x0001e80000100a00 */
[----:B------:R-:W-:Y:S04]  /*4df40*/  STL.64 [R1+0x2cb0], R10 ;  /* 0x002cb00a01007387 */ /* 0x000fe80000100a00 */
[----:B------:R-:W-:Y:S01]  /*4df50*/  STL.64 [R1+0x2ca8], R8 ;  /* 0x002ca80801007387 */ /* 0x000fe20000100a00 */
[----:B------:R-:W-:-:S03]  /*4df60*/  F2FP.F16.E4M3.UNPACK_B R2, R24.H1 ;  /* 0x00000018ff02723e */ /* 0x000fc600030006ff */
[----:B------:R-:W-:Y:S01]  /*4df70*/  STL.64 [R1], R28 ;  /* 0x0000001c01007387 */ /* 0x000fe20000100a00 */
[----:B------:R-:W-:-:S03]  /*4df80*/  F2FP.F16.E4M3.UNPACK_B R3, R25.H1 ;  /* 0x00000019ff03723e */ /* 0x000fc600030006ff */
[----:B------:R-:W-:Y:S01]  /*4df90*/  STL.64 [R1+0x8], R30 ;  /* 0x0000081e01007387 */ /* 0x000fe20000100a00 */
[----:B0-----:R-:W-:-:S05]  /*4dfa0*/  F2FP.F16.E4M3.UNPACK_B R4, R26.H1 ;  /* 0x0000001aff04723e */ /* 0x001fca00030006ff */
[----:B------:R-:W-:Y:S01]  /*4dfb0*/  STL.64 [R1+0x2af0], R58 ;  /* 0x002af03a01007387 */ /* 0x000fe20000100a00 */
[----:B------:R-:W-:-:S03]  /*4dfc0*/  F2FP.F16.E4M3.UNPACK_B R5, R27.H1 ;  /* 0x0000001bff05723e */ /* 0x000fc600030006ff */
[----:B------:R0:W-:Y:S04]  /*4dfd0*/  STL.64 [R1+0x2ae8], R56 ;  /* 0x002ae83801007387 */ /* 0x0001e80000100a00 */
[----:B------:R-:W4:Y:S04]  /*4dfe0*/  LDL.LU R24, [R1+0xb0] ;  /* 0x0000b00001187983 */ /* 0x000f280000300800 */
[----:B------:R-:W4:Y:S04]  /*4dff0*/  LDL.LU R25, [R1+0xb4] ;  /* 0x0000b40001197983 */ /* 0x000f280000300800 */
[----:B------:R-:W4:Y:S04]  /*4e000*/  LDL.LU R26, [R1+0xb8] ;  /* 0x0000b800011a7983 */ /* 0x000f280000300800 */
[----:B------:R-:W4:Y:S01]  /*4e010*/  LDL.LU R27, [R1+0xbc] ;  /* 0x0000bc00011b7983 */ /* 0x000f220000300800 */
[C---:B------:R-:W-:Y:S03]  /*4e020*/  HMMA.16816.F32 R52, R32.reuse, R4, R16 ;  /* 0x000000042034723c */ /* 0x040fe60000001810 */
[----:B------:R-:W4:Y:S04]  /*4e030*/  LDL.LU R16, [R1+0x720] ;  /* 0x0007200001107983 */ /* 0x000f280000300800 */
[----:B------:R-:W4:Y:S04]  /*4e040*/  LDL.LU R17, [R1+0x724] ;  /* 0x0007240001117983 */ /* 0x000f280000300800 */
[----:B------:R-:W-:Y:S04]  /*4e050*/  STL.64 [R1+0x2cc8], R6 ;  /* 0x002cc80601007387 */ /* 0x000fe80000100a00 */
[----:B------:R1:W-:Y:S08]  /*4e060*/  STL.64 [R1+0x2cc0], R4 ;  /* 0x002cc00401007387 */ /* 0x0003f00000100a00 */
[----:B------:R-:W-:Y:S04]  /*4e070*/  STL [R1+0x2ad0], R52 ;  /* 0x002ad03401007387 */ /* 0x000fe80000100800 */
[----:B------:R-:W-:Y:S04]  /*4e080*/  STL [R1+0x2acc], R53 ;  /* 0x002acc3501007387 */ /* 0x000fe80000100800 */
[----:B------:R-:W-:Y:S04]  /*4e090*/  STL [R1+0x2ac8], R54 ;  /* 0x002ac83601007387 */ /* 0x000fe80000100800 */
[----:B------:R-:W-:Y:S04]  /*4e0a0*/  STL [R1+0x2ac4], R55 ;  /* 0x002ac43701007387 */ /* 0x000fe80000100800 */
[----:B0-----:R-:W1:Y:S04]  /*4e0b0*/  LDL.LU R56, [R1+0xd0] ;  /* 0x0000d00001387983 */ /* 0x001e680000300800 */
[----:B------:R-:W1:Y:S04]  /*4e0c0*/  LDL.LU R57, [R1+0xd4] ;  /* 0x0000d40001397983 */ /* 0x000e680000300800 */
[----:B------:R-:W1:Y:S04]  /*4e0d0*/  LDL.LU R58, [R1+0xd8] ;  /* 0x0000d800013a7983 */ /* 0x000e680000300800 */
[----:B------:R-:W1:Y:S04]  /*4e0e0*/  LDL.LU R59, [R1+0xdc] ;  /* 0x0000dc00013b7983 */ /* 0x000e680000300800 */
        /* <DEDUP_REMOVED lines=14> */
[----:B--2---:R-:W-:Y:S01]  /*4e1d0*/  HMMA.16816.F32 R20, R32, R2, R20 ;  /* 0x000000022014723c */ /* 0x004fe20000001814 */
[----:B------:R-:W-:-:S02]  /*4e1e0*/  F2FP.F16.E4M3.UNPACK_B R14, R14.H1 ;  /* 0x0000000eff0e723e */ /* 0x000fc400030006ff */
[----:B---3--:R-:W-:-:S15]  /*4e1f0*/  F2FP.F16.E4M3.UNPACK_B R15, R15.H1 ;  /* 0x0000000fff0f723e */ /* 0x008fde00030006ff */
[----:B------:R-:W-:-:S05]  /*4e200*/  NOP ;  /* 0x0000000000007918 */ /* 0x000fca0000000000 */
[----:B------:R-:W-:Y:S04]  /*4e210*/  STL [R1+0x2ac0], R20 ;  /* 0x002ac01401007387 */ /* 0x000fe80000100800 */
[----:B------:R-:W-:Y:S04]  /*4e220*/  STL [R1+0x2abc], R21 ;  /* 0x002abc1501007387 */ /* 0x000fe80000100800 */
[----:B------:R-:W-:Y:S04]  /*4e230*/  STL [R1+0x2ab8], R22 ;  /* 0x002ab81601007387 */ /* 0x000fe80000100800 */
[----:B------:R-:W-:Y:S04]  /*4e240*/  STL [R1+0x2ab4], R23 ;  /* 0x002ab41701007387 */ /* 0x000fe80000100800 */
[----:B------:R-:W2:Y:S04]  /*4e250*/  LDL.LU R44, [R1+0x120] ;  /* 0x00012000012c7983 */ /* 0x000ea80000300800 */
[----:B------:R-:W2:Y:S04]  /*4e260*/  LDL.LU R45, [R1+0x124] ;  /* 0x00012400012d7983 */ /* 0x000ea80000300800 */
[----:B------:R-:W2:Y:S04]  /*4e270*/  LDL.LU R46, [R1+0x128] ;  /* 0x00012800012e7983 */ /* 0x000ea80000300800 */
[----:B------:R-:W2:Y:S04]  /*4e280*/  LDL.LU R47, [R1+0x12c] ;  /* 0x00012c00012f7983 */ /* 0x000ea80000300800 */
[----:B------:R-:W3:Y:S04]  /*4e290*/  LDL.LU R40, [R1+0x780] ;  /* 0x0007800001287983 */ /* 0x000ee80000300800 */
[----:B------:R-:W3:Y:S01]  /*4e2a0*/  LDL.LU R41, [R1+0x784] ;  /* 0x0007840001297983 */ /* 0x000ee20000300800 */
[----:B----4-:R-:W-:-:S15]  /*4e2b0*/  HMMA.16816.F32 R24, R32, R14, R24 ;  /* 0x0000000e2018723c */ /* 0x010fde0000001818 */
[----:B------:R-:W-:-:S08]  /*4e2c0*/  NOP ;  /* 0x0000000000007918 */ /* 0x000fd00000000000 */
[----:B------:R-:W-:Y:S04]  /*4e2d0*/  STL [R1+0x2ae0], R24 ;  /* 0x002ae01801007387 */ /* 0x000fe80000100800 */
[----:B------:R-:W-:Y:S04]  /*4e2e0*/  STL [R1+0x2adc], R25 ;  /* 0x002adc1901007387 */ /* 0x000fe80000100800 */
[----:B------:R-:W-:Y:S04]  /*4e2f0*/  STL [R1+0x2ad8], R26 ;  /* 0x002ad81a01007387 */ /* 0x000fe80000100800 */
[----:B------:R-:W-:Y:S04]  /*4e300*/  STL [R1+0x2ad4], R27 ;  /* 0x002ad41b01007387 */ /* 0x000fe80000100800 */
[----:B------:R-:W4:Y:S04]  /*4e310*/  LDL.LU R42, [R1+0xdf0] ;  /* 0x000df000012a7983 */ /* 0x000f280000300800 */
[----:B------:R-:W4:Y:S01]  /*4e320*/  LDL.LU R43, [R1+0xdec] ;  /* 0x000dec00012b7983 */ /* 0x000f220000300800 */
[----:B------:R-:W-:-:S02]  /*4e330*/  F2FP.F16.E4M3.UNPACK_B R16, R16.H1 ;  /* 0x00000010ff10723e */ /* 0x000fc400030006ff */
[----:B------:R-:W-:-:S07]  /*4e340*/  F2FP.F16.E4M3.UNPACK_B R17, R17.H1 ;  /* 0x00000011ff11723e */ /* 0x000fce00030006ff */
[----:B-1----:R-:W-:Y:S01]  /*4e350*/  HMMA.16816.F32 R4, R32, R16, R56 ;  /* 0x000000102004723c */ /* 0x002fe20000001838 */
[----:B------:R-:W-:Y:S02]  /*4e360*/  F2FP.F16.E4M3.UNPACK_B R18, R18.H1 ;  /* 0x00000012ff12723e */ /* 0x000fe400030006ff */
[----:B------:R-:W-:-:S15]  /*4e370*/  F2FP.F16.E4M3.UNPACK_B R19, R19.H1 ;  /* 0x00000013ff13723e */ /* 0x000fde00030006ff */
[----:B------:R-:W-:-:S05]  /*4e380*/  NOP ;  /* 0x0000000000007918 */ /* 0x000fca0000000000 */
[----:B------:R-:W-:Y:S04]  /*4e390*/  STL.64 [R1+0x50], R4 ;  /* 0x0000500401007387 */ /* 0x000fe80000100a00 */
[----:B------:R0:W-:Y:S02]  /*4e3a0*/  STL.64 [R1+0x58], R6 ;  /* 0x0000580601007387 */ /* 0x0001e40000100a00 */
[----:B0-----:R-:W-:Y:S01]  /*4e3b0*/  HMMA.16816.F32 R4, R32, R18, R8 ;  /* 0x000000122004723c */ /* 0x001fe20000001808 */
[----:B------:R-:W-:Y:S02]  /*4e3c0*/  F2FP.F16.E4M3.UNPACK_B R36, R36.H1 ;  /* 0x00000024ff24723e */ /* 0x000fe400030006ff */
[----:B------:R-:W-:-:S15]  /*4e3d0*/  F2FP.F16.E4M3.UNPACK_B R37, R37.H1 ;  /* 0x00000025ff25723e */ /* 0x000fde00030006ff */
[----:B------:R-:W-:-:S06]  /*4e3e0*/  NOP ;  /* 0x0000000000007918 */ /* 0x000fcc0000000000 */
[----:B------:R-:W-:Y:S02]  /*4e3f0*/  IMAD.MOV.U32 R20, RZ, RZ, R4 ;  /* 0x000000ffff147224 */ /* 0x000fe400078e0004 */
[----:B------:R-:W-:Y:S02]  /*4e400*/  IMAD.MOV.U32 R21, RZ, RZ, R5 ;  /* 0x000000ffff157224 */ /* 0x000fe400078e0005 */
[----:B------:R-:W-:Y:S02]  /*4e410*/  IMAD.MOV.U32 R22, RZ, RZ, R6 ;  /* 0x000000ffff167224 */ /* 0x000fe400078e0006 */
[----:B------:R-:W-:Y:S02]  /*4e420*/  IMAD.MOV.U32 R23, RZ, RZ, R7 ;  /* 0x000000ffff177224 */ /* 0x000fe400078e0007 */
[----:B------:R-:W-:Y:S01]  /*4e430*/  HMMA.16816.F32 R4, R32, R36, R28 ;  /* 0x000000242004723c */ /* 0x000fe2000000181c */
[----:B------:R-:W-:Y:S02]  /*4e440*/  F2FP.F16.E4M3.UNPACK_B R38, R38.H1 ;  /* 0x00000026ff26723e */ /* 0x000fe400030006ff */
[----:B------:R-:W-:-:S15]  /*4e450*/  F2FP.F16.E4M3.UNPACK_B R39, R39.H1 ;  /* 0x00000027ff27723e */ /* 0x000fde00030006ff */
[----:B------:R-:W-:-:S06]  /*4e460*/  NOP ;  /* 0x0000000000007918 */ /* 0x000fcc0000000000 */
[----:B------:R-:W-:Y:S02]  /*4e470*/  IMAD.MOV.U32 R52, RZ, RZ, R4 ;  /* 0x000000ffff347224 */ /* 0x000fe400078e0004 */
[----:B------:R-:W-:Y:S02]  /*4e480*/  IMAD.MOV.U32 R53, RZ, RZ, R5 ;  /* 0x000000ffff357224 */ /* 0x000fe400078e0005 */
[----:B------:R-:W-:Y:S02]  /*4e490*/  IMAD.MOV.U32 R54, RZ, RZ, R6 ;  /* 0x000000ffff367224 */ /* 0x000fe400078e0006 */
[----:B------:R-:W-:Y:S01]  /*4e4a0*/  IMAD.MOV.U32 R55, RZ, RZ, R7 ;  /* 0x000000ffff377224 */ /* 0x000fe200078e0007 */
[----:B------:R-:W-:Y:S04]  /*4e4b0*/  STL.64 [R1+0x2c70], R18 ;  /* 0x002c701201007387 */ /* 0x000fe80000100a00 */
[----:B------:R0:W-:Y:S04]  /*4e4c0*/  STL.64 [R1+0x2c68], R16 ;  /* 0x002c681001007387 */ /* 0x0001e80000100a00 */
[----:B------:R-:W-:Y:S04]  /*4e4d0*/  STL.64 [R1+0x2b00], R22 ;  /* 0x002b001601007387 */ /* 0x000fe80000100a00 */
[----:B------:R-:W-:Y:S04]  /*4e4e0*/  STL.64 [R1+0x2af8], R20 ;  /* 0x002af81401007387 */ /* 0x000fe80000100a00 */
[----:B------:R-:W-:Y:S04]  /*4e4f0*/  STL.64 [R1+0x2b10], R54 ;  /* 0x002b103601007387 */ /* 0x000fe80000100a00 */
[----:B------:R-:W-:Y:S04]  /*4e500*/  STL.64 [R1+0x2b08], R52 ;  /* 0x002b083401007387 */ /* 0x000fe80000100a00 */
[----:B------:R-:W-:Y:S04]  /*4e510*/  STL.64 [R1+0x2c50], R38 ;  /* 0x002c502601007387 */ /* 0x000fe80000100a00 */
[----:B------:R1:W-:Y:S01]  /*4e520*/  STL.64 [R1+0x2c48], R36 ;  /* 0x002c482401007387 */ /* 0x0003e20000100a00 */
[----:B--2---:R-:W-:-:S15]  /*4e530*/  HMMA.16816.F32 R4, R32, R38, R44 ;  /* 0x000000262004723c */ /* 0x004fde000000182c */
[----:B------:R-:W-:-:S09]  /*4e540*/  NOP ;  /* 0x0000000000007918 */ /* 0x000fd20000000000 */
[----:B------:R-:W-:Y:S02]  /*4e550*/  IMAD.MOV.U32 R26, RZ, RZ, R6 ;  /* 0x000000ffff1a7224 */ /* 0x000fe400078e0006 */
[----:B------:R-:W-:Y:S02]  /*4e560*/  IMAD.MOV.U32 R27, RZ, RZ, R7 ;  /* 0x000000ffff1b7224 */ /* 0x000fe400078e0007 */
[----:B------:R-:W-:Y:S02]  /*4e570*/  IMAD.MOV.U32 R24, RZ, RZ, R4 ;  /* 0x000000ffff187224 */ /* 0x000fe400078e0004 */
[----:B------:R-:W-:Y:S01]  /*4e580*/  IMAD.MOV.U32 R25, RZ, RZ, R5 ;  /* 0x000000ffff197224 */ /* 0x000fe200078e0005 */
[----:B------:R-:W-:Y:S04]  /*4e590*/  STL.64 [R1+0x2b20], R26 ;  /* 0x002b201a01007387 */ /* 0x000fe80000100a00 */
[----:B------:R2:W-:Y:S04]  /*4e5a0*/  STL.64 [R1+0x2b18], R24 ;  /* 0x002b181801007387 */ /* 0x0005e80000100a00 */
[----:B0-----:R-:W3:Y:S04]  /*4e5b0*/  LDL.LU R16, [R1+0x220] ;  /* 0x0002200001107983 */ /* 0x001ee80000300800 */
[----:B------:R-:W3:Y:S04]  /*4e5c0*/  LDL.LU R17, [R1+0x224] ;  /* 0x0002240001117983 */ /* 0x000ee80000300800 */
[----:B------:R-:W3:Y:S04]  /*4e5d0*/  LDL.LU R18, [R1+0x228] ;  /* 0x0002280001127983 */ /* 0x000ee80000300800 */
        /* <DEDUP_REMOVED lines=8> */
[----:B------:R-:W3:Y:S01]  /*4e660*/  LDL.LU R7, [R1+0x14c] ;  /* 0x00014c0001077983 */ /* 0x000ee20000300800 */
[----:B----4-:R-:W-:-:S03]  /*4e670*/  IMAD R28, R43, 0x100, R42 ;  /* 0x000001002b1c7824 */ /* 0x010fc600078e022a */
        /* <DEDUP_REMOVED lines=18> */
[----:B--2---:R-:W2:Y:S04]  /*4e7a0*/  LDL.LU R24, [R1+0x4a0] ;  /* 0x0004a00001187983 */ /* 0x004ea80000300800 */
[----:B------:R-:W2:Y:S04]  /*4e7b0*/  LDL.LU R25, [R1+0x4a4] ;  /* 0x0004a40001197983 */ /* 0x000ea80000300800 */
[----:B------:R-:W2:Y:S04]  /*4e7c0*/  LDL.LU R26, [R1+0x4a8] ;  /* 0x0004a800011a7983 */ /* 0x000ea80000300800 */
[----:B------:R-:W2:Y:S01]  /*4e7d0*/  LDL.LU R27, [R1+0x4ac] ;  /* 0x0004ac00011b7983 */ /* 0x000ea20000300800 */
[----:B---3--:R-:W-:-:S02]  /*4e7e0*/  F2FP.F16.E4M3.UNPACK_B R40, R40.H1 ;  /* 0x00000028ff28723e */ /* 0x008fc400030006ff */
[----:B------:R-:W-:Y:S01]  /*4e7f0*/  F2FP.F16.E4M3.UNPACK_B R41, R41.H1 ;  /* 0x00000029ff29723e */ /* 0x000fe200030006ff */
        /* <DEDUP_REMOVED lines=12> */
[----:B------:R-:W-:Y:S01]  /*4e8c0*/  HMMA.16816.F32 R4, R32, R40, R4 ;  /* 0x000000282004723c */ /* 0x000fe20000001804 */
[----:B----4-:R-:W-:-:S02]  /*4e8d0*/  F2FP.F16.E4M3.UNPACK_B R42, R42.H1 ;  /* 0x0000002aff2a723e */ /* 0x010fc400030006ff */
[----:B------:R-:W-:Y:S01]  /*4e8e0*/  F2FP.F16.E4M3.UNPACK_B R43, R43.H1 ;  /* 0x0000002bff2b723e */ /* 0x000fe200030006ff */
[----:B------:R-:W-:Y:S02]  /*4e8f0*/  IMAD R29, R29, 0x100, R0 ;  /* 0x000001001d1d7824 */ /* 0x000fe400078e0200 */
[----:B------:R-:W4:Y:S01]  /*4e900*/  LDL.LU R0, [R1+0x2cd4] ;  /* 0x002cd40001007983 */ /* 0x000f220000300800 */
[----:B------:R-:W-:-:S03]  /*4e910*/  IMAD R30, R30, 0x100, R60 ;  /* 0x000001001e1e7824 */ /* 0x000fc600078e023c */
[----:B------:R-:W4:Y:S01]  /*4e920*/  LDL.LU R60, [R1+0x2cd0] ;  /* 0x002cd000013c7983 */ /* 0x000f220000300800 */
[----:B------:R-:W-:-:S12]  /*4e930*/  IMAD R31, R31, 0x100, R61 ;  /* 0x000001001f1f7824 */ /* 0x000fd800078e023d */
[----:B------:R-:W-:Y:S01]  /*4e940*/  STL.64 [R1+0xa0], R4 ;  /* 0x0000a00401007387 */ /* 0x000fe20000100a00 */
[----:B------:R-:W-:Y:S03]  /*4e950*/  HMMA.16816.F32 R8, R32, R42, R8 ;  /* 0x0000002a2008723c */ /* 0x000fe60000001808 */
[----:B------:R0:W-:Y:S04]  /*4e960*/  STL.64 [R1+0xa8], R6 ;  /* 0x0000a80601007387 */ /* 0x0001e80000100a00 */
[----:B0-----:R-:W4:Y:S04]  /*4e970*/  LDL.LU.64 R6, [R1+0x2cc8] ;  /* 0x002cc80001067983 */ /* 0x001f280000300a00 */
[----:B------:R-:W4:Y:S04]  /*4e980*/  LDL.LU.64 R4, [R1+0x2cc0] ;  /* 0x002cc00001047983 */ /* 0x000f280000300a00 */
[----:B------:R-:W4:Y:S08]  /*4e990*/  LDL.LU R61, [R1+0x2cb8] ;  /* 0x002cb800013d7983 */ /* 0x000f300000300800 */
[----:B------:R-:W-:Y:S04]  /*4e9a0*/  STL.64 [R1+0xb0], R8 ;  /* 0x0000b00801007387 */ /* 0x000fe80000100a00 */
[----:B------:R0:W-:Y:S04]  /*4e9b0*/  STL.64 [R1+0xb8], R10 ;  /* 0x0000b80a01007387 */ /* 0x0001e80000100a00 */
[----:B0-----:R-:W4:Y:S04]  /*4e9c0*/  LDL.LU.64 R10, [R1+0x2cb0] ;  /* 0x002cb000010a7983 */ /* 0x001f280000300a00 */
[----:B------:R-:W4:Y:S01]  /*4e9d0*/  LDL.LU.64 R8, [R1+0x2ca8] ;  /* 0x002ca80001087983 */ /* 0x000f220000300a00 */
[----:B------:R-:W-:-:S02]  /*4e9e0*/  F2FP.F16.E4M3.UNPACK_B R44, R44.H1 ;  /* 0x0000002cff2c723e */ /* 0x000fc400030006ff */
[----:B------:R-:W-:Y:S01]  /*4e9f0*/  F2FP.F16.E4M3.UNPACK_B R45, R45.H1 ;  /* 0x0000002dff2d723e */ /* 0x000fe200030006ff */
[----:B------:R-:W-:Y:S01]  /*4ea00*/  STL.64 [R1+0x2c40], R42 ;  /* 0x002c402a01007387 */ /* 0x000fe20000100a00 */
[----:B------:R-:W-:Y:S02]  /*4ea10*/  F2FP.F16.E4M3.UNPACK_B R46, R46.H1 ;  /* 0x0000002eff2e723e */ /* 0x000fe400030006ff */
[----:B------:R-:W-:Y:S01]  /*4ea20*/  F2FP.F16.E4M3.UNPACK_B R47, R47.H1 ;  /* 0x0000002fff2f723e */ /* 0x000fe200030006ff */
[----:B------:R2:W-:Y:S02]  /*4ea30*/  STL.64 [R1+0x2c38], R40 ;  /* 0x002c382801007387 */ /* 0x0005e40000100a00 */
[C---:B--2---:R-:W-:Y:S06]  /*4ea40*/  HMMA.16816.F32 R40, R32.reuse, R44, R24 ;  /* 0x0000002c2028723c */ /* 0x044fec0000001818 */
[----:B------:R-:W-:Y:S01]  /*4ea50*/  HMMA.16816.F32 R24, R32, R46, R36 ;  /* 0x0000002e2018723c */ /* 0x000fe20000001824 */
[----:B------:R-:W-:-:S02]  /*4ea60*/  F2FP.F16.E4M3.UNPACK_B R48, R48.H1 ;  /* 0x00000030ff30723e */ /* 0x000fc400030006ff */
[----:B------:R-:W-:-:S14]  /*4ea70*/  F2FP.F16.E4M3.UNPACK_B R49, R49.H1 ;  /* 0x00000031ff31723e */ /* 0x000fdc00030006ff */
[----:B------:R-:W-:Y:S04]  /*4ea80*/  STL.64 [R1+0x5e0], R40 ;  /* 0x0005e02801007387 */ /* 0x000fe80000100a00 */
[----:B------:R-:W-:Y:S04]  /*4ea90*/  STL.64 [R1+0x5e8], R42 ;  /* 0x0005e82a01007387 */ /* 0x000fe80000100a00 */
[----:B------:R-:W-:Y:S04]  /*4eaa0*/  STL.64 [R1+0x2c60], R46 ;  /* 0x002c602e01007387 */ /* 0x000fe80000100a00 */
[----:B------:R-:W-:Y:S04]  /*4eab0*/  STL.64 [R1+0x2c58], R44 ;  /* 0x002c582c01007387 */ /* 0x000fe80000100a00 */
[----:B------:R-:W-:Y:S04]  /*4eac0*/  STL.64 [R1+0x5d0], R24 ;  /* 0x0005d01801007387 */ /* 0x000fe80000100a00 */
[----:B------:R3:W-:Y:S02]  /*4ead0*/  STL.64 [R1+0x5d8], R26 ;  /* 0x0005d81a01007387 */ /* 0x0007e40000100a00 */
[----:B---3--:R-:W-:Y:S01]  /*4eae0*/  HMMA.16816.F32 R24, R32, R48, R52 ;  /* 0x000000302018723c */ /* 0x008fe20000001834 */
[----:B------:R-:W-:-:S02]  /*4eaf0*/  F2FP.F16.E4M3.UNPACK_B R28, R28 ;  /* 0x0000001cff1c723e */ /* 0x000fc400020006ff */
[----:B------:R-:W-:Y:S02]  /*4eb00*/  F2FP.F16.E4M3.UNPACK_B R29, R29 ;  /* 0x0000001dff1d723e */ /* 0x000fe400020006ff */
[----:B------:R-:W-:Y:S02]  /*4eb10*/  F2FP.F16.E4M3.UNPACK_B R30, R30 ;  /* 0x0000001eff1e723e */ /* 0x000fe400020006ff */
[----:B------:R-:W-:Y:S01]  /*4eb20*/  F2FP.F16.E4M3.UNPACK_B R31, R31 ;  /* 0x0000001fff1f723e */ /* 0x000fe200020006ff */
[----:B------:R-:W-:Y:S04]  /*4eb30*/  STL.64 [R1+0x2c80], R50 ;  /* 0x002c803201007387 */ /* 0x000fe80000100a00 */
[----:B------:R-:W-:Y:S02]  /*4eb40*/  STL.64 [R1+0x2c78], R48 ;  /* 0x002c783001007387 */ /* 0x000fe40000100a00 */
[C---:B------:R-:W-:Y:S09]  /*4eb50*/  HMMA.16816.F32 R20, R28.reuse, R12, R20 ;  /* 0x0000000c1c14723c */ /* 0x040ff20000001814 */
[----:B------:R-:W-:Y:S04]  /*4eb60*/  STL.64 [R1+0x190], R24 ;  /* 0x0001901801007387 */ /* 0x000fe80000100a00 */
[----:B------:R-:W-:Y:S04]  /*4eb70*/  STL.64 [R1+0x198], R26 ;  /* 0x0001981a01007387 */ /* 0x000fe80000100a00 */
[----:B------:R-:W-:Y:S04]  /*4eb80*/  STL.64 [R1+0x2c90], R14 ;  /* 0x002c900e01007387 */ /* 0x000fe80000100a00 */
[----:B------:R-:W-:Y:S04]  /*4eb90*/  STL.64 [R1+0x2c88], R12 ;  /* 0x002c880c01007387 */ /* 0x000fe80000100a00 */
[----:B------:R0:W-:Y:S04]  /*4eba0*/  STL.64 [R1+0x180], R20 ;  /* 0x0001801401007387 */ /* 0x0001e80000100a00 */
[----:B------:R1:W-:Y:S04]  /*4ebb0*/  STL.64 [R1+0x188], R22 ;  /* 0x0001881601007387 */ /* 0x0003e80000100a00 */
[----:B0-----:R-:W2:Y:S01]  /*4ebc0*/  LDL.LU R20, [R1+0x450] ;  /* 0x0004500001147983 */ /* 0x001ea20000300800 */
[C---:B----4-:R-:W-:Y:S06]  /*4ebd0*/  HMMA.16816.F32 R16, R28.reuse, R10, R16 ;  /* 0x0000000a1c10723c */ /* 0x050fec0000001810 */
[----:B------:R-:W-:-:S15]  /*4ebe0*/  HMMA.16816.F32 R12, R28, R8, R56 ;  /* 0x000000081c0c723c */ /* 0x000fde0000001838 */
[----:B------:R-:W-:-:S02]  /*4ebf0*/  NOP ;  /* 0x0000000000007918 */ /* 0x000fc40000000000 */
[----:B------:R-:W-:Y:S04]  /*4ec00*/  STL.64 [R1+0x170], R16 ;  /* 0x0001701001007387 */ /* 0x000fe80000100a00 */
[----:B------:R-:W-:Y:S04]  /*4ec10*/  STL.64 [R1+0x178], R18 ;  /* 0x0001781201007387 */ /* 0x000fe80000100a00 */
[----:B------:R0:W-:Y:S04]  /*4ec20*/  STL.64 [R1+0x160], R12 ;  /* 0x0001600c01007387 */ /* 0x0001e80000100a00 */
[----:B------:R3:W-:Y:S04]  /*4ec30*/  STL.64 [R1+0x168], R14 ;  /* 0x0001680e01007387 */ /* 0x0007e80000100a00 */
[----:B------:R-:W2:Y:S04]  /*4ec40*/  LDL.LU R21, [R1+0x454] ;  /* 0x0004540001157983 */ /* 0x000ea80000300800 */
[----:B-1----:R-:W4:Y:S04]  /*4ec50*/  LDL.LU R22, [R1+0x458] ;  /* 0x0004580001167983 */ /* 0x002f280000300800 */
[----:B------:R-:W4:Y:S04]  /*4ec60*/  LDL.LU R23, [R1+0x45c] ;  /* 0x00045c0001177983 */ /* 0x000f280000300800 */
[----:B----4-:R-:W-:Y:S04]  /*4ec70*/  STL.64 [R1+0x2ca0], R22 ;  /* 0x002ca01601007387 */ /* 0x010fe80000100a00 */
[----:B--2---:R1:W-:Y:S04]  /*4ec80*/  STL.64 [R1+0x2c98], R20 ;  /* 0x002c981401007387 */ /* 0x0043e80000100a00 */
        /* <DEDUP_REMOVED lines=12> */
[----:B0-----:R-:W4:Y:S04]  /*4ed50*/  LDL.LU R12, [R1+0x430] ;  /* 0x00043000010c7983 */ /* 0x001f280000300800 */
[----:B------:R-:W4:Y:S04]  /*4ed60*/  LDL.LU R13, [R1+0x434] ;  /* 0x00043400010d7983 */ /* 0x000f280000300800 */
[----:B---3--:R-:W4:Y:S04]  /*4ed70*/  LDL.LU R14, [R1+0x438] ;  /* 0x00043800010e7983 */ /* 0x008f280000300800 */
[----:B------:R-:W4:Y:S04]  /*4ed80*/  LDL.LU R15, [R1+0x43c] ;  /* 0x00043c00010f7983 */ /* 0x000f280000300800 */
[----:B-1----:R-:W3:Y:S04]  /*4ed90*/  LDL.LU R20, [R1+0x440] ;  /* 0x0004400001147983 */ /* 0x002ee80000300800 */
        /* <DEDUP_REMOVED lines=32> */
[----:B------:R-:W2:Y:S01]  /*4efa0*/  LDL.LU R11, [R1+0x3bc] ;  /* 0x0003bc00010b7983 */ /* 0x000ea20000300800 */
[C---:B----4-:R-:W-:Y:S06]  /*4efb0*/  HMMA.16816.F32 R12, R28.reuse, R4, R12 ;  /* 0x000000041c0c723c */ /* 0x050fec000000180c */
        /* <DEDUP_REMOVED lines=8> */
[----:B0-----:R-:W4:Y:S01]  /*4f040*/  LDL.LU.64 R14, [R1+0x2c90] ;  /* 0x002c9000010e7983 */ /* 0x001f220000300a00 */
[C---:B--2---:R-:W-:Y:S03]  /*4f050*/  HMMA.16816.F32 R48, R28.reuse, R2, R48 ;  /* 0x000000021c30723c */ /* 0x044fe60000001830 */
[----:B------:R-:W2:Y:S04]  /*4f060*/  LDL.LU.64 R12, [R1+0x2c88] ;  /* 0x002c8800010c7983 */ /* 0x000ea80000300a00 */
[----:B------:R-:W-:Y:S04]  /*4f070*/  STL.64 [R1+0x2c10], R6 ;  /* 0x002c100601007387 */ /* 0x000fe80000100a00 */
[----:B------:R0:W-:Y:S04]  /*4f080*/  STL.64 [R1+0x2c08], R4 ;  /* 0x002c080401007387 */ /* 0x0001e80000100a00 */
[----:B0-----:R-:W3:Y:S04]  /*4f090*/  LDL.LU R4, [R1+0x3c0] ;  /* 0x0003c00001047983 */ /* 0x001ee80000300800 */
[----:B------:R-:W3:Y:S04]  /*4f0a0*/  LDL.LU R5, [R1+0x3c4] ;  /* 0x0003c40001057983 */ /* 0x000ee80000300800 */
[----:B------:R-:W3:Y:S04]  /*4f0b0*/  LDL.LU R6, [R1+0x3c8] ;  /* 0x0003c80001067983 */ /* 0x000ee80000300800 */
[----:B------:R-:W3:Y:S04]  /*4f0c0*/  LDL.LU R7, [R1+0x3cc] ;  /* 0x0003cc0001077983 */ /* 0x000ee80000300800 */
[----:B------:R-:W-:Y:S04]  /*4f0d0*/  STL.64 [R1+0x130], R48 ;  /* 0x0001303001007387 */ /* 0x000fe80000100a00 */
[----:B------:R0:W-:Y:S04]  /*4f0e0*/  STL.64 [R1+0x138], R50 ;  /* 0x0001383201007387 */ /* 0x0001e80000100a00 */
[----:B0-----:R-:W2:Y:S04]  /*4f0f0*/  LDL.LU.64 R50, [R1+0x2c80] ;  /* 0x002c800001327983 */ /* 0x001ea80000300a00 */
[----:B------:R-:W2:Y:S01]  /*4f100*/  LDL.LU.64 R48, [R1+0x2c78] ;  /* 0x002c780001307983 */ /* 0x000ea20000300a00 */
[----:B----4-:R-:W-:-:S15]  /*4f110*/  HMMA.16816.F32 R16, R28, R14, R16 ;  /* 0x0000000e1c10723c */ /* 0x010fde0000001810 */
[----:B------:R-:W-:-:S08]  /*4f120*/  NOP ;  /* 0x0000000000007918 */ /* 0x000fd00000000000 */
[----:B------:R-:W-:Y:S04]  /*4f130*/  STL.64 [R1+0x120], R16 ;  /* 0x0001201001007387 */ /* 0x000fe80000100a00 */
[----:B------:R0:W-:Y:S04]  /*4f140*/  STL.64 [R1+0x128], R18 ;  /* 0x0001281201007387 */ /* 0x0001e80000100a00 */
[----:B0-----:R-:W4:Y:S04]  /*4f150*/  LDL.LU.64 R18, [R1+0x2c70] ;  /* 0x002c700001127983 */ /* 0x001f280000300a00 */
[----:B------:R-:W3:Y:S01]  /*4f160*/  LDL.LU.64 R16, [R1+0x2c68] ;  /* 0x002c680001107983 */ /* 0x000ee20000300a00 */
[C---:B----4-:R-:W-:Y:S06]  /*4f170*/  HMMA.16816.F32 R36, R28.reuse, R18, R36 ;  /* 0x000000121c24723c */ /* 0x050fec0000001824 */
        /* <DEDUP_REMOVED lines=12> */
[----:B0-----:R-:W2:Y:S04]  /*4f240*/  LDL.LU R16, [R1+0x3d0] ;  /* 0x0003d00001107983 */ /* 0x001ea80000300800 */
        /* <DEDUP_REMOVED lines=8> */
[----:B------:R-:W4:Y:S01]  /*4f2d0*/  LDL.LU.64 R40, [R1+0x2c38] ;  /* 0x002c380001287983 */ /* 0x000f220000300a00 */
[----:B--2---:R-:W-:Y:S06]  /*4f2e0*/  HMMA.16816.F32 R16, R28, R38, R16 ;  /* 0x000000261c10723c */ /* 0x004fec0000001810 */
[----:B------:R-:W-:Y:S04]  /*4f2f0*/  STL.64 [R1+0x2be0], R38 ;  /* 0x002be02601007387 */ /* 0x000fe80000100a00 */
[----:B------:R-:W-:-:S13]  /*4f300*/  STL.64 [R1+0x2bd8], R36 ;  /* 0x002bd82401007387 */ /* 0x000fda0000100a00 */
[----:B------:R-:W-:Y:S04]  /*4f310*/  STL.64 [R1+0xe0], R16 ;  /* 0x0000e01001007387 */ /* 0x000fe80000100a00 */
[----:B------:R-:W-:Y:S01]  /*4f320*/  STL.64 [R1+0xe8], R18 ;  /* 0x0000e81201007387 */ /* 0x000fe20000100a00 */
[----:B------:R-:W-:Y:S02]  /*4f330*/  IMAD R32, R33, 0x100, R32 ;  /* 0x0000010021207824 */ /* 0x000fe400078e0220 */
[----:B------:R-:W-:Y:S02]  /*4f340*/  IMAD R33, R35, 0x100, R34 ;  /* 0x0000010023217824 */ /* 0x000fe400078e0222 */
[----:B------:R-:W-:Y:S02]  /*4f350*/  IMAD R34, R25, 0x100, R24 ;  /* 0x0000010019227824 */ /* 0x000fe400078e0218 */
[----:B------:R-:W-:Y:S01]  /*4f360*/  IMAD R35, R27, 0x100, R26 ;  /* 0x000001001b237824 */ /* 0x000fe200078e021a */
[----:B----4-:R-:W-:-:S15]  /*4f370*/  HMMA.16816.F32 R4, R28, R40, R4 ;  /* 0x000000281c04723c */ /* 0x010fde0000001804 */
[----:B------:R-:W-:-:S08]  /*4f380*/  NOP ;  /* 0x0000000000007918 */ /* 0x000fd00000000000 */
[----:B------:R-:W-:Y:S04]  /*4f390*/  STL.64 [R1+0xd0], R4 ;  /* 0x0000d00401007387 */ /* 0x000fe80000100a00 */
[----:B------:R3:W-:Y:S02]  /*4f3a0*/  STL.64 [R1+0xd8], R6 ;  /* 0x0000d80601007387 */ /* 0x0007e40000100a00 */
[C---:B---3--:R-:W-:Y:S06]  /*4f3b0*/  HMMA.16816.F32 R4, R28.reuse, R42, R8 ;  /* 0x0000002a1c04723c */ /* 0x048fec0000001808 */
[----:B------:R-:W-:Y:S04]  /*4f3c0*/  STL.64 [R1+0x2bf0], R42 ;  /* 0x002bf02a01007387 */ /* 0x000fe80000100a00 */
[----:B------:R-:W-:Y:S01]  /*4f3d0*/  STL.64 [R1+0x2be8], R40 ;  /* 0x002be82801007387 */ /* 0x000fe20000100a00 */
[----:B------:R-:W-:-:S12]  /*4f3e0*/  HMMA.16816.F32 R8, R28, R44, R52 ;  /* 0x0000002c1c08723c */ /* 0x000fd80000001834 */
[----:B------:R-:W-:Y:S04]  /*4f3f0*/  STL.64 [R1+0xc0], R4 ;  /* 0x0000c00401007387 */ /* 0x000fe80000100a00 */
[----:B------:R0:W-:Y:S02]  /*4f400*/  STL.64 [R1+0xc8], R6 ;  /* 0x0000c80601007387 */ /* 0x0001e40000100a00 */
[C---:B0-----:R-:W-:Y:S05]  /*4f410*/  HMMA.16816.F32 R4, R28.reuse, R46, R20 ;  /* 0x0000002e1c04723c */ /* 0x041fea0000001814 */
[----:B------:R-:W-:Y:S04]  /*4f420*/  STL.64 [R1+0x5c0], R8 ;  /* 0x0005c00801007387 */ /* 0x000fe80000100a00 */
[----:B------:R-:W-:Y:S04]  /*4f430*/  STL.64 [R1+0x5c8], R10 ;  /* 0x0005c80a01007387 */ /* 0x000fe80000100a00 */
[----:B------:R-:W-:Y:S04]  /*4f440*/  STL.64 [R1+0x2c00], R46 ;  /* 0x002c002e01007387 */ /* 0x000fe80000100a00 */
[----:B------:R-:W-:Y:S06]  /*4f450*/  STL.64 [R1+0x2bf8], R44 ;  /* 0x002bf82c01007387 */ /* 0x000fec0000100a00 */
        /* <DEDUP_REMOVED lines=27> */
[----:B------:R-:W2:Y:S01]  /*4f610*/  LDL.LU R11, [R1+0x39c] ;  /* 0x00039c00010b7983 */ /* 0x000ea20000300800 */
[----:B------:R-:W-:-:S03]  /*4f620*/  F2FP.F16.E4M3.UNPACK_B R32, R32 ;  /* 0x00000020ff20723e */ /* 0x000fc600020006ff */
[----:B------:R-:W3:Y:S01]  /*4f630*/  LDL.LU R4, [R1+0x370] ;  /* 0x0003700001047983 */ /* 0x000ee20000300800 */
[----:B------:R-:W-:Y:S02]  /*4f640*/  F2FP.F16.E4M3.UNPACK_B R33, R33 ;  /* 0x00000021ff21723e */ /* 0x000fe400020006ff */
[----:B------:R-:W-:Y:S01]  /*4f650*/  F2FP.F16.E4M3.UNPACK_B R34, R34 ;  /* 0x00000022ff22723e */ /* 0x000fe200020006ff */
[----:B------:R-:W3:Y:S01]  /*4f660*/  LDL.LU R5, [R1+0x374] ;  /* 0x0003740001057983 */ /* 0x000ee20000300800 */
[----:B------:R-:W-:-:S03]  /*4f670*/  F2FP.F16.E4M3.UNPACK_B R35, R35 ;  /* 0x00000023ff23723e */ /* 0x000fc600020006ff */
        /* <DEDUP_REMOVED lines=34> */
[----:B0-----:R-:W4:Y:S04]  /*4f8a0*/  LDL.LU.64 R10, [R1+0x2c30] ;  /* 0x002c3000010a7983 */ /* 0x001f280000300a00 */
[----:B------:R-:W3:Y:S01]  /*4f8b0*/  LDL.LU.64 R8, [R1+0x2c28] ;  /* 0x002c280001087983 */ /* 0x000ee20000300a00 */
[C---:B----4-:R-:W-:Y:S06]  /*4f8c0*/  HMMA.16816.F32 R24, R32.reuse, R10, R24 ;  /* 0x0000000a2018723c */ /* 0x050fec0000001818 */
[----:B---3--:R-:W-:-:S15]  /*4f8d0*/  HMMA.16816.F32 R4, R32, R8, R4 ;  /* 0x000000082004723c */ /* 0x008fde0000001804 */
[----:B------:R-:W-:-:S02]  /*4f8e0*/  NOP ;  /* 0x0000000000007918 */ /* 0x000fc40000000000 */
        /* <DEDUP_REMOVED lines=8> */
[C---:B------:R-:W-:Y:S03]  /*4f970*/  HMMA.16816.F32 R36, R32.reuse, R2, R36 ;  /* 0x000000022024723c */ /* 0x040fe60000001824 */
[----:B------:R-:W2:Y:S04]  /*4f980*/  LDL.LU R22, [R1+0x2638] ;  /* 0x0026380001167983 */ /* 0x000ea80000300800 */
[----:B------:R-:W2:Y:S01]  /*4f990*/  LDL.LU R23, [R1+0x2634] ;  /* 0x0026340001177983 */ /* 0x000ea20000300800 */
[C---:B------:R-:W-:Y:S03]  /*4f9a0*/  HMMA.16816.F32 R16, R32.reuse, R14, R16 ;  /* 0x0000000e2010723c */ /* 0x040fe60000001810 */
[----:B------:R-:W-:Y:S04]  /*4f9b0*/  STL.64 [R1+0x2ba0], R10 ;  /* 0x002ba00a01007387 */ /* 0x000fe80000100a00 */
[----:B------:R0:W-:Y:S04]  /*4f9c0*/  STL.64 [R1+0x2b98], R8 ;  /* 0x002b980801007387 */ /* 0x0001e80000100a00 */
[----:B0-----:R-:W2:Y:S04]  /*4f9d0*/  LDL.LU R8, [R1+0x310] ;  /* 0x0003100001087983 */ /* 0x001ea80000300800 */
[----:B------:R-:W2:Y:S04]  /*4f9e0*/  LDL.LU R9, [R1+0x314] ;  /* 0x0003140001097983 */ /* 0x000ea80000300800 */
[----:B------:R-:W2:Y:S04]  /*4f9f0*/  LDL.LU R10, [R1+0x318] ;  /* 0x00031800010a7983 */ /* 0x000ea80000300800 */
[----:B------:R-:W2:Y:S01]  /*4fa00*/  LDL.LU R11, [R1+0x31c] ;  /* 0x00031c00010b7983 */ /* 0x000ea20000300800 */
[C---:B---3--:R-:W-:Y:S06]  /*4fa10*/  HMMA.16816.F32 R44, R32.reuse, R6, R44 ;  /* 0x00000006202c723c */ /* 0x048fec000000182c */
[----:B----4-:R-:W-:-:S15]  /*4fa20*/  HMMA.16816.F32 R40, R32, R4, R40 ;  /* 0x000000042028723c */ /* 0x010fde0000001828 */
[----:B------:R-:W-:-:S02]  /*4fa30*/  NOP ;  /* 0x0000000000007918 */ /* 0x000fc40000000000 */
[----:B------:R-:W-:Y:S04]  /*4fa40*/  STL.64 [R1+0x540], R44 ;  /* 0x0005402c01007387 */ /* 0x000fe80000100a00 */
[----:B------:R0:W-:Y:S04]  /*4fa50*/  STL.64 [R1+0x548], R46 ;  /* 0x0005482e01007387 */ /* 0x0001e80000100a00 */
[----:B0-----:R-:W3:Y:S04]  /*4fa60*/  LDL.LU.64 R46, [R1+0x2c00] ;  /* 0x002c0000012e7983 */ /* 0x001ee80000300a00 */
[----:B------:R-:W4:Y:S04]  /*4fa70*/  LDL.LU.64 R44, [R1+0x2bf8] ;  /* 0x002bf800012c7983 */ /* 0x000f280000300a00 */
[----:B------:R-:W-:Y:S04]  /*4fa80*/  STL.64 [R1+0x530], R40 ;  /* 0x0005302801007387 */ /* 0x000fe80000100a00 */
[----:B------:R0:W-:Y:S04]  /*4fa90*/  STL.64 [R1+0x538], R42 ;  /* 0x0005382a01007387 */ /* 0x0001e80000100a00 */
[----:B0-----:R-:W3:Y:S04]  /*4faa0*/  LDL.LU.64 R42, [R1+0x2bf0] ;  /* 0x002bf000012a7983 */ /* 0x001ee80000300a00 */
[----:B------:R-:W4:Y:S04]  /*4fab0*/  LDL.LU.64 R40, [R1+0x2be8] ;  /* 0x002be80001287983 */ /* 0x000f280000300a00 */
[----:B------:R-:W-:Y:S04]  /*4fac0*/  STL.64 [R1+0x2b70], R6 ;  /* 0x002b700601007387 */ /* 0x000fe80000100a00 */
[----:B------:R0:W-:Y:S04]  /*4fad0*/  STL.64 [R1+0x2b68], R4 ;  /* 0x002b680401007387 */ /* 0x0001e80000100a00 */
[----:B0-----:R-:W2:Y:S04]  /*4fae0*/  LDL.LU R4, [R1+0x320] ;  /* 0x0003200001047983 */ /* 0x001ea80000300800 */
[----:B------:R-:W2:Y:S04]  /*4faf0*/  LDL.LU R5, [R1+0x324] ;  /* 0x0003240001057983 */ /* 0x000ea80000300800 */
[----:B------:R-:W2:Y:S04]  /*4fb00*/  LDL.LU R6, [R1+0x328] ;  /* 0x0003280001067983 */ /* 0x000ea80000300800 */
[----:B------:R-:W2:Y:S04]  /*4fb10*/  LDL.LU R7, [R1+0x32c] ;  /* 0x00032c0001077983 */ /* 0x000ea80000300800 */
[----:B------:R-:W-:Y:S04]  /*4fb20*/  STL.64 [R1+0x520], R36 ;  /* 0x0005202401007387 */ /* 0x000fe80000100a00 */
[----:B------:R0:W-:Y:S04]  /*4fb30*/  STL.64 [R1+0x528], R38 ;  /* 0x0005282601007387 */ /* 0x0001e80000100a00 */
[----:B0-----:R-:W3:Y:S04]  /*4fb40*/  LDL.LU.64 R38, [R1+0x2be0] ;  /* 0x002be00001267983 */ /* 0x001ee80000300a00 */
[----:B------:R-:W4:Y:S04]  /*4fb50*/  LDL.LU.64 R36, [R1+0x2bd8] ;  /* 0x002bd80001247983 */ /* 0x000f280000300a00 */
[----:B------:R-:W-:Y:S04]  /*4fb60*/  STL.64 [R1+0x510], R16 ;  /* 0x0005101001007387 */ /* 0x000fe80000100a00 */
[----:B------:R0:W-:Y:S04]  /*4fb70*/  STL.64 [R1+0x518], R18 ;  /* 0x0005181201007387 */ /* 0x0001e80000100a00 */
[----:B0-----:R-:W3:Y:S04]  /*4fb80*/  LDL.LU.64 R18, [R1+0x2bd0] ;  /* 0x002bd00001127983 */ /* 0x001ee80000300a00 */
[----:B------:R-:W2:Y:S04]  /*4fb90*/  LDL.LU.64 R16, [R1+0x2bc8] ;  /* 0x002bc80001107983 */ /* 0x000ea80000300a00 */
[----:B------:R-:W-:Y:S04]  /*4fba0*/  STL.64 [R1+0x2bc0], R14 ;  /* 0x002bc00e01007387 */ /* 0x000fe80000100a00 */
[----:B------:R2:W-:Y:S02]  /*4fbb0*/  STL.64 [R1+0x2bb8], R12 ;  /* 0x002bb80c01007387 */ /* 0x0005e40000100a00 */
[C---:B--2---:R-:W-:Y:S06]  /*4fbc0*/  HMMA.16816.F32 R12, R32.reuse, R16, R4 ;  /* 0x00000010200c723c */ /* 0x044fec0000001804 */
[C---:B---3--:R-:W-:Y:S06]  /*4fbd0*/  HMMA.16816.F32 R4, R32.reuse, R18, R8 ;  /* 0x000000122004723c */ /* 0x048fec0000001808 */
[----:B------:R-:W-:Y:S01]  /*4fbe0*/  STL.64 [R1+0x2b30], R18 ;  /* 0x002b301201007387 */ /* 0x000fe20000100a00 */
[C---:B----4-:R-:W-:Y:S10]  /*4fbf0*/  HMMA.16816.F32 R8, R32.reuse, R36, R48 ;  /* 0x000000242008723c */ /* 0x050ff40000001830 */
[----:B------:R-:W-:Y:S04]  /*4fc00*/  STL.64 [R1+0x500], R12 ;  /* 0x0005000c01007387 */ /* 0x000fe80000100a00 */
[----:B------:R-:W-:Y:S04]  /*4fc10*/  STL.64 [R1+0x508], R14 ;  /* 0x0005080e01007387 */ /* 0x000fe80000100a00 */
[----:B------:R-:W-:Y:S04]  /*4fc20*/  STL.64 [R1+0x2b28], R16 ;  /* 0x002b281001007387 */ /* 0x000fe80000100a00 */
        /* <DEDUP_REMOVED lines=14> */
[----:B------:R-:W-:Y:S01]  /*4fd10*/  STL.64 [R1+0x2b50], R42 ;  /* 0x002b502a01007387 */ /* 0x000fe20000100a00 */
[----:B------:R-:W-:-:S03]  /*4fd20*/  IMAD R29, R57, 0x100, R56 ;  /* 0x00000100391d7824 */ /* 0x000fc600078e0238 */
[----:B------:R-:W-:Y:S01]  /*4fd30*/  STL.64 [R1+0x2b48], R40 ;  /* 0x002b482801007387 */ /* 0x000fe20000100a00 */
[----:B------:R-:W-:-:S12]  /*4fd40*/  IMAD R30, R59, 0x100, R58 ;  /* 0x000001003b1e7824 */ /* 0x000fd800078e023a */
[----:B------:R0:W-:Y:S04]  /*4fd50*/  STL.64 [R1+0x4b0], R4 ;  /* 0x0004b00401007387 */ /* 0x0001e80000100a00 */
[----:B------:R1:W-:Y:S04]  /*4fd60*/  STL.64 [R1+0x4b8], R6 ;  /* 0x0004b80601007387 */ /* 0x0003e80000100a00 */
[----:B------:R-:W2:Y:S04]  /*4fd70*/  LDL.LU R56, [R1+0x1a0] ;  /* 0x0001a00001387983 */ /* 0x000ea80000300800 */
[----:B------:R-:W2:Y:S04]  /*4fd80*/  LDL.LU R57, [R1+0x1a4] ;  /* 0x0001a40001397983 */ /* 0x000ea80000300800 */
[----:B------:R-:W3:Y:S04]  /*4fd90*/  LDL.LU R58, [R1+0x1a8] ;  /* 0x0001a800013a7983 */ /* 0x000ee80000300800 */
[----:B------:R-:W3:Y:S04]  /*4fda0*/  LDL.LU R59, [R1+0x1ac] ;  /* 0x0001ac00013b7983 */ /* 0x000ee80000300800 */
[----:B---3--:R-:W-:Y:S04]  /*4fdb0*/  STL.64 [R1+0x2b80], R58 ;  /* 0x002b803a01007387 */ /* 0x008fe80000100a00 */
[----:B--2---:R2:W-:Y:S04]  /*4fdc0*/  STL.64 [R1+0x2b78], R56 ;  /* 0x002b783801007387 */ /* 0x0045e80000100a00 */
        /* <DEDUP_REMOVED lines=32> */
[----:B------:R-:W-:-:S03]  /*4ffd0*/  IMAD R28, R21, 0x100, R20 ;  /* 0x00000100151c7824 */ /* 0x000fc600078e0214 */
[----:B------:R-:W2:Y:S04]  /*4ffe0*/  LDL.LU R16, [R1+0x230] ;  /* 0x0002300001107983 */ /* 0x000ea80000300800 */
[----:B------:R-:W2:Y:S01]  /*4fff0*/  LDL.LU R17, [R1+0x234] ;  /* 0x0002340001117983 */ /* 0x000ea20000300800 */
[----:B------:R-:W-:-:S03]  /*50000*/  IMAD R31, R23, 0x100, R22 ;  /* 0x00000100171f7824 */ /* 0x000fc600078e0216 */
        /* <DEDUP_REMOVED lines=20> */
[----:B------:R-:W2:Y:S02]  /*50150*/  LDL.LU.64 R48, [R1+0x2ba8] ;  /* 0x002ba80001307983 */ /* 0x000ea40000300a00 */
[----:B--2---:R-:W-:Y:S02]  /*50160*/  HMMA.16816.F32 R32, R32, R48, R8 ;  /* 0x000000302020723c */ /* 0x004fe40000001808 */
[----:B------:R-:W2:Y:S04]  /*50170*/  LDL.LU.64 R10, [R1+0x2ba0] ;  /* 0x002ba000010a7983 */ /* 0x000ea80000300a00 */
[----:B------:R-:W4:-:S15]  /*50180*/  LDL.LU.64 R8, [R1+0x2b98] ;  /* 0x002b980001087983 */ /* 0x000f1e0000300a00 */
[----:B------:R-:W-:-:S02]  /*50190*/  NOP ;  /* 0x0000000000007918 */ /* 0x000fc40000000000 */
[----:B------:R0:W-:Y:S04]  /*501a0*/  STL.64 [R1+0x4a0], R32 ;  /* 0x0004a02001007387 */ /* 0x0001e80000100a00 */
[----:B------:R1:W-:Y:S04]  /*501b0*/  STL.64 [R1+0x4a8], R34 ;  /* 0x0004a82201007387 */ /* 0x0003e80000100a00 */
[----:B0-----:R-:W3:Y:S04]  /*501c0*/  LDL.LU R32, [R1+0x290] ;  /* 0x0002900001207983 */ /* 0x001ee80000300800 */
[----:B------:R-:W3:Y:S04]  /*501d0*/  LDL.LU R33, [R1+0x294] ;  /* 0x0002940001217983 */ /* 0x000ee80000300800 */
[----:B-1----:R-:W3:Y:S04]  /*501e0*/  LDL.LU R34, [R1+0x298] ;  /* 0x0002980001227983 */ /* 0x002ee80000300800 */
[----:B------:R-:W3:Y:S01]  /*501f0*/  LDL.LU R35, [R1+0x29c] ;  /* 0x00029c0001237983 */ /* 0x000ee20000300800 */
[----:B------:R-:W-:-:S02]  /*50200*/  F2FP.F16.E4M3.UNPACK_B R28, R28 ;  /* 0x0000001cff1c723e */ /* 0x000fc400020006ff */
[----:B------:R-:W-:Y:S02]  /*50210*/  F2FP.F16.E4M3.UNPACK_B R29, R29 ;  /* 0x0000001dff1d723e */ /* 0x000fe400020006ff */
[----:B------:R-:W-:Y:S02]  /*50220*/  F2FP.F16.E4M3.UNPACK_B R30, R30 ;  /* 0x0000001eff1e723e */ /* 0x000fe400020006ff */
[----:B------:R-:W-:-:S07]  /*50230*/  F2FP.F16.E4M3.UNPACK_B R31, R31 ;  /* 0x0000001fff1f723e */ /* 0x000fce00020006ff */
[C---:B--2---:R-:W-:Y:S06]  /*50240*/  HMMA.16816.F32 R56, R28.reuse, R10, R56 ;  /* 0x0000000a1c38723c */ /* 0x044fec0000001838 */
[C---:B----4-:R-:W-:Y:S06]  /*50250*/  HMMA.16816.F32 R8, R28.reuse, R8, R4 ;  /* 0x000000081c08723c */ /* 0x050fec0000001804 */
[----:B---3--:R-:W-:-:S15]  /*50260*/  HMMA.16816.F32 R32, R28, R12, R32 ;  /* 0x0000000c1c20723c */ /* 0x008fde0000001820 */
[----:B------:R-:W-:-:S08]  /*50270*/  NOP ;  /* 0x0000000000007918 */ /* 0x000fd00000000000 */
[----:B------:R0:W-:Y:S04]  /*50280*/  STL.64 [R1+0x490], R32 ;  /* 0x0004902001007387 */ /* 0x0001e80000100a00 */
[----:B------:R1:W-:Y:S04]  /*50290*/  STL.64 [R1+0x498], R34 ;  /* 0x0004982201007387 */ /* 0x0003e80000100a00 */
[----:B0-----:R-:W2:Y:S01]  /*502a0*/  LDL.LU R32, [R1+0x60] ;  /* 0x0000600001207983 */ /* 0x001ea20000300800 */
[----:B------:R-:W-:-:S03]  /*502b0*/  IMAD.MOV.U32 R33, RZ, RZ, R61 ;  /* 0x000000ffff217224 */ /* 0x000fc600078e003d */
[----:B------:R-:W3:Y:S01]  /*502c0*/  LDL.LU R61, [R1+0x2b90] ;  /* 0x002b9000013d7983 */ /* 0x000ee20000300800 */
[----:B-1----:R-:W-:Y:S02]  /*502d0*/  IMAD.MOV.U32 R34, RZ, RZ, R60 ;  /* 0x000000ffff227224 */ /* 0x002fe400078e003c */
[----:B------:R-:W-:Y:S01]  /*502e0*/  IMAD.MOV.U32 R35, RZ, RZ, R0 ;  /* 0x000000ffff237224 */ /* 0x000fe200078e0000 */
[----:B------:R-:W4:Y:S04]  /*502f0*/  LDL.LU R60, [R1+0x2b8c] ;  /* 0x002b8c00013c7983 */ /* 0x000f280000300800 */
[----:B------:R-:W2:Y:S04]  /*50300*/  LDL.LU R0, [R1+0x2b88] ;  /* 0x002b880001007983 */ /* 0x000ea80000300800 */
[----:B------:R-:W-:Y:S04]  /*50310*/  STL.64 [R1+0x480], R56 ;  /* 0x0004803801007387 */ /* 0x000fe80000100a00 */
[----:B------:R0:W-:Y:S04]  /*50320*/  STL.64 [R1+0x488], R58 ;  /* 0x0004883a01007387 */ /* 0x0001e80000100a00 */
[----:B0-----:R-:W2:Y:S04]  /*50330*/  LDL.LU.64 R58, [R1+0x2b80] ;  /* 0x002b8000013a7983 */ /* 0x001ea80000300a00 */
[----:B------:R-:W2:Y:S04]  /*50340*/  LDL.LU.64 R56, [R1+0x2b78] ;  /* 0x002b780001387983 */ /* 0x000ea80000300a00 */
[----:B------:R-:W2:Y:S04]  /*50350*/  LDL.LU.64 R6, [R1+0x2b70] ;  /* 0x002b700001067983 */ /* 0x000ea80000300a00 */
[----:B------:R-:W2:Y:S01]  /*50360*/  LDL.LU.64 R4, [R1+0x2b68] ;  /* 0x002b680001047983 */ /* 0x000ea20000300a00 */
[C---:B------:R-:W-:Y:S03]  /*50370*/  HMMA.16816.F32 R16, R28.reuse, R2, R16 ;  /* 0x000000021c10723c */ /* 0x040fe60000001810 */
[----:B------:R0:W-:Y:S04]  /*50380*/  STL.64 [R1+0x470], R8 ;  /* 0x0004700801007387 */ /* 0x0001e80000100a00 */
[----:B------:R3:W-:Y:S01]  /*50390*/  STL.64 [R1+0x478], R10 ;  /* 0x0004780a01007387 */ /* 0x0007e20000100a00 */
[----:B------:R-:W-:Y:S03]  /*503a0*/  HMMA.16816.F32 R12, R28, R14, R24 ;  /* 0x0000000e1c0c723c */ /* 0x000fe60000001818 */
[----:B0-----:R-:W2:Y:S01]  /*503b0*/  LDL.LU R8, [R1+0x1b0] ;  /* 0x0001b00001087983 */ /* 0x001ea20000300800 */
[----:B---3--:R-:W-:-:S02]  /*503c0*/  IMAD.MOV.U32 R11, RZ, RZ, R61 ;  /* 0x000000ffff0b7224 */ /* 0x008fc400078e003d */
[----:B----4-:R-:W-:Y:S02]  /*503d0*/  IMAD.MOV.U32 R10, RZ, RZ, R60 ;  /* 0x000000ffff0a7224 */ /* 0x010fe400078e003c */
[----:B--2---:R-:W-:Y:S02]  /*503e0*/  IMAD.MOV.U32 R9, RZ, RZ, R0 ;  /* 0x000000ffff097224 */ /* 0x004fe400078e0000 */
[----:B------:R-:W2:Y:S04]  /*503f0*/  LDL.LU R0, [R1+0x2b60] ;  /* 0x002b600001007983 */ /* 0x000ea80000300800 */
[----:B------:R-:W3:Y:S04]  /*50400*/  LDL.LU R60, [R1+0x2b5c] ;  /* 0x002b5c00013c7983 */ /* 0x000ee80000300800 */
[----:B------:R-:W4:Y:S01]  /*50410*/  LDL.LU R61, [R1+0x2b58] ;  /* 0x002b5800013d7983 */ /* 0x000f220000300800 */
[C---:B------:R-:W-:Y:S06]  /*50420*/  HMMA.16816.F32 R40, R28.reuse, R6, R40 ;  /* 0x000000061c28723c */ /* 0x040fec0000001828 */
[----:B------:R-:W-:-:S15]  /*50430*/  HMMA.16816.F32 R4, R28, R4, R36 ;  /* 0x000000041c04723c */ /* 0x000fde0000001824 */
[----:B------:R-:W-:-:S02]  /*50440*/  NOP ;  /* 0x0000000000007918 */ /* 0x000fc40000000000 */
[----:B------:R-:W-:Y:S04]  /*50450*/  STL.64 [R1+0x460], R40 ;  /* 0x0004602801007387 */ /* 0x000fe80000100a00 */
[----:B------:R0:W-:Y:S04]  /*50460*/  STL.64 [R1+0x468], R42 ;  /* 0x0004682a01007387 */ /* 0x0001e80000100a00 */
        /* <DEDUP_REMOVED lines=18> */
[----:B0-----:R-:W4:Y:S01]  /*50590*/  LDL.LU R12, [R1+0x1d0] ;  /* 0x0001d000010c7983 */ /* 0x001f220000300800 */
[----:B--2---:R-:W-:-:S02]  /*505a0*/  IMAD.MOV.U32 R15, RZ, RZ, R0 ;  /* 0x000000ffff0f7224 */ /* 0x004fc400078e0000 */
[----:B---3--:R-:W-:Y:S02]  /*505b0*/  IMAD.MOV.U32 R14, RZ, RZ, R60 ;  /* 0x000000ffff0e7224 */ /* 0x008fe400078e003c */
[----:B----4-:R-:W-:Y:S01]  /*505c0*/  IMAD.MOV.U32 R13, RZ, RZ, R61 ;  /* 0x000000ffff0d7224 */ /* 0x010fe200078e003d */
[C---:B------:R-:W-:Y:S06]  /*505d0*/  HMMA.16816.F32 R8, R28.reuse, R40, R8 ;  /* 0x000000281c08723c */ /* 0x040fec0000001808 */
[C---:B------:R-:W-:Y:S06]  /*505e0*/  HMMA.16816.F32 R4, R28.reuse, R38, R4 ;  /* 0x000000261c04723c */ /* 0x040fec0000001804 */
[C---:B------:R-:W-:Y:S06]  /*505f0*/  HMMA.16816.F32 R52, R28.reuse, R16, R52 ;  /* 0x000000101c34723c */ /* 0x040fec0000001834 */
[C---:B------:R-:W-:Y:S06]  /*50600*/  HMMA.16816.F32 R16, R28.reuse, R18, R20 ;  /* 0x000000121c10723c */ /* 0x040fec0000001814 */
[----:B------:R-:W-:Y:S11]  /*50610*/  HMMA.16816.F32 R12, R28, R36, R12 ;  /* 0x000000241c0c723c */ /* 0x000ff6000000180c */
[----:B------:R-:W-:Y:S04]  /*50620*/  STL.64 [R1+0x420], R52 ;  /* 0x0004203401007387 */ /* 0x000fe80000100a00 */
[----:B------:R0:W-:Y:S01]  /*50630*/  STL.64 [R1+0x428], R54 ;  /* 0x0004283601007387 */ /* 0x0001e20000100a00 */
[----:B------:R-:W-:-:S02]  /*50640*/  IMAD.MOV.U32 R61, RZ, RZ, R5 ;  /* 0x000000ffff3d7224 */ /* 0x000fc400078e0005 */
[----:B------:R-:W-:Y:S01]  /*50650*/  IMAD.MOV.U32 R60, RZ, RZ, R6 ;  /* 0x000000ffff3c7224 */ /* 0x000fe200078e0006 */
[----:B0-----:R-:W2:Y:S04]  /*50660*/  LDL.LU.64 R54, [R1+0x2b10] ;  /* 0x002b100001367983 */ /* 0x001ea80000300a00 */
[----:B------:R-:W3:Y:S04]  /*50670*/  LDL.LU.64 R52, [R1+0x2b08] ;  /* 0x002b080001347983 */ /* 0x000ee80000300a00 */
[----:B------:R-:W4:Y:S04]  /*50680*/  LDL.LU.64 R22, [R1+0x2b00] ;  /* 0x002b000001167983 */ /* 0x000f280000300a00 */
[----:B------:R-:W4:Y:S04]  /*50690*/  LDL.LU.64 R20, [R1+0x2af8] ;  /* 0x002af80001147983 */ /* 0x000f280000300a00 */
[----:B------:R-:W-:Y:S01]  /*506a0*/  STL.64 [R1+0x410], R16 ;  /* 0x0004101001007387 */ /* 0x000fe20000100a00 */
[----:B------:R-:W-:-:S03]  /*506b0*/  IMAD.MOV.U32 R0, RZ, RZ, R7 ;  /* 0x000000ffff007224 */ /* 0x000fc600078e0007 */
[----:B------:R-:W-:Y:S04]  /*506c0*/  STL.64 [R1+0x418], R18 ;  /* 0x0004181201007387 */ /* 0x000fe80000100a00 */
[----:B------:R-:W-:Y:S04]  /*506d0*/  STL.64 [R1+0x400], R12 ;  /* 0x0004000c01007387 */ /* 0x000fe80000100a00 */
[----:B------:R-:W-:Y:S04]  /*506e0*/  STL.64 [R1+0x408], R14 ;  /* 0x0004080e01007387 */ /* 0x000fe80000100a00 */
[----:B------:R0:W-:Y:S02]  /*506f0*/  STL [R1+0x3f0], R4 ;  /* 0x0003f00401007387 */ /* 0x0001e40000100800 */
[C---:B0-----:R-:W-:Y:S02]  /*50700*/  HMMA.16816.F32 R4, R28.reuse, R42, R56 ;  /* 0x0000002a1c04723c */ /* 0x041fe40000001838 */
[----:B------:R-:W-:Y:S04]  /*50710*/  STL [R1+0x2988], R0 ;  /* 0x0029880001007387 */ /* 0x000fe80000100800 */
[----:B------:R-:W-:Y:S04]  /*50720*/  STL [R1+0x2984], R60 ;  /* 0x0029843c01007387 */ /* 0x000fe80000100800 */
[----:B------:R-:W-:Y:S04]  /*50730*/  STL [R1+0x2980], R61 ;  /* 0x0029803d01007387 */ /* 0x000fe80000100800 */
[----:B------:R-:W2:Y:S04]  /*50740*/  LDL.LU R56, [R1+0x40] ;  /* 0x0000400001387983 */ /* 0x000ea80000300800 */
[----:B------:R-:W-:Y:S04]  /*50750*/  STL.64 [R1+0x3c0], R8 ;  /* 0x0003c00801007387 */ /* 0x000fe80000100a00 */
[----:B------:R-:W-:Y:S04]  /*50760*/  STL.64 [R1+0x3c8], R10 ;  /* 0x0003c80a01007387 */ /* 0x000fe80000100a00 */
[----:B------:R-:W-:Y:S04]  /*50770*/  STL.64 [R1+0x3b0], R4 ;  /* 0x0003b00401007387 */ /* 0x000fe80000100a00 */
[----:B------:R0:W-:Y:S04]  /*50780*/  STL.64 [R1+0x3b8], R6 ;  /* 0x0003b80601007387 */ /* 0x0001e80000100a00 */
[----:B------:R-:W2:Y:S04]  /*50790*/  LDL.LU R57, [R1+0x44] ;  /* 0x0000440001397983 */ /* 0x000ea80000300800 */
[----:B------:R-:W2:Y:S04]  /*507a0*/  LDL.LU R58, [R1+0x48] ;  /* 0x00004800013a7983 */ /* 0x000ea80000300800 */
[----:B------:R-:W2:Y:S04]  /*507b0*/  LDL.LU R59, [R1+0x4c] ;  /* 0x00004c00013b7983 */ /* 0x000ea80000300800 */
[----:B0-----:R-:W3:Y:S04]  /*507c0*/  LDL.LU R7, [R1+0x2640] ;  /* 0x0026400001077983 */ /* 0x001ee80000300800 */
[----:B------:R-:W3:Y:S01]  /*507d0*/  LDL.LU R8, [R1+0x263c] ;  /* 0x00263c0001087983 */ /* 0x000ee20000300800 */
[----:B------:R-:W-:Y:S03]  /*507e0*/  HMMA.16816.F32 R16, R28, R44, R32 ;  /* 0x0000002c1c10723c */ /* 0x000fe60000001820 */
[----:B------:R-:W4:Y:S04]  /*507f0*/  LDL.LU R15, [R1+0x2648] ;  /* 0x00264800010f7983 */ /* 0x000f280000300800 */
[----:B------:R-:W4:Y:S04]  /*50800*/  LDL.LU R9, [R1+0x2644] ;  /* 0x0026440001097983 */ /* 0x000f280000300800 */
[----:B------:R-:W4:Y:S04]  /*50810*/  LDL.LU R2, [R1+0x2650] ;  /* 0x0026500001027983 */ /* 0x000f280000300800 */
[----:B------:R-:W4:Y:S04]  /*50820*/  LDL.LU R10, [R1+0x264c] ;  /* 0x00264c00010a7983 */ /* 0x000f280000300800 */
[----:B------:R-:W4:Y:S01]  /*50830*/  LDL.LU R3, [R1+0x2658] ;  /* 0x0026580001037983 */ /* 0x000f220000300800 */
[----:B------:R-:W-:-:S03]  /*50840*/  IMAD.MOV.U32 R42, RZ, RZ, R51 ;  /* 0x000000ffff2a7224 */ /* 0x000fc600078e0033 */
[----:B------:R-:W4:Y:S01]  /*50850*/  LDL.LU R11, [R1+0x2654] ;  /* 0x00265400010b7983 */ /* 0x000f220000300800 */
[----:B------:R-:W-:-:S03]  /*50860*/  IMAD.MOV.U32 R43, RZ, RZ, R50 ;  /* 0x000000ffff2b7224 */ /* 0x000fc600078e0032 */
[----:B------:R0:W-:Y:S01]  /*50870*/  STL [R1+0x380], R16 ;  /* 0x0003801001007387 */ /* 0x0001e20000100800 */
[----:B------:R-:W-:-:S03]  /*50880*/  IMAD.MOV.U32 R0, RZ, RZ, R17 ;  /* 0x000000ffff007224 */ /* 0x000fc600078e0011 */
[----:B------:R-:W4:Y:S01]  /*50890*/  LDL.LU R40, [R1+0x10] ;  /* 0x0000100001287983 */ /* 0x000f220000300800 */
[----:B------:R-:W-:-:S03]  /*508a0*/  IMAD.MOV.U32 R60, RZ, RZ, R18 ;  /* 0x000000ffff3c7224 */ /* 0x000fc600078e0012 */
[----:B------:R-:W4:Y:S01]  /*508b0*/  LDL.LU R41, [R1+0x14] ;  /* 0x0000140001297983 */ /* 0x000f220000300800 */
[----:B------:R-:W-:-:S03]  /*508c0*/  IMAD.MOV.U32 R61, RZ, RZ, R19 ;  /* 0x000000ffff3d7224 */ /* 0x000fc600078e0013 */
[----:B------:R-:W4:Y:S04]  /*508d0*/  LDL R50, [R1+0x6c8] ;  /* 0x0006c80001327983 */ /* 0x000f280000100800 */
[----:B------:R-:W4:Y:S04]  /*508e0*/  LDL R51, [R1+0x6cc] ;  /* 0x0006cc0001337983 */ /* 0x000f280000100800 */
[----:B0-----:R-:W4:Y:S04]  /*508f0*/  LDL.LU R16, [R1+0x20] ;  /* 0x0000200001107983 */ /* 0x001f280000300800 */
[----:B------:R-:W4:Y:S04]  /*50900*/  LDL.LU R17, [R1+0x24] ;  /* 0x0000240001117983 */ /* 0x000f280000300800 */
[----:B------:R-:W4:Y:S04]  /*50910*/  LDL.LU R18, [R1+0x28] ;  /* 0x0000280001127983 */ /* 0x000f280000300800 */
[----:B------:R-:W4:Y:S04]  /*50920*/  LDL.LU R19, [R1+0x2c] ;  /* 0x00002c0001137983 */ /* 0x000f280000300800 */
[----:B------:R-:W4:Y:S04]  /*50930*/  LDL R12, [R1+0x6e8] ;  /* 0x0006e800010c7983 */ /* 0x000f280000100800 */
[----:B------:R-:W4:Y:S04]  /*50940*/  LDL R13, [R1+0x6ec] ;  /* 0x0006ec00010d7983 */ /* 0x000f280000100800 */
[----:B------:R-:W4:Y:S04]  /*50950*/  LDL R4, [R1+0x6d8] ;  /* 0x0006d80001047983 */ /* 0x000f280000100800 */
[----:B------:R-:W4:Y:S04]  /*50960*/  LDL R5, [R1+0x6dc] ;  /* 0x0006dc0001057983 */ /* 0x000f280000100800 */
[----:B------:R-:W4:Y:S04]  /*50970*/  LDL.LU R36, [R1] ;  /* 0x0000000001247983 */ /* 0x000f280000300800 */
[----:B------:R-:W4:Y:S04]  /*50980*/  LDL.LU R37, [R1+0x4] ;  /* 0x0000040001257983 */ /* 0x000f280000300800 */
[----:B------:R-:W4:Y:S04]  /*50990*/  LDL.LU R38, [R1+0x8] ;  /* 0x0000080001267983 */ /* 0x000f280000300800 */
[----:B------:R-:W4:Y:S04]  /*509a0*/  LDL.LU R39, [R1+0xc] ;  /* 0x00000c0001277983 */ /* 0x000f280000300800 */
[----:B------:R-:W4:Y:S04]  /*509b0*/  LDL R32, [R1+0x6f8] ;  /* 0x0006f80001207983 */ /* 0x000f280000100800 */
[----:B------:R-:W4:Y:S04]  /*509c0*/  LDL R33, [R1+0x6fc] ;  /* 0x0006fc0001217983 */ /* 0x000f280000100800 */
[----:B------:R-:W4:Y:S04]  /*509d0*/  LDL R34, [R1+0x708] ;  /* 0x0007080001227983 */ /* 0x000f280000100800 */
[----:B------:R-:W4:Y:S04]  /*509e0*/  LDL R35, [R1+0x70c] ;  /* 0x00070c0001237983 */ /* 0x000f280000100800 */
[----:B------:R-:W-:Y:S04]  /*509f0*/  STL [R1+0x2ab0], R0 ;  /* 0x002ab00001007387 */ /* 0x000fe80000100800 */
[----:B------:R-:W4:Y:S01]  /*50a00*/  LDL R6, [R1+0x718] ;  /* 0x0007180001067983 */ /* 0x000f220000100800 */
[----:B--2---:R-:W-:Y:S01]  /*50a10*/  HMMA.16816.F32 R44, R28, R46, R56 ;  /* 0x0000002e1c2c723c */ /* 0x004fe20000001838 */
[----:B---3--:R-:W-:-:S02]  /*50a20*/  IMAD R8, R8, 0x100, R7 ;  /* 0x0000010008087824 */ /* 0x008fc400078e0207 */
[----:B------:R-:W2:Y:S04]  /*50a30*/  LDL R7, [R1+0x71c] ;  /* 0x00071c0001077983 */ /* 0x000ea80000100800 */
[----:B------:R-:W3:Y:S04]  /*50a40*/  LDL.LU.64 R58, [R1+0x2af0] ;  /* 0x002af000013a7983 */ /* 0x000ee80000300a00 */
[----:B------:R-:W3:-:S12]  /*50a50*/  LDL.LU.64 R56, [R1+0x2ae8] ;  /* 0x002ae80001387983 */ /* 0x000ed80000300a00 */
[----:B------:R0:W-:Y:S04]  /*50a60*/  STL.64 [R1+0x370], R44 ;  /* 0x0003702c01007387 */ /* 0x0001e80000100a00 */
[----:B------:R1:W-:Y:S04]  /*50a70*/  STL.64 [R1+0x378], R46 ;  /* 0x0003782e01007387 */ /* 0x0003e80000100a00 */
[----:B0-----:R-:W2:Y:S04]  /*50a80*/  LDL.LU R44, [R1+0x30] ;  /* 0x00003000012c7983 */ /* 0x001ea80000300800 */
[----:B------:R-:W2:Y:S04]  /*50a90*/  LDL.LU R45, [R1+0x34] ;  /* 0x00003400012d7983 */ /* 0x000ea80000300800 */
[----:B-1----:R-:W2:Y:S04]  /*50aa0*/  LDL.LU R46, [R1+0x38] ;  /* 0x00003800012e7983 */ /* 0x002ea80000300800 */
[----:B------:R-:W2:Y:S01]  /*50ab0*/  LDL.LU R47, [R1+0x3c] ;  /* 0x00003c00012f7983 */ /* 0x000ea20000300800 */
[----:B----4-:R-:W-:-:S02]  /*50ac0*/  IMAD R9, R9, 0x100, R15 ;  /* 0x0000010009097824 */ /* 0x010fc400078e020f */
[----:B------:R-:W-:Y:S02]  /*50ad0*/  IMAD R10, R10, 0x100, R2 ;  /* 0x000001000a0a7824 */ /* 0x000fe400078e0202 */
[----:B------:R-:W-:Y:S01]  /*50ae0*/  IMAD R11, R11, 0x100, R3 ;  /* 0x000001000b0b7824 */ /* 0x000fe200078e0203 */
[----:B------:R-:W-:Y:S02]  /*50af0*/  F2FP.F16.E4M3.UNPACK_B R8, R8 ;  /* 0x00000008ff08723e */ /* 0x000fe400020006ff */
[----:B------:R-:W-:Y:S02]  /*50b00*/  F2FP.F16.E4M3.UNPACK_B R9, R9 ;  /* 0x00000009ff09723e */ /* 0x000fe400020006ff */
[----:B------:R-:W-:Y:S02]  /*50b10*/  F2FP.F16.E4M3.UNPACK_B R10, R10 ;  /* 0x0000000aff0a723e */ /* 0x000fe400020006ff */
[----:B------:R-:W-:Y:S02]  /*50b20*/  F2FP.F16.E4M3.UNPACK_B R11, R11 ;  /* 0x0000000bff0b723e */ /* 0x000fe400020006ff */
[----:B------:R-:W-:-:S02]  /*50b30*/  F2FP.F16.E4M3.UNPACK_B R2, R50 ;  /* 0x00000032ff02723e */ /* 0x000fc400020006ff */
[----:B------:R-:W-:Y:S02]  /*50b40*/  F2FP.F16.E4M3.UNPACK_B R3, R51 ;  /* 0x00000033ff03723e */ /* 0x000fe400020006ff */
[----:B------:R-:W-:Y:S02]  /*50b50*/  F2FP.F16.E4M3.UNPACK_B R12, R12 ;  /* 0x0000000cff0c723e */ /* 0x000fe400020006ff */
[----:B------:R-:W-:Y:S02]  /*50b60*/  F2FP.F16.E4M3.UNPACK_B R13, R13 ;  /* 0x0000000dff0d723e */ /* 0x000fe400020006ff */
[----:B------:R-:W-:Y:S02]  /*50b70*/  F2FP.F16.E4M3.UNPACK_B R32, R32 ;  /* 0x00000020ff20723e */ /* 0x000fe400020006ff */
[----:B------:R-:W-:Y:S01]  /*50b80*/  F2FP.F16.E4M3.UNPACK_B R33, R33 ;  /* 0x00000021ff21723e */ /* 0x000fe200020006ff */
[----:B--2---:R-:W-:Y:S06]  /*50b90*/  HMMA.16816.F32 R48, R28, R48, R44 ;  /* 0x000000301c30723c */ /* 0x004fec000000182c */
[----:B------:R-:W-:-:S15]  /*50ba0*/  HMMA.16816.F32 R28, R8, R2, R16 ;  /* 0x00000002081c723c */ /* 0x000fde0000001810 */
[----:B------:R-:W-:-:S02]  /*50bb0*/  NOP ;  /* 0x0000000000007918 */ /* 0x000fc40000000000 */
[----:B------:R-:W-:Y:S04]  /*50bc0*/  STL [R1+0x28dc], R48 ;  /* 0x0028dc3001007387 */ /* 0x000fe80000100800 */
[----:B------:R-:W-:Y:S04]  /*50bd0*/  STL [R1+0x28d8], R49 ;  /* 0x0028d83101007387 */ /* 0x000fe80000100800 */
[----:B------:R-:W-:Y:S04]  /*50be0*/  STL [R1+0x28d4], R50 ;  /* 0x0028d43201007387 */ /* 0x000fe80000100800 */
[----:B------:R-:W-:Y:S04]  /*50bf0*/  STL [R1+0x28d0], R51 ;  /* 0x0028d03301007387 */ /* 0x000fe80000100800 */
[----:B------:R-:W-:Y:S04]  /*50c00*/  STL.64 [R1+0x360], R28 ;  /* 0x0003601c01007387 */ /* 0x000fe80000100a00 */
[----:B------:R0:W-:Y:S01]  /*50c10*/  STL.64 [R1+0x368], R30 ;  /* 0x0003681e01007387 */ /* 0x0001e20000100a00 */
[----:B------:R-:W-:-:S02]  /*50c20*/  F2FP.F16.E4M3.UNPACK_B R18, R4 ;  /* 0x00000004ff12723e */ /* 0x000fc400020006ff */
[----:B------:R-:W-:Y:S01]  /*50c30*/  F2FP.F16.E4M3.UNPACK_B R19, R5 ;  /* 0x00000005ff13723e */ /* 0x000fe200020006ff */
[----:B------:R-:W2:Y:S04]  /*50c40*/  LDL.LU R46, [R1+0x778] ;  /* 0x00077800012e7983 */ /* 0x000ea80000300800 */
[----:B------:R-:W4:Y:S01]  /*50c50*/  LDL.LU R47, [R1+0x77c] ;  /* 0x00077c00012f7983 */ /* 0x000f220000300800 */
[----:B0-----:R-:W-:-:S15]  /*50c60*/  HMMA.16816.F32 R28, R8, R12, R40 ;  /* 0x0000000c081c723c */ /* 0x001fde0000001828 */
[----:B------:R-:W-:-:S08]  /*50c70*/  NOP ;  /* 0x0000000000007918 */ /* 0x000fd00000000000 */
[----:B------:R-:W-:Y:S04]  /*50c80*/  STL.64 [R1+0x350], R28 ;  /* 0x0003501c01007387 */ /* 0x000fe80000100a00 */
[----:B------:R0:W-:Y:S02]  /*50c90*/  STL.64 [R1+0x358], R30 ;  /* 0x0003581e01007387 */ /* 0x0001e40000100a00 */
[----:B0-----:R-:W-:-:S15]  /*50ca0*/  HMMA.16816.F32 R28, R8, R18, R36 ;  /* 0x00000012081c723c */ /* 0x001fde0000001824 */
[----:B------:R-:W-:-:S08]  /*50cb0*/  NOP ;  /* 0x0000000000007918 */ /* 0x000fd00000000000 */
[----:B------:R-:W-:Y:S04]  /*50cc0*/  STL.64 [R1+0x340], R28 ;  /* 0x0003401c01007387 */ /* 0x000fe80000100a00 */
[----:B------:R3:W-:Y:S02]  /*50cd0*/  STL.64 [R1+0x348], R30 ;  /* 0x0003481e01007387 */ /* 0x0007e40000100a00 */
[----:B---3--:R-:W-:Y:S07]  /*50ce0*/  HMMA.16816.F32 R28, R8, R32, R56 ;  /* 0x00000020081c723c */ /* 0x008fee0000001838 */
[----:B------:R-:W-:-:S02]  /*50cf0*/  IMAD.MOV.U32 R56, RZ, RZ, R52 ;  /* 0x000000ffff387224 */ /* 0x000fc400078e0034 */
[----:B------:R-:W-:Y:S02]  /*50d00*/  IMAD.MOV.U32 R57, RZ, RZ, R53 ;  /* 0x000000ffff397224 */ /* 0x000fe400078e0035 */
[----:B------:R-:W-:Y:S02]  /*50d10*/  IMAD.MOV.U32 R58, RZ, RZ, R54 ;  /* 0x000000ffff3a7224 */ /* 0x000fe400078e0036 */
[----:B------:R-:W-:-:S10]  /*50d20*/  IMAD.MOV.U32 R59, RZ, RZ, R55 ;  /* 0x000000ffff3b7224 */ /* 0x000fd400078e0037 */
[----:B------:R0:W-:Y:S04]  /*50d30*/  STL.64 [R1+0x330], R28 ;  /* 0x0003301c01007387 */ /* 0x0001e80000100a00 */
[----:B------:R1:W-:Y:S01]  /*50d40*/  STL.64 [R1+0x338], R30 ;  /* 0x0003381e01007387 */ /* 0x0003e20000100a00 */
[----:B0-----:R-:W-:-:S03]  /*50d50*/  IMAD.MOV.U32 R28, RZ, RZ, R24 ;  /* 0x000000ffff1c7224 */ /* 0x001fc600078e0018 */
[----:B------:R-:W3:Y:S01]  /*50d60*/  LDL.LU R24, [R1+0x2ae0] ;  /* 0x002ae00001187983 */ /* 0x000ee20000300800 */
[----:B------:R-:W-:Y:S02]  /*50d70*/  IMAD.MOV.U32 R29, RZ, RZ, R25 ;  /* 0x000000ffff1d7224 */ /* 0x000fe400078e0019 */
[----:B-1----:R-:W-:Y:S01]  /*50d80*/  IMAD.MOV.U32 R30, RZ, RZ, R26 ;  /* 0x000000ffff1e7224 */ /* 0x002fe200078e001a */
[----:B------:R-:W3:Y:S01]  /*50d90*/  LDL.LU R25, [R1+0x2adc] ;  /* 0x002adc0001197983 */ /* 0x000ee20000300800 */
[----:B------:R-:W-:-:S03]  /*50da0*/  IMAD.MOV.U32 R31, RZ, RZ, R27 ;  /* 0x000000ffff1f7224 */ /* 0x000fc600078e001b */
[----:B------:R-:W3:Y:S04]  /*50db0*/  LDL.LU R26, [R1+0x2ad8] ;  /* 0x002ad800011a7983 */ /* 0x000ee80000300800 */
[----:B------:R-:W3:Y:S04]  /*50dc0*/  LDL.LU R27, [R1+0x2ad4] ;  /* 0x002ad400011b7983 */ /* 0x000ee80000300800 */
[----:B------:R-:W2:Y:S04]  /*50dd0*/  LDL.LU R52, [R1+0x2ad0] ;  /* 0x002ad00001347983 */ /* 0x000ea80000300800 */
[----:B------:R-:W2:Y:S04]  /*50de0*/  LDL.LU R53, [R1+0x2acc] ;  /* 0x002acc0001357983 */ /* 0x000ea80000300800 */
[----:B------:R-:W2:Y:S04]  /*50df0*/  LDL.LU R54, [R1+0x2ac8] ;  /* 0x002ac80001367983 */ /* 0x000ea80000300800 */
[----:B------:R-:W2:Y:S01]  /*50e00*/  LDL.LU R55, [R1+0x2ac4] ;  /* 0x002ac40001377983 */ /* 0x000ea20000300800 */
[----:B------:R-:W-:-:S02]  /*50e10*/  F2FP.F16.E4M3.UNPACK_B R34, R34 ;  /* 0x00000022ff22723e */ /* 0x000fc400020006ff */
[----:B------:R-:W-:Y:S01]  /*50e20*/  F2FP.F16.E4M3.UNPACK_B R35, R35 ;  /* 0x00000023ff23723e */ /* 0x000fe200020006ff */
[----:B------:R-:W4:Y:S04]  /*50e30*/  LDL R40, [R1+0x738] ;  /* 0x0007380001287983 */ /* 0x000f280000100800 */
[----:B------:R-:W3:Y:S04]  /*50e40*/  LDL R41, [R1+0x73c] ;  /* 0x00073c0001297983 */ /* 0x000ee80000100800 */
        /* <DEDUP_REMOVED lines=8> */
[----:B------:R-:W3:Y:S01]  /*50ed0*/  LDL R17, [R1+0x78c] ;  /* 0x00078c0001117983 */ /* 0x000ee20000100800 */
[----:B------:R-:W-:-:S03]  /*50ee0*/  F2FP.F16.E4M3.UNPACK_B R36, R6 ;  /* 0x00000006ff24723e */ /* 0x000fc600020006ff */
[----:B------:R-:W3:Y:S01]  /*50ef0*/  LDL.LU R14, [R1+0x2660] ;  /* 0x00266000010e7983 */ /* 0x000ee20000300800 */
[----:B------:R-:W-:-:S03]  /*50f00*/  F2FP.F16.E4M3.UNPACK_B R37, R7 ;  /* 0x00000007ff25723e */ /* 0x000fc600020006ff */
[----:B------:R-:W3:Y:S04]  /*50f10*/  LDL.LU R15, [R1+0x265c] ;  /* 0x00265c00010f7983 */ /* 0x000ee80000300800 */
[----:B------:R-:W3:Y:S04]  /*50f20*/  LDL.LU R4, [R1+0x2668] ;  /* 0x0026680001047983 */ /* 0x000ee80000300800 */
[----:B------:R-:W3:Y:S04]  /*50f30*/  LDL.LU R5, [R1+0x2664] ;  /* 0x0026640001057983 */ /* 0x000ee80000300800 */
[----:B------:R-:W3:Y:S04]  /*50f40*/  LDL.LU R6, [R1+0x2670] ;  /* 0x0026700001067983 */ /* 0x000ee80000300800 */
[----:B------:R-:W3:Y:S01]  /*50f50*/  LDL.LU R7, [R1+0x266c] ;  /* 0x00266c0001077983 */ /* 0x000ee20000300800 */
[----:B--2---:R-:W-:-:S15]  /*50f60*/  HMMA.16816.F32 R52, R8, R34, R52 ;  /* 0x000000220834723c */ /* 0x004fde0000001834 */
[----:B------:R-:W-:-:S09]  /*50f70*/  NOP ;  /* 0x0000000000007918 */ /* 0x000fd20000000000 */
[----:B------:R-:W-:Y:S02]  /*50f80*/  IMAD.MOV.U32 R51, RZ, RZ, R55 ;  /* 0x000000ffff337224 */ /* 0x000fe400078e0037 */
[----:B------:R-:W2:Y:S04]  /*50f90*/  LDL R55, [R1+0x768] ;  /* 0x0007680001377983 */ /* 0x000ea80000100800 */
[----:B------:R0:W-:Y:S04]  /*50fa0*/  STL.64 [R1+0x2a98], R34 ;  /* 0x002a982201007387 */ /* 0x0001e80000100a00 */
[----:B------:R1:W-:Y:S01]  /*50fb0*/  STL.64 [R1+0x2a90], R32 ;  /* 0x002a902001007387 */ /* 0x0003e20000100a00 */
[----:B0-----:R-:W-:-:S02]  /*50fc0*/  IMAD.MOV.U32 R34, RZ, RZ, R22 ;  /* 0x000000ffff227224 */ /* 0x001fc400078e0016 */
[----:B-1----:R-:W-:Y:S02]  /*50fd0*/  IMAD.MOV.U32 R32, RZ, RZ, R20 ;  /* 0x000000ffff207224 */ /* 0x002fe400078e0014 */
[----:B------:R-:W2:Y:S01]  /*50fe0*/  LDL.LU R20, [R1+0x2ac0] ;  /* 0x002ac00001147983 */ /* 0x000ea20000300800 */
[----:B------:R-:W-:Y:S02]  /*50ff0*/  IMAD.MOV.U32 R33, RZ, RZ, R21 ;  /* 0x000000ffff217224 */ /* 0x000fe400078e0015 */
[----:B------:R-:W-:Y:S01]  /*51000*/  IMAD.MOV.U32 R35, RZ, RZ, R23 ;  /* 0x000000ffff237224 */ /* 0x000fe200078e0017 */
[----:B------:R-:W2:Y:S04]  /*51010*/  LDL.LU R21, [R1+0x2abc] ;  /* 0x002abc0001157983 */ /* 0x000ea80000300800 */
[----:B------:R-:W2:Y:S04]  /*51020*/  LDL.LU R22, [R1+0x2ab8] ;  /* 0x002ab80001167983 */ /* 0x000ea80000300800 */
[----:B------:R-:W2:Y:S01]  /*51030*/  LDL.LU R23, [R1+0x2ab4] ;  /* 0x002ab40001177983 */ /* 0x000ea20000300800 */
[----:B------:R-:W-:-:S02]  /*51040*/  IMAD.MOV.U32 R50, RZ, RZ, R54 ;  /* 0x000000ffff327224 */ /* 0x000fc400078e0036 */
[----:B------:R-:W-:Y:S02]  /*51050*/  IMAD.MOV.U32 R48, RZ, RZ, R52 ;  /* 0x000000ffff307224 */ /* 0x000fe400078e0034 */
[----:B------:R-:W-:Y:S01]  /*51060*/  IMAD.MOV.U32 R49, RZ, RZ, R53 ;  /* 0x000000ffff317224 */ /* 0x000fe200078e0035 */
[----:B------:R-:W-:Y:S04]  /*51070*/  STL.64 [R1+0x28e8], R50 ;  /* 0x0028e83201007387 */ /* 0x000fe80000100a00 */
[----:B------:R0:W-:Y:S04]  /*51080*/  STL.64 [R1+0x28e0], R48 ;  /* 0x0028e03001007387 */ /* 0x0001e80000100a00 */
[----:B0-----:R-:W2:Y:S04]  /*51090*/  LDL.LU R48, [R1+0x50] ;  /* 0x0000500001307983 */ /* 0x001ea80000300800 */
[----:B------:R-:W2:Y:S04]  /*510a0*/  LDL.LU R49, [R1+0x54] ;  /* 0x0000540001317983 */ /* 0x000ea80000300800 */
[----:B------:R-:W2:Y:S04]  /*510b0*/  LDL.LU R50, [R1+0x58] ;  /* 0x0000580001327983 */ /* 0x000ea80000300800 */
[----:B------:R-:W2:Y:S01]  /*510c0*/  LDL.LU R51, [R1+0x5c] ;  /* 0x00005c0001337983 */ /* 0x000ea20000300800 */
[----:B----4-:R-:W-:-:S02]  /*510d0*/  F2FP.F16.E4M3.UNPACK_B R40, R40 ;  /* 0x00000028ff28723e */ /* 0x010fc400020006ff */
[----:B---3--:R-:W-:Y:S02]  /*510e0*/  F2FP.F16.E4M3.UNPACK_B R41, R41 ;  /* 0x00000029ff29723e */ /* 0x008fe400020006ff */
[----:B------:R-:W-:Y:S02]  /*510f0*/  F2FP.F16.E4M3.UNPACK_B R42, R42 ;  /* 0x0000002aff2a723e */ /* 0x000fe400020006ff */
[----:B------:R-:W-:Y:S02]  /*51100*/  F2FP.F16.E4M3.UNPACK_B R43, R43 ;  /* 0x0000002bff2b723e */ /* 0x000fe400020006ff */
[----:B------:R-:W-:Y:S02]  /*51110*/  F2FP.F16.E4M3.UNPACK_B R44, R44 ;  /* 0x0000002cff2c723e */ /* 0x000fe400020006ff */
[----:B------:R-:W-:Y:S02]  /*51120*/  F2FP.F16.E4M3.UNPACK_B R45, R45 ;  /* 0x0000002dff2d723e */ /* 0x000fe400020006ff */
[----:B------:R-:W-:-:S02]  /*51130*/  F2FP.F16.E4M3.UNPACK_B R38, R38 ;  /* 0x00000026ff26723e */ /* 0x000fc400020006ff */
[----:B------:R-:W-:Y:S01]  /*51140*/  F2FP.F16.E4M3.UNPACK_B R39, R39 ;  /* 0x00000027ff27723e */ /* 0x000fe200020006ff */
[----:B--2---:R-:W-:-:S15]  /*51150*/  HMMA.16816.F32 R20, R8, R36, R20 ;  /* 0x000000240814723c */ /* 0x004fde0000001814 */
[----:B------:R-:W-:-:S08]  /*51160*/  NOP ;  /* 0x0000000000007918 */ /* 0x000fd00000000000 */
[----:B------:R-:W-:Y:S04]  /*51170*/  STL.64 [R1+0x310], R20 ;  /* 0x0003101401007387 */ /* 0x000fe80000100a00 */
[----:B------:R0:W-:Y:S02]  /*51180*/  STL.64 [R1+0x318], R22 ;  /* 0x0003181601007387 */ /* 0x0001e40000100a00 */
[C---:B0-----:R-:W-:Y:S06]  /*51190*/  HMMA.16816.F32 R20, R8.reuse, R40, R24 ;  /* 0x000000280814723c */ /* 0x041fec0000001818 */
[----:B------:R-:W-:-:S15]  /*511a0*/  HMMA.16816.F32 R24, R8, R44, R32 ;  /* 0x0000002c0818723c */ /* 0x000fde0000001820 */
[----:B------:R-:W-:-:S02]  /*511b0*/  NOP ;  /* 0x0000000000007918 */ /* 0x000fc40000000000 */
[----:B------:R-:W-:Y:S04]  /*511c0*/  STL.64 [R1+0x300], R20 ;  /* 0x0003001401007387 */ /* 0x000fe80000100a00 */
[----:B------:R0:W-:Y:S02]  /*511d0*/  STL.64 [R1+0x308], R22 ;  /* 0x0003081601007387 */ /* 0x0001e40000100a00 */
[----:B0-----:R-:W-:Y:S06]  /*511e0*/  HMMA.16816.F32 R20, R8, R42, R48 ;  /* 0x0000002a0814723c */ /* 0x001fec0000001830 */
[----:B------:R-:W-:Y:S04]  /*511f0*/  STL.64 [R1+0x2a88], R42 ;  /* 0x002a882a01007387 */ /* 0x000fe80000100a00 */
[----:B------:R-:W-:-:S13]  /*51200*/  STL.64 [R1+0x2a80], R40 ;  /* 0x002a802801007387 */ /* 0x000fda0000100a00 */
[----:B------:R-:W-:Y:S04]  /*51210*/  STL.64 [R1+0x2f0], R20 ;  /* 0x0002f01401007387 */ /* 0x000fe80000100a00 */
[----:B------:R0:W-:Y:S04]  /*51220*/  STL.64 [R1+0x2f8], R22 ;  /* 0x0002f81601007387 */ /* 0x0001e80000100a00 */
[----:B------:R-:W-:Y:S04]  /*51230*/  STL.64 [R1+0x2e0], R24 ;  /* 0x0002e01801007387 */ /* 0x000fe80000100a00 */
[----:B------:R1:W-:Y:S01]  /*51240*/  STL.64 [R1+0x2e8], R26 ;  /* 0x0002e81a01007387 */ /* 0x0003e20000100a00 */
[----:B0-----:R-:W-:-:S02]  /*51250*/  F2FP.F16.E4M3.UNPACK_B R22, R55 ;  /* 0x00000037ff16723e */ /* 0x001fc400020006ff */
[----:B------:R-:W-:Y:S01]  /*51260*/  F2FP.F16.E4M3.UNPACK_B R23, R0 ;  /* 0x00000000ff17723e */ /* 0x000fe200020006ff */
[C---:B-1----:R-:W-:Y:S06]  /*51270*/  HMMA.16816.F32 R24, R8.reuse, R38, R56 ;  /* 0x000000260818723c */ /* 0x042fec0000001838 */
[----:B------:R-:W-:Y:S01]  /*51280*/  HMMA.16816.F32 R28, R8, R22, R28 ;  /* 0x00000016081c723c */ /* 0x000fe2000000181c */
[----:B------:R-:W-:Y:S04]  /*51290*/  STL.64 [R1+0x2aa8], R38 ;  /* 0x002aa82601007387 */ /* 0x000fe80000100a00 */
[----:B------:R-:W-:-:S12]  /*512a0*/  STL.64 [R1+0x2aa0], R36 ;  /* 0x002aa02401007387 */ /* 0x000fd80000100a00 */
[----:B------:R-:W-:Y:S04]  /*512b0*/  STL.64 [R1+0x2d0], R24 ;  /* 0x0002d01801007387 */ /* 0x000fe80000100a00 */
[----:B------:R-:W-:Y:S04]  /*512c0*/  STL.64 [R1+0x2d8], R26 ;  /* 0x0002d81a01007387 */ /* 0x000fe80000100a00 */
[----:B------:R0:W-:Y:S04]  /*512d0*/  STL.64 [R1+0x2c0], R28 ;  /* 0x0002c01c01007387 */ /* 0x0001e80000100a00 */
[----:B------:R1:W-:Y:S04]  /*512e0*/  STL.64 [R1+0x2c8], R30 ;  /* 0x0002c81e01007387 */ /* 0x0003e80000100a00 */
[----:B0-----:R-:W2:Y:S04]  /*512f0*/  LDL.LU R28, [R1+0x140] ;  /* 0x00014000011c7983 */ /* 0x001ea80000300800 */
[----:B------:R-:W2:Y:S04]  /*51300*/  LDL.LU R29, [R1+0x144] ;  /* 0x00014400011d7983 */ /* 0x000ea80000300800 */
[----:B-1----:R-:W2:Y:S04]  /*51310*/  LDL.LU R30, [R1+0x148] ;  /* 0x00014800011e7983 */ /* 0x002ea80000300800 */
        /* <DEDUP_REMOVED lines=17> */
[----:B------:R-:W2:Y:S04]  /*51430*/  LDL.LU R32, [R1+0x5e0] ;  /* 0x0005e00001207983 */ /* 0x000ea80000300800 */
[----:B------:R-:W2:Y:S01]  /*51440*/  LDL.LU R33, [R1+0x5e4] ;  /* 0x0005e40001217983 */ /* 0x000ea20000300800 */
[----:B------:R-:W-:-:S03]  /*51450*/  IMAD R24, R15, 0x100, R14 ;  /* 0x000001000f187824 */ /* 0x000fc600078e020e */
[----:B------:R-:W2:Y:S04]  /*51460*/  LDL.LU R34, [R1+0x5e8] ;  /* 0x0005e80001227983 */ /* 0x000ea80000300800 */
[----:B------:R-:W2:Y:S04]  /*51470*/  LDL.LU R35, [R1+0x5ec] ;  /* 0x0005ec0001237983 */ /* 0x000ea80000300800 */
[----:B------:R-:W3:Y:S04]  /*51480*/  LDL.LU R0, [R1+0x2678] ;  /* 0x0026780001007983 */ /* 0x000ee80000300800 */
[----:B------:R-:W3:Y:S04]  /*51490*/  LDL.LU R27, [R1+0x2674] ;  /* 0x00267400011b7983 */ /* 0x000ee80000300800 */
[----:B------:R-:W2:Y:S04]  /*514a0*/  LDL R14, [R1+0x798] ;  /* 0x00079800010e7983 */ /* 0x000ea80000100800 */
[----:B------:R-:W3:Y:S04]  /*514b0*/  LDL R15, [R1+0x79c] ;  /* 0x00079c00010f7983 */ /* 0x000ee80000100800 */
[----:B------:R-:W3:Y:S04]  /*514c0*/  LDL.LU R36, [R1+0xb0] ;  /* 0x0000b00001247983 */ /* 0x000ee80000300800 */
[----:B------:R-:W3:Y:S04]  /*514d0*/  LDL.LU R37, [R1+0xb4] ;  /* 0x0000b40001257983 */ /* 0x000ee80000300800 */
[----:B------:R-:W3:Y:S04]  /*514e0*/  LDL.LU R38, [R1+0xb8] ;  /* 0x0000b80001267983 */ /* 0x000ee80000300800 */
[----:B------:R-:W3:Y:S01]  /*514f0*/  LDL.LU R39, [R1+0xbc] ;  /* 0x0000bc0001277983 */ /* 0x000ee20000300800 */
[----:B------:R-:W-:-:S02]  /*51500*/  F2FP.F16.E4M3.UNPACK_B R20, R16 ;  /* 0x00000010ff14723e */ /* 0x000fc400020006ff */
[----:B------:R-:W-:Y:S01]  /*51510*/  F2FP.F16.E4M3.UNPACK_B R21, R17 ;  /* 0x00000011ff15723e */ /* 0x000fe200020006ff */
[----:B------:R-:W-:Y:S02]  /*51520*/  IMAD R25, R5, 0x100, R4 ;  /* 0x0000010005197824 */ /* 0x000fe400078e0204 */
[----:B------:R-:W-:Y:S01]  /*51530*/  IMAD R26, R7, 0x100, R6 ;  /* 0x00000100071a7824 */ /* 0x000fe200078e0206 */
[----:B------:R-:W3:Y:S04]  /*51540*/  LDL R4, [R1+0x7b8] ;  /* 0x0007b80001047983 */ /* 0x000ee80000100800 */
[----:B------:R-:W3:Y:S04]  /*51550*/  LDL R6, [R1+0x7a8] ;  /* 0x0007a80001067983 */ /* 0x000ee80000100800 */
[----:B------:R-:W3:Y:S04]  /*51560*/  LDL R7, [R1+0x7ac] ;  /* 0x0007ac0001077983 */ /* 0x000ee80000100800 */
[----:B------:R-:W3:Y:S01]  /*51570*/  LDL R5, [R1+0x7bc] ;  /* 0x0007bc0001057983 */ /* 0x000ee20000100800 */
[----:B------:R-:W-:-:S03]  /*51580*/  F2FP.F16.E4M3.UNPACK_B R16, R46 ;  /* 0x0000002eff10723e */ /* 0x000fc600020006ff */
[----:B------:R-:W-:Y:S01]  /*51590*/  STL.64 [R1+0x2a68], R46 ;  /* 0x002a682e01007387 */ /* 0x000fe20000100a00 */
[----:B------:R-:W-:-:S03]  /*515a0*/  F2FP.F16.E4M3.UNPACK_B R17, R47 ;  /* 0x0000002fff11723e */ /* 0x000fc600020006ff */
[----:B------:R0:W-:Y:S04]  /*515b0*/  STL.64 [R1+0x2a60], R44 ;  /* 0x002a602c01007387 */ /* 0x0001e80000100a00 */
[----:B0-----:R-:W3:Y:S04]  /*515c0*/  LDL.LU R44, [R1+0x180] ;  /* 0x00018000012c7983 */ /* 0x001ee80000300800 */
[----:B------:R-:W3:Y:S04]  /*515d0*/  LDL.LU R45, [R1+0x184] ;  /* 0x00018400012d7983 */ /* 0x000ee80000300800 */
[----:B------:R-:W3:Y:S04]  /*515e0*/  LDL.LU R46, [R1+0x188] ;  /* 0x00018800012e7983 */ /* 0x000ee80000300800 */
[----:B------:R-:W3:Y:S04]  /*515f0*/  LDL.LU R47, [R1+0x18c] ;  /* 0x00018c00012f7983 */ /* 0x000ee80000300800 */
[----:B------:R-:W-:Y:S04]  /*51600*/  STL.64 [R1+0x2a48], R22 ;  /* 0x002a481601007387 */ /* 0x000fe80000100a00 */
[----:B------:R0:W-:Y:S01]  /*51610*/  STL.64 [R1+0x2a40], R20 ;  /* 0x002a401401007387 */ /* 0x0001e20000100a00 */
[----:B----4-:R-:W-:Y:S03]  /*51620*/  HMMA.16816.F32 R52, R8, R20, R52 ;  /* 0x000000140834723c */ /* 0x010fe60000001834 */
[----:B0-----:R-:W4:Y:S04]  /*51630*/  LDL.LU R20, [R1+0x190] ;  /* 0x0001900001147983 */ /* 0x001f280000300800 */
[----:B------:R-:W4:Y:S04]  /*51640*/  LDL.LU R21, [R1+0x194] ;  /* 0x0001940001157983 */ /* 0x000f280000300800 */
[----:B------:R-:W4:Y:S04]  /*51650*/  LDL.LU R22, [R1+0x198] ;  /* 0x0001980001167983 */ /* 0x000f280000300800 */
[----:B------:R-:W4:Y:S08]  /*51660*/  LDL.LU R23, [R1+0x19c] ;  /* 0x00019c0001177983 */ /* 0x000f300000300800 */
[----:B------:R-:W-:Y:S04]  /*51670*/  STL.64 [R1+0x28f8], R54 ;  /* 0x0028f83601007387 */ /* 0x000fe80000100a00 */
[----:B------:R0:W-:Y:S04]  /*51680*/  STL.64 [R1+0x28f0], R52 ;  /* 0x0028f03401007387 */ /* 0x0001e80000100a00 */
[----:B0-----:R-:W4:Y:S04]  /*51690*/  LDL.LU R52, [R1+0x5d0] ;  /* 0x0005d00001347983 */ /* 0x001f280000300800 */
[----:B------:R-:W4:Y:S04]  /*516a0*/  LDL.LU R53, [R1+0x5d4] ;  /* 0x0005d40001357983 */ /* 0x000f280000300800 */
[----:B------:R-:W4:Y:S04]  /*516b0*/  LDL.LU R54, [R1+0x5d8] ;  /* 0x0005d80001367983 */ /* 0x000f280000300800 */
[----:B------:R-:W4:Y:S01]  /*516c0*/  LDL.LU R55, [R1+0x5dc] ;  /* 0x0005dc0001377983 */ /* 0x000f220000300800 */
[----:B--2---:R-:W-:-:S02]  /*516d0*/  F2FP.F16.E4M3.UNPACK_B R14, R14 ;  /* 0x0000000eff0e723e */ /* 0x004fc400020006ff */
[----:B---3--:R-:W-:-:S07]  /*516e0*/  F2FP.F16.E4M3.UNPACK_B R15, R15 ;  /* 0x0000000fff0f723e */ /* 0x008fce00020006ff */
[C---:B------:R-:W-:Y:S06]  /*516f0*/  HMMA.16816.F32 R32, R8.reuse, R14, R32 ;  /* 0x0000000e0820723c */ /* 0x040fec0000001820 */
[----:B------:R-:W-:Y:S01]  /*51700*/  HMMA.16816.F32 R36, R8, R16, R36 ;  /* 0x000000100824723c */ /* 0x000fe20000001824 */
[----:B------:R-:W-:Y:S02]  /*51710*/  IMAD R27, R27, 0x100, R0 ;  /* 0x000001001b1b7824 */ /* 0x000fe400078e0200 */
[----:B------:R-:W2:-:S15]  /*51720*/  LDL.LU R0, [R1+0x2ab0] ;  /* 0x002ab00001007983 */ /* 0x000e9e0000300800 */
[----:B------:R-:W-:-:S05]  /*51730*/  NOP ;  /* 0x0000000000007918 */ /* 0x000fca0000000000 */
[----:B------:R-:W-:Y:S04]  /*51740*/  STL.64 [R1+0x3a0], R36 ;  /* 0x0003a02401007387 */ /* 0x000fe80000100a00 */
[----:B------:R0:W-:Y:S04]  /*51750*/  STL.64 [R1+0x3a8], R38 ;  /* 0x0003a82601007387 */ /* 0x0001e80000100a00 */
[----:B0-----:R-:W3:Y:S04]  /*51760*/  LDL.LU.64 R38, [R1+0x2aa8] ;  /* 0x002aa80001267983 */ /* 0x001ee80000300a00 */
[----:B------:R-:W2:Y:S04]  /*51770*/  LDL.LU.64 R36, [R1+0x2aa0] ;  /* 0x002aa00001247983 */ /* 0x000ea80000300a00 */
[----:B------:R-:W-:Y:S04]  /*51780*/  STL.64 [R1+0x3e0], R32 ;  /* 0x0003e02001007387 */ /* 0x000fe80000100a00 */
[----:B------:R0:W-:Y:S04]  /*51790*/  STL.64 [R1+0x3e8], R34 ;  /* 0x0003e82201007387 */ /* 0x0001e80000100a00 */
[----:B0-----:R-:W3:Y:S04]  /*517a0*/  LDL.LU.64 R34, [R1+0x2a98] ;  /* 0x002a980001227983 */ /* 0x001ee80000300a00 */
[----:B------:R-:W2:Y:S01]  /*517b0*/  LDL.LU.64 R32, [R1+0x2a90] ;  /* 0x002a900001207983 */ /* 0x000ea20000300a00 */
[----:B------:R-:W-:-:S02]  /*517c0*/  F2FP.F16.E4M3.UNPACK_B R6, R6 ;  /* 0x00000006ff06723e */ /* 0x000fc400020006ff */
[----:B------:R-:W-:Y:S02]  /*517d0*/  F2FP.F16.E4M3.UNPACK_B R7, R7 ;  /* 0x00000007ff07723e */ /* 0x000fe400020006ff */
[----:B------:R-:W-:Y:S02]  /*517e0*/  F2FP.F16.E4M3.UNPACK_B R4, R4 ;  /* 0x00000004ff04723e */ /* 0x000fe400020006ff */
[----:B------:R-:W-:Y:S01]  /*517f0*/  F2FP.F16.E4M3.UNPACK_B R5, R5 ;  /* 0x00000005ff05723e */ /* 0x000fe200020006ff */
[----:B------:R-:W-:Y:S01]  /*51800*/  STL.64 [R1+0x2a58], R6 ;  /* 0x002a580601007387 */ /* 0x000fe20000100a00 */
[----:B------:R-:W-:Y:S02]  /*51810*/  F2FP.F16.E4M3.UNPACK_B R24, R24 ;  /* 0x00000018ff18723e */ /* 0x000fe400020006ff */
[----:B------:R-:W-:Y:S02]  /*51820*/  F2FP.F16.E4M3.UNPACK_B R25, R25 ;  /* 0x00000019ff19723e */ /* 0x000fe400020006ff */
[----:B------:R-:W-:-:S02]  /*51830*/  F2FP.F16.E4M3.UNPACK_B R26, R26 ;  /* 0x0000001aff1a723e */ /* 0x000fc400020006ff */
[----:B------:R-:W-:Y:S01]  /*51840*/  F2FP.F16.E4M3.UNPACK_B R27, R27 ;  /* 0x0000001bff1b723e */ /* 0x000fe200020006ff */
[C---:B----4-:R-:W-:Y:S06]  /*51850*/  HMMA.16816.F32 R52, R8.reuse, R6, R52 ;  /* 0x000000060834723c */ /* 0x050fec0000001834 */
[----:B------:R-:W-:-:S15]  /*51860*/  HMMA.16816.F32 R8, R8, R4, R20 ;  /* 0x000000040808723c */ /* 0x000fde0000001814 */
[----:B------:R-:W-:-:S02]  /*51870*/  NOP ;  /* 0x0000000000007918 */ /* 0x000fc40000000000 */
[----:B------:R-:W-:Y:S04]  /*51880*/  STL.64 [R1+0x3d0], R52 ;  /* 0x0003d03401007387 */ /* 0x000fe80000100a00 */
[----:B------:R-:W-:Y:S04]  /*51890*/  STL.64 [R1+0x3d8], R54 ;  /* 0x0003d83601007387 */ /* 0x000fe80000100a00 */
[----:B------:R0:W-:Y:S04]  /*518a0*/  STL.64 [R1+0x2a50], R4 ;  /* 0x002a500401007387 */ /* 0x0001e80000100a00 */
[----:B------:R-:W-:Y:S04]  /*518b0*/  STL.64 [R1+0x390], R8 ;  /* 0x0003900801007387 */ /* 0x000fe80000100a00 */
[----:B------:R1:W-:Y:S01]  /*518c0*/  STL.64 [R1+0x398], R10 ;  /* 0x0003980a01007387 */ /* 0x0003e20000100a00 */
[C---:B0-----:R-:W-:Y:S06]  /*518d0*/  HMMA.16816.F32 R4, R24.reuse, R12, R40 ;  /* 0x0000000c1804723c */ /* 0x041fec0000001828 */
[----:B-1----:R-:W-:Y:S01]  /*518e0*/  HMMA.16816.F32 R8, R24, R2, R44 ;  /* 0x000000021808723c */ /* 0x002fe2000000182c */
        /* <DEDUP_REMOVED lines=8> */
[C---:B--2---:R-:W-:Y:S06]  /*51970*/  HMMA.16816.F32 R8, R24.reuse, R32, R56 ;  /* 0x000000201808723c */ /* 0x044fec0000001838 */
[C---:B---3--:R-:W-:Y:S11]  /*51980*/  HMMA.16816.F32 R4, R24.reuse, R34, R28 ;  /* 0x000000221804723c */ /* 0x048ff6000000181c */
[----:B------:R0:W-:Y:S04]  /*51990*/  STL.64 [R1+0x290], R12 ;  /* 0x0002900c01007387 */ /* 0x0001e80000100a00 */
[----:B------:R1:W-:Y:S04]  /*519a0*/  STL.64 [R1+0x298], R14 ;  /* 0x0002980e01007387 */ /* 0x0003e80000100a00 */
[----:B------:R-:W2:Y:S04]  /*519b0*/  LDL.LU R28, [R1+0x580] ;  /* 0x00058000011c7983 */ /* 0x000ea80000300800 */
[----:B------:R-:W-:Y:S04]  /*519c0*/  STL.64 [R1+0x280], R8 ;  /* 0x0002800801007387 */ /* 0x000fe80000100a00 */
[----:B------:R-:W-:Y:S04]  /*519d0*/  STL.64 [R1+0x288], R10 ;  /* 0x0002880a01007387 */ /* 0x000fe80000100a00 */
        /* <DEDUP_REMOVED lines=47> */
[----:B--2---:R-:W-:-:S15]  /*51cd0*/  HMMA.16816.F32 R40, R24, R36, R40 ;  /* 0x000000241828723c */ /* 0x004fde0000001828 */
[----:B------:R-:W-:-:S08]  /*51ce0*/  NOP ;  /* 0x0000000000007918 */ /* 0x000fd00000000000 */
[----:B------:R-:W-:Y:S04]  /*51cf0*/  STL.64 [R1+0x260], R40 ;  /* 0x0002602801007387 */ /* 0x000fe80000100a00 */
[----:B------:R0:W-:Y:S04]  /*51d00*/  STL.64 [R1+0x268], R42 ;  /* 0x0002682a01007387 */ /* 0x0001e80000100a00 */
[----:B0-----:R-:W2:Y:S04]  /*51d10*/  LDL.LU.64 R42, [R1+0x2a88] ;  /* 0x002a8800012a7983 */ /* 0x001ea80000300a00 */
[----:B------:R-:W3:Y:S01]  /*51d20*/  LDL.LU.64 R40, [R1+0x2a80] ;  /* 0x002a800001287983 */ /* 0x000ee20000300a00 */
        /* <DEDUP_REMOVED lines=11> */
[C---:B------:R-:W-:Y:S03]  /*51de0*/  HMMA.16816.F32 R20, R24.reuse, R38, R20 ;  /* 0x000000261814723c */ /* 0x040fe60000001814 */
        /* <DEDUP_REMOVED lines=11> */
[----:B------:R-:W2:Y:S04]  /*51ea0*/  LDL.LU.64 R4, [R1+0x2a50] ;  /* 0x002a500001047983 */ /* 0x000ea80000300a00 */
[----:B----4-:R-:W-:Y:S04]  /*51eb0*/  STL.64 [R1+0x29c8], R46 ;  /* 0x0029c82e01007387 */ /* 0x010fe80000100a00 */
[----:B------:R0:W-:Y:S04]  /*51ec0*/  STL.64 [R1+0x29c0], R44 ;  /* 0x0029c02c01007387 */ /* 0x0001e80000100a00 */
[----:B0-----:R-:W4:Y:S04]  /*51ed0*/  LDL.LU R44, [R1+0xe0] ;  /* 0x0000e000012c7983 */ /* 0x001f280000300800 */
[----:B------:R-:W4:Y:S04]  /*51ee0*/  LDL.LU R45, [R1+0xe4] ;  /* 0x0000e400012d7983 */ /* 0x000f280000300800 */
[----:B------:R-:W4:Y:S04]  /*51ef0*/  LDL.LU R46, [R1+0xe8] ;  /* 0x0000e800012e7983 */ /* 0x000f280000300800 */
[----:B------:R-:W4:Y:S04]  /*51f00*/  LDL.LU R47, [R1+0xec] ;  /* 0x0000ec00012f7983 */ /* 0x000f280000300800 */
[----:B------:R-:W-:Y:S04]  /*51f10*/  STL.64 [R1+0x220], R20 ;  /* 0x0002201401007387 */ /* 0x000fe80000100a00 */
[----:B------:R0:W-:Y:S04]  /*51f20*/  STL.64 [R1+0x228], R22 ;  /* 0x0002281601007387 */ /* 0x0001e80000100a00 */
[----:B0-----:R-:W4:Y:S04]  /*51f30*/  LDL.LU.64 R22, [R1+0x2a48] ;  /* 0x002a480001167983 */ /* 0x001f280000300a00 */
[----:B------:R-:W3:Y:S04]  /*51f40*/  LDL.LU.64 R20, [R1+0x2a40] ;  /* 0x002a400001147983 */ /* 0x000ee80000300a00 */
[----:B------:R-:W-:Y:S04]  /*51f50*/  STL.64 [R1+0x29f8], R38 ;  /* 0x0029f82601007387 */ /* 0x000fe80000100a00 */
[----:B------:R3:W-:Y:S01]  /*51f60*/  STL.64 [R1+0x29f0], R36 ;  /* 0x0029f02401007387 */ /* 0x0007e20000100a00 */
[----:B------:R-:W-:-:S02]  /*51f70*/  IMAD R8, R9, 0x100, R8 ;  /* 0x0000010009087824 */ /* 0x000fc400078e0208 */
[----:B------:R-:W-:Y:S02]  /*51f80*/  IMAD R9, R11, 0x100, R10 ;  /* 0x000001000b097824 */ /* 0x000fe400078e020a */
[----:B------:R-:W-:Y:S02]  /*51f90*/  IMAD R10, R53, 0x100, R52 ;  /* 0x00000100350a7824 */ /* 0x000fe400078e0234 */
[----:B------:R-:W-:Y:S01]  /*51fa0*/  IMAD R11, R55, 0x100, R54 ;  /* 0x00000100370b7824 */ /* 0x000fe200078e0236 */
[C---:B----4-:R-:W-:Y:S06]  /*51fb0*/  HMMA.16816.F32 R44, R24.reuse, R22, R44 ;  /* 0x00000016182c723c */ /* 0x050fec000000182c */
[----:B---3--:R-:W-:Y:S01]  /*51fc0*/  HMMA.16816.F32 R36, R24, R20, R40 ;  /* 0x000000141824723c */ /* 0x008fe20000001828 */
[----:B------:R-:W-:-:S15]  /*51fd0*/  STL.64 [R1+0x29d8], R22 ;  /* 0x0029d81601007387 */ /* 0x000fde0000100a00 */
[----:B------:R-:W-:-:S01]  /*51fe0*/  NOP ;  /* 0x0000000000007918 */ /* 0x000fc20000000000 */
[----:B------:R-:W-:Y:S04]  /*51ff0*/  STL.64 [R1+0x210], R44 ;  /* 0x0002102c01007387 */ /* 0x000fe80000100a00 */
[----:B------:R-:W-:Y:S04]  /*52000*/  STL.64 [R1+0x218], R46 ;  /* 0x0002182e01007387 */ /* 0x000fe80000100a00 */
[----:B------:R0:W-:Y:S04]  /*52010*/  STL.64 [R1+0x29d0], R20 ;  /* 0x0029d01401007387 */ /* 0x0001e80000100a00 */
[----:B------:R-:W-:Y:S04]  /*52020*/  STL.64 [R1+0x200], R36 ;  /* 0x0002002401007387 */ /* 0x000fe80000100a00 */
[----:B------:R-:W-:Y:S01]  /*52030*/  STL.64 [R1+0x208], R38 ;  /* 0x0002082601007387 */ /* 0x000fe20000100a00 */
[C---:B0-----:R-:W-:Y:S03]  /*52040*/  HMMA.16816.F32 R20, R24.reuse, R16, R32 ;  /* 0x000000101814723c */ /* 0x041fe60000001820 */
[----:B------:R-:W-:Y:S04]  /*52050*/  STL.64 [R1+0x2a28], R18 ;  /* 0x002a281201007387 */ /* 0x000fe80000100a00 */
[----:B------:R0:W-:Y:S02]  /*52060*/  STL.64 [R1+0x2a20], R16 ;  /* 0x002a201001007387 */ /* 0x0001e40000100a00 */
[----:B0-----:R-:W-:-:S14]  /*52070*/  HMMA.16816.F32 R16, R24, R14, R48 ;  /* 0x0000000e1810723c */ /* 0x001fdc0000001830 */
[----:B------:R-:W-:Y:S04]  /*52080*/  STL.64 [R1+0x1b0], R20 ;  /* 0x0001b01401007387 */ /* 0x000fe80000100a00 */
[----:B------:R-:W-:Y:S04]  /*52090*/  STL.64 [R1+0x1b8], R22 ;  /* 0x0001b81601007387 */ /* 0x000fe80000100a00 */
[----:B------:R-:W-:Y:S04]  /*520a0*/  STL.64 [R1+0x2a38], R14 ;  /* 0x002a380e01007387 */ /* 0x000fe80000100a00 */
[----:B------:R2:W-:Y:S04]  /*520b0*/  STL.64 [R1+0x2a30], R12 ;  /* 0x002a300c01007387 */ /* 0x0005e80000100a00 */
[----:B------:R-:W-:Y:S04]  /*520c0*/  STL.64 [R1+0x1f0], R16 ;  /* 0x0001f01001007387 */ /* 0x000fe80000100a00 */
[----:B------:R0:W-:Y:S01]  /*520d0*/  STL.64 [R1+0x1f8], R18 ;  /* 0x0001f81201007387 */ /* 0x0001e20000100a00 */
[C---:B--2---:R-:W-:Y:S03]  /*520e0*/  HMMA.16816.F32 R12, R24.reuse, R4, R28 ;  /* 0x00000004180c723c */ /* 0x044fe6000000181c */
[----:B------:R-:W2:Y:S03]  /*520f0*/  LDL.LU R52, [R1+0x4c0] ;  /* 0x0004c00001347983 */ /* 0x000ea60000300800 */
[----:B0-----:R-:W-:-:S15]  /*52100*/  HMMA.16816.F32 R16, R24, R6, R56 ;  /* 0x000000061810723c */ /* 0x001fde0000001838 */
[----:B------:R-:W-:-:S08]  /*52110*/  NOP ;  /* 0x0000000000007918 */ /* 0x000fd00000000000 */
[----:B------:R-:W-:Y:S04]  /*52120*/  STL.64 [R1+0x1e0], R16 ;  /* 0x0001e01001007387 */ /* 0x000fe80000100a00 */
[----:B------:R-:W-:Y:S04]  /*52130*/  STL.64 [R1+0x1e8], R18 ;  /* 0x0001e81201007387 */ /* 0x000fe80000100a00 */
        /* <DEDUP_REMOVED lines=30> */
[----:B------:R-:W4:Y:S01]  /*52320*/  LDL.LU R15, [R1+0x57c] ;  /* 0x00057c00010f7983 */ /* 0x000f220000300800 */
[----:B------:R-:W-:-:S02]  /*52330*/  F2FP.F16.E4M3.UNPACK_B R8, R8 ;  /* 0x00000008ff08723e */ /* 0x000fc400020006ff */
[----:B------:R-:W-:Y:S01]  /*52340*/  F2FP.F16.E4M3.UNPACK_B R9, R9 ;  /* 0x00000009ff09723e */ /* 0x000fe200020006ff */
[----:B------:R-:W2:Y:S01]  /*52350*/  LDL.LU R36, [R1+0x530] ;  /* 0x0005300001247983 */ /* 0x000ea20000300800 */
[----:B------:R-:W-:Y:S02]  /*52360*/  F2FP.F16.E4M3.UNPACK_B R10, R10 ;  /* 0x0000000aff0a723e */ /* 0x000fe400020006ff */
[----:B------:R-:W-:Y:S01]  /*52370*/  F2FP.F16.E4M3.UNPACK_B R11, R11 ;  /* 0x0000000bff0b723e */ /* 0x000fe200020006ff */
        /* <DEDUP_REMOVED lines=29> */
[----:B----4-:R-:W-:-:S15]  /*52550*/  HMMA.16816.F32 R12, R8, R2, R12 ;  /* 0x00000002080c723c */ /* 0x010fde000000180c */
[----:B------:R-:W-:-:S08]  /*52560*/  NOP ;  /* 0x0000000000007918 */ /* 0x000fd00000000000 */
        /* <DEDUP_REMOVED lines=8> */
[----:B0-----:R-:W2:Y:S04]  /*525f0*/  LDL.LU.64 R18, [R1+0x2a28] ;  /* 0x002a280001127983 */ /* 0x001ea80000300a00 */
[----:B------:R-:W3:Y:S01]  /*52600*/  LDL.LU.64 R16, [R1+0x2a20] ;  /* 0x002a200001107983 */ /* 0x000ee20000300a00 */
[----:B--2---:R-:W-:-:S15]  /*52610*/  HMMA.16816.F32 R32, R8, R18, R32 ;  /* 0x000000120820723c */ /* 0x004fde0000001820 */
[----:B------:R-:W-:-:S08]  /*52620*/  NOP ;  /* 0x0000000000007918 */ /* 0x000fd00000000000 */
[----:B------:R-:W-:Y:S04]  /*52630*/  STL.64 [R1+0x170], R32 ;  /* 0x0001702001007387 */ /* 0x000fe80000100a00 */
[----:B------:R0:W-:Y:S04]  /*52640*/  STL.64 [R1+0x178], R34 ;  /* 0x0001782201007387 */ /* 0x0001e80000100a00 */
[----:B0-----:R-:W2:Y:S04]  /*52650*/  LDL.LU.64 R34, [R1+0x2a18] ;  /* 0x002a180001227983 */ /* 0x001ea80000300a00 */
[----:B------:R-:W4:Y:S01]  /*52660*/  LDL.LU.64 R32, [R1+0x2a10] ;  /* 0x002a100001207983 */ /* 0x000f220000300a00 */
[C---:B--2---:R-:W-:Y:S06]  /*52670*/  HMMA.16816.F32 R36, R8.reuse, R34, R36 ;  /* 0x000000220824723c */ /* 0x044fec0000001824 */
        /* <DEDUP_REMOVED lines=31> */
[----:B0-----:R-:W4:Y:S04]  /*52870*/  LDL.LU.64 R46, [R1+0x29c8] ;  /* 0x0029c800012e7983 */ /* 0x001f280000300a00 */
[----:B------:R-:W2:Y:S01]  /*52880*/  LDL.LU.64 R44, [R1+0x29c0] ;  /* 0x0029c000012c7983 */ /* 0x000ea20000300a00 */
[----:B------:R-:W-:Y:S03]  /*52890*/  HMMA.16816.F32 R4, R8, R38, R4 ;  /* 0x000000260804723c */ /* 0x000fe60000001804 */
[----:B------:R-:W-:Y:S04]  /*528a0*/  STL.64 [R1+0x2928], R42 ;  /* 0x0029282a01007387 */ /* 0x000fe80000100a00 */
[----:B------:R-:W-:Y:S01]  /*528b0*/  STL.64 [R1+0x2920], R40 ;  /* 0x0029202801007387 */ /* 0x000fe20000100a00 */
[----:B------:R-:W-:-:S02]  /*528c0*/  IMAD R28, R28, 0x100, R56 ;  /* 0x000001001c1c7824 */ /* 0x000fc400078e0238 */
[----:B------:R-:W-:Y:S02]  /*528d0*/  IMAD R29, R29, 0x100, R57 ;  /* 0x000001001d1d7824 */ /* 0x000fe400078e0239 */
[----:B------:R-:W-:Y:S02]  /*528e0*/  IMAD R30, R30, 0x100, R58 ;  /* 0x000001001e1e7824 */ /* 0x000fe400078e023a */
[----:B------:R-:W-:Y:S01]  /*528f0*/  IMAD R31, R31, 0x100, R59 ;  /* 0x000001001f1f7824 */ /* 0x000fe200078e023b */
[C---:B---3--:R-:W-:Y:S06]  /*52900*/  HMMA.16816.F32 R24, R8.reuse, R22, R24 ;  /* 0x000000160818723c */ /* 0x048fec0000001818 */
[----:B--2---:R-:W-:Y:S01]  /*52910*/  HMMA.16816.F32 R32, R8, R44, R32 ;  /* 0x0000002c0820723c */ /* 0x004fe20000001820 */
[----:B----4-:R-:W-:Y:S05]  /*52920*/  STL.64 [R1+0x2908], R46 ;  /* 0x0029082e01007387 */ /* 0x010fea0000100a00 */
[----:B------:R-:W-:-:S15]  /*52930*/  STL.64 [R1+0x2900], R44 ;  /* 0x0029002c01007387 */ /* 0x000fde0000100a00 */
[----:B------:R-:W-:-:S02]  /*52940*/  NOP ;  /* 0x0000000000007918 */ /* 0x000fc40000000000 */
[----:B------:R-:W-:Y:S04]  /*52950*/  STL.64 [R1+0x110], R32 ;  /* 0x0001102001007387 */ /* 0x000fe80000100a00 */
[----:B------:R-:W-:Y:S04]  /*52960*/  STL.64 [R1+0x118], R34 ;  /* 0x0001182201007387 */ /* 0x000fe80000100a00 */
[----:B------:R-:W-:Y:S04]  /*52970*/  STL.64 [R1+0x2938], R38 ;  /* 0x0029382601007387 */ /* 0x000fe80000100a00 */
[----:B------:R-:W-:Y:S04]  /*52980*/  STL.64 [R1+0x2930], R36 ;  /* 0x0029302401007387 */ /* 0x000fe80000100a00 */
[----:B------:R-:W-:Y:S04]  /*52990*/  STL.64 [R1+0x100], R4 ;  /* 0x0001000401007387 */ /* 0x000fe80000100a00 */
[----:B------:R0:W-:Y:S02]  /*529a0*/  STL.64 [R1+0x108], R6 ;  /* 0x0001080601007387 */ /* 0x0001e40000100a00 */
[C---:B0-----:R-:W-:Y:S02]  /*529b0*/  HMMA.16816.F32 R4, R8.reuse, R20, R52 ;  /* 0x000000140804723c */ /* 0x041fe40000001834 */
[----:B------:R-:W-:Y:S04]  /*529c0*/  STL.64 [R1+0x2918], R22 ;  /* 0x0029181601007387 */ /* 0x000fe80000100a00 */
[----:B------:R-:W-:Y:S04]  /*529d0*/  STL.64 [R1+0xf0], R24 ;  /* 0x0000f01801007387 */ /* 0x000fe80000100a00 */
[----:B------:R-:W-:Y:S04]  /*529e0*/  STL.64 [R1+0xf8], R26 ;  /* 0x0000f81a01007387 */ /* 0x000fe80000100a00 */
[----:B------:R-:W-:Y:S09]  /*529f0*/  STL.64 [R1+0x2910], R20 ;  /* 0x0029101401007387 */ /* 0x000ff20000100a00 */
[----:B------:R-:W-:Y:S04]  /*52a00*/  STL.64 [R1+0xe0], R4 ;  /* 0x0000e00401007387 */ /* 0x000fe80000100a00 */
[----:B------:R0:W-:Y:S02]  /*52a10*/  STL.64 [R1+0xe8], R6 ;  /* 0x0000e80601007387 */ /* 0x0001e40000100a00 */
[----:B0-----:R-:W-:Y:S02]  /*52a20*/  HMMA.16816.F32 R4, R8, R16, R48 ;  /* 0x000000100804723c */ /* 0x001fe40000001830 */
[----:B------:R-:W-:Y:S04]  /*52a30*/  STL.64 [R1+0x2968], R18 ;  /* 0x0029681201007387 */ /* 0x000fe80000100a00 */
[----:B------:R0:W-:-:S15]  /*52a40*/  STL.64 [R1+0x2960], R16 ;  /* 0x0029601001007387 */ /* 0x0001de0000100a00 */
[----:B------:R-:W-:-:S02]  /*52a50*/  NOP ;  /* 0x0000000000007918 */ /* 0x000fc40000000000 */
[----:B------:R-:W-:Y:S04]  /*52a60*/  STL.64 [R1+0xd0], R4 ;  /* 0x0000d00401007387 */ /* 0x000fe80000100a00 */
[----:B------:R-:W-:Y:S04]  /*52a70*/  STL.64 [R1+0xd8], R6 ;  /* 0x0000d80601007387 */ /* 0x000fe80000100a00 */
[----:B------:R-:W2:Y:S04]  /*52a80*/  LDL.LU R56, [R1+0x3b0] ;  /* 0x0003b00001387983 */ /* 0x000ea80000300800 */
[----:B------:R-:W2:Y:S04]  /*52a90*/  LDL.LU R57, [R1+0x3b4] ;  /* 0x0003b40001397983 */ /* 0x000ea80000300800 */
[----:B------:R-:W3:Y:S04]  /*52aa0*/  LDL.LU R58, [R1+0x3b8] ;  /* 0x0003b800013a7983 */ /* 0x000ee80000300800 */
[----:B------:R-:W3:Y:S04]  /*52ab0*/  LDL.LU R59, [R1+0x3bc] ;  /* 0x0003bc00013b7983 */ /* 0x000ee80000300800 */
[----:B---3--:R-:W-:Y:S04]  /*52ac0*/  STL.64 [R1+0x2948], R58 ;  /* 0x0029483a01007387 */ /* 0x008fe80000100a00 */
[----:B--2---:R-:W-:Y:S04]  /*52ad0*/  STL.64 [R1+0x2940], R56 ;  /* 0x0029403801007387 */ /* 0x004fe80000100a00 */
        /* <DEDUP_REMOVED lines=22> */
[----:B0-----:R-:W3:Y:S04]  /*52c40*/  LDL.LU R16, [R1+0x480] ;  /* 0x0004800001107983 */ /* 0x001ee80000300800 */
[----:B------:R-:W3:Y:S04]  /*52c50*/  LDL.LU R17, [R1+0x484] ;  /* 0x0004840001117983 */ /* 0x000ee80000300800 */
[----:B------:R-:W3:Y:S04]  /*52c60*/  LDL.LU R18, [R1+0x488] ;  /* 0x0004880001127983 */ /* 0x000ee80000300800 */
[----:B------:R-:W3:Y:S04]  /*52c70*/  LDL.LU R19, [R1+0x48c] ;  /* 0x00048c0001137983 */ /* 0x000ee80000300800 */
[----:B-1----:R-:W4:Y:S04]  /*52c80*/  LDL.LU R36, [R1+0x590] ;  /* 0x0005900001247983 */ /* 0x002f280000300800 */
        /* <DEDUP_REMOVED lines=39> */
[----:B0-----:R-:W4:Y:S04]  /*52f00*/  LDL.LU.64 R6, [R1+0x29b8] ;  /* 0x0029b80001067983 */ /* 0x001f280000300a00 */
[----:B------:R-:W2:Y:S01]  /*52f10*/  LDL.LU.64 R4, [R1+0x29b0] ;  /* 0x0029b00001047983 */ /* 0x000ea20000300a00 */
[----:B------:R-:W-:-:S02]  /*52f20*/  F2FP.F16.E4M3.UNPACK_B R28, R28 ;  /* 0x0000001cff1c723e */ /* 0x000fc400020006ff */
[----:B------:R-:W-:Y:S02]  /*52f30*/  F2FP.F16.E4M3.UNPACK_B R29, R29 ;  /* 0x0000001dff1d723e */ /* 0x000fe400020006ff */
[----:B------:R-:W-:Y:S02]  /*52f40*/  F2FP.F16.E4M3.UNPACK_B R30, R30 ;  /* 0x0000001eff1e723e */ /* 0x000fe400020006ff */
[----:B------:R-:W-:-:S07]  /*52f50*/  F2FP.F16.E4M3.UNPACK_B R31, R31 ;  /* 0x0000001fff1f723e */ /* 0x000fce00020006ff */
[C---:B---3--:R-:W-:Y:S06]  /*52f60*/  HMMA.16816.F32 R48, R28.reuse, R2, R48 ;  /* 0x000000021c30723c */ /* 0x048fec0000001830 */
[----:B------:R-:W-:Y:S06]  /*52f70*/  HMMA.16816.F32 R16, R28, R12, R16 ;  /* 0x0000000c1c10723c */ /* 0x000fec0000001810 */
[C---:B----4-:R-:W-:Y:S06]  /*52f80*/  HMMA.16816.F32 R36, R8.reuse, R6, R36 ;  /* 0x000000060824723c */ /* 0x050fec0000001824 */
[----:B--2---:R-:W-:-:S15]  /*52f90*/  HMMA.16816.F32 R8, R8, R4, R20 ;  /* 0x000000040808723c */ /* 0x004fde0000001814 */
        /* <DEDUP_REMOVED lines=9> */
[----:B0-----:R-:W4:Y:S01]  /*53030*/  LDL.LU R8, [R1+0x380] ;  /* 0x0003800001087983 */ /* 0x001f220000300800 */
[----:B------:R-:W-:-:S03]  /*53040*/  IMAD.MOV.U32 R9, RZ, RZ, R0 ;  /* 0x000000ffff097224 */ /* 0x000fc600078e0000 */
[----:B------:R-:W4:Y:S01]  /*53050*/  LDL.LU R0, [R1+0x2988] ;  /* 0x0029880001007983 */ /* 0x000f220000300800 */
[----:B-1----:R-:W-:Y:S02]  /*53060*/  IMAD.MOV.U32 R10, RZ, RZ, R60 ;  /* 0x000000ffff0a7224 */ /* 0x002fe400078e003c */
[----:B------:R-:W-:Y:S01]  /*53070*/  IMAD.MOV.U32 R11, RZ, RZ, R61 ;  /* 0x000000ffff0b7224 */ /* 0x000fe200078e003d */
[----:B------:R-:W4:Y:S04]  /*53080*/  LDL.LU R60, [R1+0x2984] ;  /* 0x00298400013c7983 */ /* 0x000f280000300800 */
[----:B------:R-:W4:Y:S04]  /*53090*/  LDL.LU R61, [R1+0x2980] ;  /* 0x00298000013d7983 */ /* 0x000f280000300800 */
[----:B------:R-:W-:Y:S04]  /*530a0*/  STL.64 [R1+0xb0], R48 ;  /* 0x0000b03001007387 */ /* 0x000fe80000100a00 */
[----:B------:R0:W-:Y:S04]  /*530b0*/  STL.64 [R1+0xb8], R50 ;  /* 0x0000b83201007387 */ /* 0x0001e80000100a00 */
[----:B0-----:R-:W4:Y:S04]  /*530c0*/  LDL.LU.64 R50, [R1+0x2978] ;  /* 0x0029780001327983 */ /* 0x001f280000300a00 */
[----:B------:R-:W4:Y:S04]  /*530d0*/  LDL.LU.64 R48, [R1+0x2970] ;  /* 0x0029700001307983 */ /* 0x000f280000300a00 */
[----:B------:R-:W-:Y:S04]  /*530e0*/  STL.64 [R1+0xa0], R16 ;  /* 0x0000a01001007387 */ /* 0x000fe80000100a00 */
[----:B------:R0:W-:Y:S04]  /*530f0*/  STL.64 [R1+0xa8], R18 ;  /* 0x0000a81201007387 */ /* 0x0001e80000100a00 */
[----:B0-----:R-:W2:Y:S04]  /*53100*/  LDL.LU.64 R18, [R1+0x2968] ;  /* 0x0029680001127983 */ /* 0x001ea80000300a00 */
[----:B------:R-:W4:Y:S01]  /*53110*/  LDL.LU.64 R16, [R1+0x2960] ;  /* 0x0029600001107983 */ /* 0x000f220000300a00 */
[----:B--2---:R-:W-:-:S15]  /*53120*/  HMMA.16816.F32 R32, R28, R18, R32 ;  /* 0x000000121c20723c */ /* 0x004fde0000001820 */
[----:B------:R-:W-:-:S08]  /*53130*/  NOP ;  /* 0x0000000000007918 */ /* 0x000fd00000000000 */
[----:B------:R-:W-:Y:S04]  /*53140*/  STL.64 [R1+0x90], R32 ;  /* 0x0000902001007387 */ /* 0x000fe80000100a00 */
[----:B------:R0:W-:Y:S04]  /*53150*/  STL.64 [R1+0x98], R34 ;  /* 0x0000982201007387 */ /* 0x0001e80000100a00 */
[----:B0-----:R-:W2:Y:S04]  /*53160*/  LDL.LU.64 R34, [R1+0x2958] ;  /* 0x0029580001227983 */ /* 0x001ea80000300a00 */
[----:B------:R-:W3:Y:S02]  /*53170*/  LDL.LU.64 R32, [R1+0x2950] ;  /* 0x0029500001207983 */ /* 0x000ee40000300a00 */
[C---:B---3--:R-:W-:Y:S06]  /*53180*/  HMMA.16816.F32 R56, R28.reuse, R32, R56 ;  /* 0x000000201c38723c */ /* 0x048fec0000001838 */
[----:B--2---:R-:W-:-:S15]  /*53190*/  HMMA.16816.F32 R32, R28, R34, R36 ;  /* 0x000000221c20723c */ /* 0x004fde0000001824 */
[----:B------:R-:W-:-:S02]  /*531a0*/  NOP ;  /* 0x0000000000007918 */ /* 0x000fc40000000000 */
[----:B------:R-:W-:Y:S04]  /*531b0*/  STL.64 [R1+0x80], R56 ;  /* 0x0000803801007387 */ /* 0x000fe80000100a00 */
[----:B------:R0:W-:Y:S04]  /*531c0*/  STL.64 [R1+0x88], R58 ;  /* 0x0000883a01007387 */ /* 0x0001e80000100a00 */
[----:B0-----:R-:W2:Y:S04]  /*531d0*/  LDL.LU.64 R58, [R1+0x2948] ;  /* 0x00294800013a7983 */ /* 0x001ea80000300a00 */
[----:B------:R-:W2:Y:S04]  /*531e0*/  LDL.LU.64 R56, [R1+0x2940] ;  /* 0x0029400001387983 */ /* 0x000ea80000300a00 */
[----:B------:R-:W4:Y:S04]  /*531f0*/  LDL.LU.64 R38, [R1+0x2938] ;  /* 0x0029380001267983 */ /* 0x000f280000300a00 */
[----:B------:R-:W3:Y:S04]  /*53200*/  LDL.LU.64 R36, [R1+0x2930] ;  /* 0x0029300001247983 */ /* 0x000ee80000300a00 */
[----:B------:R0:W-:Y:S04]  /*53210*/  STL.64 [R1+0x70], R32 ;  /* 0x0000702001007387 */ /* 0x0001e80000100a00 */
[----:B------:R1:W-:Y:S04]  /*53220*/  STL.64 [R1+0x78], R34 ;  /* 0x0000782201007387 */ /* 0x0003e80000100a00 */
[----:B0-----:R-:W2:Y:S04]  /*53230*/  LDL.LU R32, [R1+0x3c0] ;  /* 0x0003c00001207983 */ /* 0x001ea80000300800 */
[----:B------:R-:W2:Y:S04]  /*53240*/  LDL.LU R33, [R1+0x3c4] ;  /* 0x0003c40001217983 */ /* 0x000ea80000300800 */
[----:B-1----:R-:W2:Y:S04]  /*53250*/  LDL.LU R34, [R1+0x3c8] ;  /* 0x0003c80001227983 */ /* 0x002ea80000300800 */
[----:B------:R-:W2:Y:S01]  /*53260*/  LDL.LU R35, [R1+0x3cc] ;  /* 0x0003cc0001237983 */ /* 0x000ea20000300800 */
[----:B---3--:R-:W-:-:S15]  /*53270*/  HMMA.16816.F32 R40, R28, R36, R40 ;  /* 0x000000241c28723c */ /* 0x008fde0000001828 */
[----:B------:R-:W-:-:S08]  /*53280*/  NOP ;  /* 0x0000000000007918 */ /* 0x000fd00000000000 */
[----:B------:R-:W-:Y:S04]  /*53290*/  STL.64 [R1+0x60], R40 ;  /* 0x0000602801007387 */ /* 0x000fe80000100a00 */
[----:B------:R0:W-:Y:S04]  /*532a0*/  STL.64 [R1+0x68], R42 ;  /* 0x0000682a01007387 */ /* 0x0001e80000100a00 */
[----:B0-----:R-:W3:Y:S04]  /*532b0*/  LDL.LU.64 R42, [R1+0x2928] ;  /* 0x00292800012a7983 */ /* 0x001ee80000300a00 */
[----:B------:R-:W4:Y:S02]  /*532c0*/  LDL.LU.64 R40, [R1+0x2920] ;  /* 0x0029200001287983 */ /* 0x000f240000300a00 */
[C---:B----4-:R-:W-:Y:S06]  /*532d0*/  HMMA.16816.F32 R20, R28.reuse, R40, R20 ;  /* 0x000000281c14723c */ /* 0x050fec0000001814 */
[----:B---3--:R-:W-:-:S15]  /*532e0*/  HMMA.16816.F32 R40, R28, R42, R44 ;  /* 0x0000002a1c28723c */ /* 0x008fde000000182c */
[----:B------:R-:W-:-:S02]  /*532f0*/  NOP ;  /* 0x0000000000007918 */ /* 0x000fc40000000000 */
[----:B------:R-:W-:Y:S04]  /*53300*/  STL.64 [R1+0x50], R20 ;  /* 0x0000501401007387 */ /* 0x000fe80000100a00 */
[----:B------:R0:W-:Y:S04]  /*53310*/  STL.64 [R1+0x58], R22 ;  /* 0x0000581601007387 */ /* 0x0001e80000100a00 */
[----:B0-----:R-:W3:Y:S04]  /*53320*/  LDL.LU.64 R22, [R1+0x2918] ;  /* 0x0029180001167983 */ /* 0x001ee80000300a00 */
[----:B------:R-:W4:Y:S04]  /*53330*/  LDL.LU.64 R20, [R1+0x2910] ;  /* 0x0029100001147983 */ /* 0x000f280000300a00 */
[----:B------:R-:W4:Y:S04]  /*53340*/  LDL.LU.64 R46, [R1+0x2908] ;  /* 0x00290800012e7983 */ /* 0x000f280000300a00 */
[----:B------:R-:W3:Y:S04]  /*53350*/  LDL.LU.64 R44, [R1+0x2900] ;  /* 0x00290000012c7983 */ /* 0x000ee80000300a00 */
[----:B------:R0:W-:Y:S04]  /*53360*/  STL.64 [R1+0x40], R40 ;  /* 0x0000402801007387 */ /* 0x0001e80000100a00 */
[----:B------:R1:W-:Y:S04]  /*53370*/  STL.64 [R1+0x48], R42 ;  /* 0x0000482a01007387 */ /* 0x0003e80000100a00 */
[----:B0-----:R-:W4:Y:S01]  /*53380*/  LDL.LU R40, [R1+0x3f0] ;  /* 0x0003f00001287983 */ /* 0x001f220000300800 */
[----:B------:R-:W-:Y:S01]  /*53390*/  HMMA.16816.F32 R36, R28, R38, R48 ;  /* 0x000000261c24723c */ /* 0x000fe20000001830 */
[----:B------:R-:W-:-:S02]  /*533a0*/  IMAD.MOV.U32 R41, RZ, RZ, R61 ;  /* 0x000000ffff297224 */ /* 0x000fc400078e003d */
[----:B-1----:R-:W-:Y:S02]  /*533b0*/  IMAD.MOV.U32 R42, RZ, RZ, R60 ;  /* 0x000000ffff2a7224 */ /* 0x002fe400078e003c */
[----:B------:R-:W-:Y:S01]  /*533c0*/  IMAD.MOV.U32 R43, RZ, RZ, R0 ;  /* 0x000000ffff2b7224 */ /* 0x000fe200078e0000 */
[C---:B--2---:R-:W-:Y:S06]  /*533d0*/  HMMA.16816.F32 R56, R28.reuse, R16, R56 ;  /* 0x000000101c38723c */ /* 0x044fec0000001838 */
[----:B---3--:R-:W-:-:S15]  /*533e0*/  HMMA.16816.F32 R52, R28, R44, R52 ;  /* 0x0000002c1c34723c */ /* 0x008fde0000001834 */
[----:B------:R-:W-:-:S08]  /*533f0*/  NOP ;  /* 0x0000000000007918 */ /* 0x000fd00000000000 */
[----:B------:R-:W-:Y:S04]  /*53400*/  STL.64 [R1+0x30], R52 ;  /* 0x0000303401007387 */ /* 0x000fe80000100a00 */
[----:B------:R0:W-:Y:S04]  /*53410*/  STL.64 [R1+0x38], R54 ;  /* 0x0000383601007387 */ /* 0x0001e80000100a00 */
[----:B0-----:R-:W2:Y:S04]  /*53420*/  LDL.LU.64 R54, [R1+0x28f8] ;  /* 0x0028f80001367983 */ /* 0x001ea80000300a00 */
[----:B------:R-:W2:Y:S04]  /*53430*/  LDL.LU.64 R52, [R1+0x28f0] ;  /* 0x0028f00001347983 */ /* 0x000ea80000300a00 */
[----:B------:R-:W3:Y:S04]  /*53440*/  LDL.LU.64 R50, [R1+0x28e8] ;  /* 0x0028e80001327983 */ /* 0x000ee80000300a00 */
[----:B------:R-:W2:Y:S01]  /*53450*/  LDL.LU.64 R48, [R1+0x28e0] ;  /* 0x0028e00001307983 */ /* 0x000ea20000300a00 */
[C---:B----4-:R-:W-:Y:S06]  /*53460*/  HMMA.16816.F32 R40, R28.reuse, R22, R40 ;  /* 0x000000161c28723c */ /* 0x050fec0000001828 */
[----:B------:R-:W-:Y:S01]  /*53470*/  HMMA.16816.F32 R20, R28, R20, R32 ;  /* 0x000000141c14723c */ /* 0x000fe20000001820 */
[----:B------:R-:W-:Y:S04]  /*53480*/  STL.64 [R1+0x20], R36 ;  /* 0x0000202401007387 */ /* 0x000fe80000100a00 */
[----:B------:R-:W-:-:S13]  /*53490*/  STL.64 [R1+0x28], R38 ;  /* 0x0000282601007387 */ /* 0x000fda0000100a00 */
[----:B------:R-:W-:Y:S02]  /*534a0*/  IMAD.MOV.U32 R60, RZ, RZ, R43 ;  /* 0x000000ffff3c7224 */ /* 0x000fe400078e002b */
[----:B------:R-:W-:Y:S01]  /*534b0*/  IMAD.MOV.U32 R61, RZ, RZ, R42 ;  /* 0x000000ffff3d7224 */ /* 0x000fe200078e002a */
[----:B------:R-:W-:Y:S04]  /*534c0*/  STL.64 [R1+0x10], R40 ;  /* 0x0000102801007387 */ /* 0x000fe80000100a00 */
[----:B------:R-:W-:Y:S01]  /*534d0*/  STL [R1+0x27cc], R60 ;  /* 0x0027cc3c01007387 */ /* 0x000fe20000100800 */
[----:B------:R-:W-:-:S03]  /*534e0*/  IMAD.MOV.U32 R0, RZ, RZ, R23 ;  /* 0x000000ffff007224 */ /* 0x000fc600078e0017 */
[----:B------:R-:W-:Y:S04]  /*534f0*/  STL [R1+0x27c8], R61 ;  /* 0x0027c83d01007387 */ /* 0x000fe80000100800 */
[----:B------:R-:W-:Y:S04]  /*53500*/  STL.64 [R1], R20 ;  /* 0x0000001401007387 */ /* 0x000fe80000100a00 */
[----:B------:R0:W-:Y:S02]  /*53510*/  STL [R1+0x8], R22 ;  /* 0x0000081601007387 */ /* 0x0001e40000100800 */
[----:B0-----:R-:W-:Y:S02]  /*53520*/  HMMA.16816.F32 R20, R28, R14, R8 ;  /* 0x0000000e1c14723c */ /* 0x001fe40000001808 */
[----:B------:R0:W-:Y:S04]  /*53530*/  STL [R1+0x2858], R0 ;  /* 0x0028580001007387 */ /* 0x0001e80000100800 */
[----:B------:R-:W-:Y:S04]  /*53540*/  STL.64 [R1+0x2758], R58 ;  /* 0x0027583a01007387 */ /* 0x000fe80000100a00 */
[----:B------:R1:W-:Y:S01]  /*53550*/  STL.64 [R1+0x2750], R56 ;  /* 0x0027503801007387 */ /* 0x0003e20000100a00 */
[----:B------:R-:W-:-:S12]  /*53560*/  IMAD R36, R25, 0x100, R24 ;  /* 0x0000010019247824 */ /* 0x000fd800078e0218 */
[----:B------:R-:W-:Y:S04]  /*53570*/  STL.64 [R1+0x2768], R22 ;  /* 0x0027681601007387 */ /* 0x000fe80000100a00 */
[----:B------:R4:W-:Y:S04]  /*53580*/  STL.64 [R1+0x2760], R20 ;  /* 0x0027601401007387 */ /* 0x0009e80000100a00 */
[----:B------:R-:W2:Y:S04]  /*53590*/  LDL.LU R40, [R1+0x330] ;  /* 0x0003300001287983 */ /* 0x000ea80000300800 */
[----:B------:R-:W2:Y:S04]  /*535a0*/  LDL.LU R41, [R1+0x334] ;  /* 0x0003340001297983 */ /* 0x000ea80000300800 */
[----:B------:R-:W2:Y:S04]  /*535b0*/  LDL.LU R42, [R1+0x338] ;  /* 0x00033800012a7983 */ /* 0x000ea80000300800 */
[----:B------:R-:W2:Y:S04]  /*535c0*/  LDL.LU R43, [R1+0x33c] ;  /* 0x00033c00012b7983 */ /* 0x000ea80000300800 */
[----:B------:R-:W2:Y:S04]  /*535d0*/  LDL.LU R15, [R1+0x26d0] ;  /* 0x0026d000010f7983 */ /* 0x000ea80000300800 */
[----:B------:R-:W2:Y:S04]  /*535e0*/  LDL.LU R38, [R1+0x26cc] ;  /* 0x0026cc0001267983 */ /* 0x000ea80000300800 */
[----:B0-----:R-:W2:Y:S04]  /*535f0*/  LDL.LU R0, [R1+0x26d8] ;  /* 0x0026d80001007983 */ /* 0x001ea80000300800 */
        /* <DEDUP_REMOVED lines=8> */
[----:B-1----:R-:W2:Y:S04]  /*53680*/  LDL.LU R56, [R1+0x350] ;  /* 0x0003500001387983 */ /* 0x002ea80000300800 */
[----:B------:R-:W2:Y:S04]  /*53690*/  LDL.LU R57, [R1+0x354] ;  /* 0x0003540001397983 */ /* 0x000ea80000300800 */
[----:B------:R-:W2:Y:S04]  /*536a0*/  LDL.LU R58, [R1+0x358] ;  /* 0x00035800013a7983 */ /* 0x000ea80000300800 */
[----:B------:R-:W2:Y:S04]  /*536b0*/  LDL.LU R59, [R1+0x35c] ;  /* 0x00035c00013b7983 */ /* 0x000ea80000300800 */
        /* <DEDUP_REMOVED lines=18> */
[----:B---3--:R-:W-:-:S02]  /*537e0*/  IMAD.MOV.U32 R34, RZ, RZ, R50 ;  /* 0x000000ffff227224 */ /* 0x008fc400078e0032 */
[----:B--2---:R-:W-:Y:S02]  /*537f0*/  IMAD.MOV.U32 R32, RZ, RZ, R48 ;  /* 0x000000ffff207224 */ /* 0x004fe400078e0030 */
[----:B------:R-:W2:Y:S01]  /*53800*/  LDL.LU R48, [R1+0x28dc] ;  /* 0x0028dc0001307983 */ /* 0x000ea20000300800 */
[----:B------:R-:W-:Y:S02]  /*53810*/  IMAD.MOV.U32 R33, RZ, RZ, R49 ;  /* 0x000000ffff217224 */ /* 0x000fe400078e0031 */
[----:B------:R-:W-:Y:S01]  /*53820*/  IMAD.MOV.U32 R35, RZ, RZ, R51 ;  /* 0x000000ffff237224 */ /* 0x000fe200078e0033 */
[----:B------:R-:W2:Y:S04]  /*53830*/  LDL.LU R49, [R1+0x28d8] ;  /* 0x0028d80001317983 */ /* 0x000ea80000300800 */
[----:B------:R-:W2:Y:S04]  /*53840*/  LDL.LU R50, [R1+0x28d4] ;  /* 0x0028d40001327983 */ /* 0x000ea80000300800 */
[----:B------:R-:W2:Y:S01]  /*53850*/  LDL.LU R51, [R1+0x28d0] ;  /* 0x0028d00001337983 */ /* 0x000ea20000300800 */
[----:B------:R-:W-:-:S02]  /*53860*/  F2FP.F16.E4M3.UNPACK_B R36, R36 ;  /* 0x00000024ff24723e */ /* 0x000fc400020006ff */
[----:B------:R-:W-:Y:S01]  /*53870*/  F2FP.F16.E4M3.UNPACK_B R37, R37 ;  /* 0x00000025ff25723e */ /* 0x000fe200020006ff */
[----:B------:R-:W-:Y:S02]  /*53880*/  IMAD R38, R38, 0x100, R15 ;  /* 0x0000010026267824 */ /* 0x000fe400078e020f */
[----:B------:R-:W-:-:S03]  /*53890*/  IMAD R39, R39, 0x100, R0 ;  /* 0x0000010027277824 */ /* 0x000fc600078e0200 */
[----:B------:R-:W-:Y:S02]  /*538a0*/  F2FP.F16.E4M3.UNPACK_B R38, R38 ;  /* 0x00000026ff26723e */ /* 0x000fe400020006ff */
[----:B------:R-:W-:Y:S02]  /*538b0*/  F2FP.F16.E4M3.UNPACK_B R2, R2.H1 ;  /* 0x00000002ff02723e */ /* 0x000fe400030006ff */
[----:B------:R-:W-:Y:S02]  /*538c0*/  F2FP.F16.E4M3.UNPACK_B R39, R39 ;  /* 0x00000027ff27723e */ /* 0x000fe400020006ff */
[----:B------:R-:W-:Y:S01]  /*538d0*/  F2FP.F16.E4M3.UNPACK_B R3, R3.H1 ;  /* 0x00000003ff03723e */ /* 0x000fe200030006ff */
[----:B------:R-:W-:Y:S06]  /*538e0*/  HMMA.16816.F32 R24, R28, R6, R24 ;  /* 0x000000061c18723c */ /* 0x000fec0000001818 */
[----:B----4-:R-:W-:-:S15]  /*538f0*/  HMMA.16816.F32 R20, R36, R2, R20 ;  /* 0x000000022414723c */ /* 0x010fde0000001814 */
[----:B------:R-:W-:-:S02]  /*53900*/  NOP ;  /* 0x0000000000007918 */ /* 0x000fc40000000000 */
[----:B------:R-:W-:Y:S04]  /*53910*/  STL.64 [R1+0x2780], R26 ;  /* 0x0027801a01007387 */ /* 0x000fe80000100a00 */
[----:B------:R-:W-:Y:S01]  /*53920*/  STL.64 [R1+0x2778], R24 ;  /* 0x0027781801007387 */ /* 0x000fe20000100a00 */
[----:B------:R-:W-:Y:S02]  /*53930*/  F2FP.F16.E4M3.UNPACK_B R6, R44.H1 ;  /* 0x0000002cff06723e */ /* 0x000fe400030006ff */
[----:B------:R-:W-:Y:S02]  /*53940*/  F2FP.F16.E4M3.UNPACK_B R7, R45.H1 ;  /* 0x0000002dff07723e */ /* 0x000fe400030006ff */
[----:B------:R-:W-:Y:S02]  /*53950*/  F2FP.F16.E4M3.UNPACK_B R8, R8.H1 ;  /* 0x00000008ff08723e */ /* 0x000fe400030006ff */
[----:B------:R-:W-:-:S03]  /*53960*/  F2FP.F16.E4M3.UNPACK_B R9, R9.H1 ;  /* 0x00000009ff09723e */ /* 0x000fc600030006ff */
[----:B------:R-:W-:Y:S01]  /*53970*/  HMMA.16816.F32 R16, R36, R6, R16 ;  /* 0x000000062410723c */ /* 0x000fe20000001810 */
[----:B------:R-:W-:Y:S02]  /*53980*/  F2FP.F16.E4M3.UNPACK_B R10, R10.H1 ;  /* 0x0000000aff0a723e */ /* 0x000fe400030006ff */
[----:B------:R-:W-:-:S03]  /*53990*/  F2FP.F16.E4M3.UNPACK_B R11, R11.H1 ;  /* 0x0000000bff0b723e */ /* 0x000fc600030006ff */
[----:B--2---:R-:W-:Y:S07]  /*539a0*/  HMMA.16816.F32 R28, R28, R4, R48 ;  /* 0x000000041c1c723c */ /* 0x004fee0000001830 */
[----:B------:R-:W-:Y:S02]  /*539b0*/  F2FP.F16.E4M3.UNPACK_B R4, R61.H1 ;  /* 0x0000003dff04723e */ /* 0x000fe400030006ff */
[----:B------:R-:W-:-:S14]  /*539c0*/  F2FP.F16.E4M3.UNPACK_B R5, R60.H1 ;  /* 0x0000003cff05723e */ /* 0x000fdc00030006ff */
[----:B------:R-:W-:Y:S04]  /*539d0*/  STL.64 [R1+0x2790], R30 ;  /* 0x0027901e01007387 */ /* 0x000fe80000100a00 */
[----:B------:R-:W-:Y:S04]  /*539e0*/  STL.64 [R1+0x2788], R28 ;  /* 0x0027881c01007387 */ /* 0x000fe80000100a00 */
[----:B------:R-:W-:Y:S04]  /*539f0*/  STL.64 [R1+0x3b0], R20 ;  /* 0x0003b01401007387 */ /* 0x000fe80000100a00 */
[----:B------:R0:W-:Y:S02]  /*53a00*/  STL.64 [R1+0x3b8], R22 ;  /* 0x0003b81601007387 */ /* 0x0001e40000100a00 */
[----:B0-----:R-:W-:-:S15]  /*53a10*/  HMMA.16816.F32 R20, R36, R4, R56 ;  /* 0x000000042414723c */ /* 0x001fde0000001838 */
[----:B------:R-:W-:-:S08]  /*53a20*/  NOP ;  /* 0x0000000000007918 */ /* 0x000fd00000000000 */
[----:B------:R-:W-:Y:S04]  /*53a30*/  STL.64 [R1+0x3c0], R20 ;  /* 0x0003c01401007387 */ /* 0x000fe80000100a00 */
[----:B------:R-:W-:Y:S04]  /*53a40*/  STL.64 [R1+0x3c8], R22 ;  /* 0x0003c81601007387 */ /* 0x000fe80000100a00 */
[----:B------:R-:W-:Y:S04]  /*53a50*/  STL.64 [R1+0x2898], R6 ;  /* 0x0028980601007387 */ /* 0x000fe80000100a00 */
[----:B------:R0:W-:Y:S02]  /*53a60*/  STL.64 [R1+0x2890], R4 ;  /* 0x0028900401007387 */ /* 0x0001e40000100a00 */
[----:B0-----:R-:W-:Y:S02]  /*53a70*/  HMMA.16816.F32 R4, R36, R8, R40 ;  /* 0x000000082404723c */ /* 0x001fe40000001828 */
[----:B------:R-:W-:Y:S04]  /*53a80*/  STL.64 [R1+0x440], R16 ;  /* 0x0004401001007387 */ /* 0x000fe80000100a00 */
[----:B------:R-:W-:-:S15]  /*53a90*/  STL.64 [R1+0x448], R18 ;  /* 0x0004481201007387 */ /* 0x000fde0000100a00 */
[----:B------:R-:W-:-:S02]  /*53aa0*/  NOP ;  /* 0x0000000000007918 */ /* 0x000fc40000000000 */
        /* <DEDUP_REMOVED lines=18> */
[----:B------:R-:W2:Y:S04]  /*53bd0*/  LDL.LU R60, [R1+0x738] ;  /* 0x00073800013c7983 */ /* 0x000ea80000300800 */
        /* <DEDUP_REMOVED lines=31> */
[----:B------:R-:W-:-:S02]  /*53dd0*/  F2FP.F16.E4M3.UNPACK_B R12, R12.H1 ;  /* 0x0000000cff0c723e */ /* 0x000fc400030006ff */
[----:B------:R-:W-:Y:S01]  /*53de0*/  F2FP.F16.E4M3.UNPACK_B R13, R13.H1 ;  /* 0x0000000dff0d723e */ /* 0x000fe200030006ff */
[----:B------:R-:W4:Y:S01]  /*53df0*/  LDL.LU R0, [R1+0x26f8] ;  /* 0x0026f80001007983 */ /* 0x000f220000300800 */
[----:B--2---:R-:W-:Y:S02]  /*53e00*/  F2FP.F16.E4M3.UNPACK_B R14, R60.H1 ;  /* 0x0000003cff0e723e */ /* 0x004fe400030006ff */
[----:B---3--:R-:W-:Y:S02]  /*53e10*/  F2FP.F16.E4M3.UNPACK_B R15, R35.H1 ;  /* 0x00000023ff0f723e */ /* 0x008fe400030006ff */
[----:B------:R-:W2:Y:S01]  /*53e20*/  LDL.LU R35, [R1+0x26f4] ;  /* 0x0026f40001237983 */ /* 0x000ea20000300800 */
[----:B----4-:R-:W-:-:S03]  /*53e30*/  F2FP.F16.E4M3.UNPACK_B R16, R16.H1 ;  /* 0x00000010ff10723e */ /* 0x010fc600030006ff */
[----:B------:R-:W3:Y:S01]  /*53e40*/  LDL.LU R61, [R1+0x798] ;  /* 0x00079800013d7983 */ /* 0x000ee20000300800 */
[C---:B------:R-:W-:Y:S01]  /*53e50*/  HMMA.16816.F32 R4, R36.reuse, R14, R4 ;  /* 0x0000000e2404723c */ /* 0x040fe20000001804 */
[----:B------:R-:W-:Y:S02]  /*53e60*/  F2FP.F16.E4M3.UNPACK_B R17, R17.H1 ;  /* 0x00000011ff11723e */ /* 0x000fe400030006ff */
[----:B------:R-:W4:Y:S01]  /*53e70*/  LDL.LU R60, [R1+0x79c] ;  /* 0x00079c00013c7983 */ /* 0x000f220000300800 */
[----:B------:R-:W-:Y:S02]  /*53e80*/  F2FP.F16.E4M3.UNPACK_B R18, R18.H1 ;  /* 0x00000012ff12723e */ /* 0x000fe400030006ff */
[----:B------:R-:W-:Y:S02]  /*53e90*/  F2FP.F16.E4M3.UNPACK_B R19, R19.H1 ;  /* 0x00000013ff13723e */ /* 0x000fe400030006ff */
[----:B------:R-:W-:Y:S02]  /*53ea0*/  F2FP.F16.E4M3.UNPACK_B R40, R40.H1 ;  /* 0x00000028ff28723e */ /* 0x000fe400030006ff */
[----:B------:R-:W-:Y:S01]  /*53eb0*/  F2FP.F16.E4M3.UNPACK_B R41, R41.H1 ;  /* 0x00000029ff29723e */ /* 0x000fe200030006ff */
[----:B------:R-:W-:-:S15]  /*53ec0*/  HMMA.16816.F32 R8, R36, R12, R8 ;  /* 0x0000000c2408723c */ /* 0x000fde0000001808 */
[----:B------:R-:W-:-:S08]  /*53ed0*/  NOP ;  /* 0x0000000000007918 */ /* 0x000fd00000000000 */
[----:B------:R-:W-:Y:S04]  /*53ee0*/  STL.64 [R1+0x800], R8 ;  /* 0x0008000801007387 */ /* 0x000fe80000100a00 */
[----:B------:R-:W-:Y:S04]  /*53ef0*/  STL.64 [R1+0x808], R10 ;  /* 0x0008080a01007387 */ /* 0x000fe80000100a00 */
[----:B------:R-:W-:Y:S04]  /*53f00*/  STL.64 [R1+0x2888], R14 ;  /* 0x0028880e01007387 */ /* 0x000fe80000100a00 */
[----:B------:R-:W-:Y:S04]  /*53f10*/  STL.64 [R1+0x2880], R12 ;  /* 0x0028800c01007387 */ /* 0x000fe80000100a00 */
        /* <DEDUP_REMOVED lines=25> */
[----:B------:R-:W-:Y:S02]  /*540b0*/  IMAD R32, R32, 0x100, R57 ;  /* 0x0000010020207824 */ /* 0x000fe400078e0239 */
[----:B------:R-:W-:Y:S02]  /*540c0*/  IMAD R33, R33, 0x100, R58 ;  /* 0x0000010021217824 */ /* 0x000fe400078e023a */
[----:B------:R-:W-:-:S15]  /*540d0*/  IMAD R34, R34, 0x100, R59 ;  /* 0x0000010022227824 */ /* 0x000fde00078e023b */
[----:B------:R-:W-:-:S03]  /*540e0*/  NOP ;  /* 0x0000000000007918 */ /* 0x000fc60000000000 */
[----:B------:R-:W-:Y:S04]  /*540f0*/  STL.64 [R1+0x830], R4 ;  /* 0x0008300401007387 */ /* 0x000fe80000100a00 */
[----:B------:R-:W-:Y:S04]  /*54100*/  STL.64 [R1+0x838], R6 ;  /* 0x0008380601007387 */ /* 0x000fe80000100a00 */
[----:B------:R-:W4:Y:S04]  /*54110*/  LDL.LU R56, [R1+0x220] ;  /* 0x0002200001387983 */ /* 0x000f280000300800 */
[----:B------:R-:W4:Y:S04]  /*54120*/  LDL.LU R57, [R1+0x224] ;  /* 0x0002240001397983 */ /* 0x000f280000300800 */
[----:B------:R-:W4:Y:S04]  /*54130*/  LDL.LU R58, [R1+0x228] ;  /* 0x00022800013a7983 */ /* 0x000f280000300800 */
[----:B------:R-:W4:Y:S01]  /*54140*/  LDL.LU R59, [R1+0x22c] ;  /* 0x00022c00013b7983 */ /* 0x000f220000300800 */
[----:B--2---:R-:W-:Y:S01]  /*54150*/  IMAD R35, R35, 0x100, R0 ;  /* 0x0000010023237824 */ /* 0x004fe200078e0200 */
[----:B---3--:R-:W-:-:S02]  /*54160*/  F2FP.F16.E4M3.UNPACK_B R48, R61.H1 ;  /* 0x0000003dff30723e */ /* 0x008fc400030006ff */
[----:B----4-:R-:W-:Y:S01]  /*54170*/  F2FP.F16.E4M3.UNPACK_B R49, R60.H1 ;  /* 0x0000003cff31723e */ /* 0x010fe200030006ff */
[----:B------:R-:W-:Y:S04]  /*54180*/  STL.64 [R1+0x28c8], R58 ;  /* 0x0028c83a01007387 */ /* 0x000fe80000100a00 */
[----:B------:R0:W-:Y:S04]  /*54190*/  STL.64 [R1+0x28c0], R56 ;  /* 0x0028c03801007387 */ /* 0x0001e80000100a00 */
        /* <DEDUP_REMOVED lines=13> */
[----:B------:R-:W3:Y:S04]  /*54270*/  LDL.LU R0, [R1+0x7ac] ;  /* 0x0007ac0001007983 */ /* 0x000ee80000300800 */
[----:B------:R-:W3:Y:S04]  /*54280*/  LDL.LU R61, [R1+0x7b8] ;  /* 0x0007b800013d7983 */ /* 0x000ee80000300800 */
        /* <DEDUP_REMOVED lines=25> */
[----:B------:R-:W-:-:S02]  /*54420*/  F2FP.F16.E4M3.UNPACK_B R46, R46.H1 ;  /* 0x0000002eff2e723e */ /* 0x000fc400030006ff */
[----:B------:R-:W-:Y:S01]  /*54430*/  F2FP.F16.E4M3.UNPACK_B R47, R47.H1 ;  /* 0x0000002fff2f723e */ /* 0x000fe200030006ff */
[----:B------:R-:W3:Y:S04]  /*54440*/  LDL.LU R8, [R1+0x290] ;  /* 0x0002900001087983 */ /* 0x000ee80000300800 */
[----:B------:R-:W3:Y:S04]  /*54450*/  LDL.LU R9, [R1+0x294] ;  /* 0x0002940001097983 */ /* 0x000ee80000300800 */
[----:B------:R-:W3:Y:S04]  /*54460*/  LDL.LU R10, [R1+0x298] ;  /* 0x00029800010a7983 */ /* 0x000ee80000300800 */
[----:B------:R-:W3:Y:S04]  /*54470*/  LDL.LU R11, [R1+0x29c] ;  /* 0x00029c00010b7983 */ /* 0x000ee80000300800 */
[----:B------:R-:W-:Y:S01]  /*54480*/  STL [R1+0x285c], R47 ;  /* 0x00285c2f01007387 */ /* 0x000fe20000100800 */
[----:B------:R-:W-:-:S02]  /*54490*/  F2FP.F16.E4M3.UNPACK_B R32, R32 ;  /* 0x00000020ff20723e */ /* 0x000fc400020006ff */
[----:B------:R-:W-:Y:S02]  /*544a0*/  F2FP.F16.E4M3.UNPACK_B R33, R33 ;  /* 0x00000021ff21723e */ /* 0x000fe400020006ff */
[----:B------:R-:W-:Y:S02]  /*544b0*/  F2FP.F16.E4M3.UNPACK_B R34, R34 ;  /* 0x00000022ff22723e */ /* 0x000fe400020006ff */
[----:B------:R-:W-:Y:S01]  /*544c0*/  F2FP.F16.E4M3.UNPACK_B R35, R35 ;  /* 0x00000023ff23723e */ /* 0x000fe200020006ff */
[----:B----4-:R-:W-:Y:S01]  /*544d0*/  HMMA.16816.F32 R52, R36, R46, R52 ;  /* 0x0000002e2434723c */ /* 0x010fe20000001834 */
[----:B--2---:R-:W-:Y:S02]  /*544e0*/  F2FP.F16.E4M3.UNPACK_B R50, R51.H1 ;  /* 0x00000033ff32723e */ /* 0x004fe400030006ff */
[----:B---3--:R-:W-:-:S15]  /*544f0*/  F2FP.F16.E4M3.UNPACK_B R51, R0.H1 ;  /* 0x00000000ff33723e */ /* 0x008fde00030006ff */
[----:B------:R-:W-:-:S05]  /*54500*/  NOP ;  /* 0x0000000000007918 */ /* 0x000fca0000000000 */
[----:B------:R0:W-:Y:S01]  /*54510*/  STL.64 [R1+0x840], R52 ;  /* 0x0008403401007387 */ /* 0x0001e20000100a00 */
[----:B------:R-:W-:Y:S01]  /*54520*/  HMMA.16816.F32 R56, R36, R48, R56 ;  /* 0x000000302438723c */ /* 0x000fe20000001838 */
[----:B0-----:R-:W-:Y:S02]  /*54530*/  F2FP.F16.E4M3.UNPACK_B R52, R61.H1 ;  /* 0x0000003dff34723e */ /* 0x001fe400030006ff */
[----:B------:R-:W-:-:S03]  /*54540*/  F2FP.F16.E4M3.UNPACK_B R53, R60.H1 ;  /* 0x0000003cff35723e */ /* 0x000fc600030006ff */
[----:B------:R-:W-:Y:S01]  /*54550*/  HMMA.16816.F32 R40, R36, R50, R40 ;  /* 0x000000322428723c */ /* 0x000fe20000001828 */
[----:B------:R-:W-:-:S15]  /*54560*/  STL.64 [R1+0x848], R54 ;  /* 0x0008483601007387 */ /* 0x000fde0000100a00 */
[----:B------:R-:W-:-:S01]  /*54570*/  NOP ;  /* 0x0000000000007918 */ /* 0x000fc20000000000 */
[----:B------:R-:W-:Y:S04]  /*54580*/  STL.64 [R1+0x820], R56 ;  /* 0x0008203801007387 */ /* 0x000fe80000100a00 */
[----:B------:R0:W-:Y:S04]  /*54590*/  STL.64 [R1+0x828], R58 ;  /* 0x0008283a01007387 */ /* 0x0001e80000100a00 */
[----:B0-----:R-:W2:Y:S04]  /*545a0*/  LDL.LU.64 R58, [R1+0x28c8] ;  /* 0x0028c800013a7983 */ /* 0x001ea80000300a00 */
[----:B------:R-:W2:Y:S01]  /*545b0*/  LDL.LU.64 R56, [R1+0x28c0] ;  /* 0x0028c00001387983 */ /* 0x000ea20000300a00 */
[----:B------:R-:W-:Y:S03]  /*545c0*/  HMMA.16816.F32 R36, R36, R52, R16 ;  /* 0x000000342424723c */ /* 0x000fe60000001810 */
[----:B------:R-:W-:Y:S04]  /*545d0*/  STL.64 [R1+0x780], R40 ;  /* 0x0007802801007387 */ /* 0x000fe80000100a00 */
[----:B------:R0:W-:Y:S04]  /*545e0*/  STL.64 [R1+0x788], R42 ;  /* 0x0007882a01007387 */ /* 0x0001e80000100a00 */
[----:B0-----:R-:W3:Y:S04]  /*545f0*/  LDL.LU.64 R42, [R1+0x28b8] ;  /* 0x0028b800012a7983 */ /* 0x001ee80000300a00 */
[----:B------:R-:W2:Y:S04]  /*54600*/  LDL.LU.64 R40, [R1+0x28b0] ;  /* 0x0028b00001287983 */ /* 0x000ea80000300a00 */
[----:B------:R-:W-:Y:S01]  /*54610*/  STL.64 [R1+0x2850], R50 ;  /* 0x0028503201007387 */ /* 0x000fe20000100a00 */
[C---:B------:R-:W-:Y:S03]  /*54620*/  HMMA.16816.F32 R4, R32.reuse, R2, R4 ;  /* 0x000000022004723c */ /* 0x040fe60000001804 */
[----:B------:R0:W-:Y:S04]  /*54630*/  STL.64 [R1+0x2848], R48 ;  /* 0x0028483001007387 */ /* 0x0001e80000100a00 */
[----:B0-----:R-:W4:Y:S04]  /*54640*/  LDL.LU R48, [R1+0x260] ;  /* 0x0002600001307983 */ /* 0x001f280000300800 */
[----:B------:R-:W4:Y:S04]  /*54650*/  LDL.LU R49, [R1+0x264] ;  /* 0x0002640001317983 */ /* 0x000f280000300800 */
        /* <DEDUP_REMOVED lines=9> */
[----:B------:R-:W4:Y:S04]  /*546f0*/  LDL.LU R39, [R1+0x27c] ;  /* 0x00027c0001277983 */ /* 0x000f280000300800 */
        /* <DEDUP_REMOVED lines=21> */
[----:B------:R2:W-:Y:S01]  /*54850*/  STL.64 [R1+0x2820], R4 ;  /* 0x0028200401007387 */ /* 0x0005e20000100a00 */
[C---:B---3--:R-:W-:Y:S06]  /*54860*/  HMMA.16816.F32 R52, R32.reuse, R8, R52 ;  /* 0x000000082034723c */ /* 0x048fec0000001834 */
[C---:B--2---:R-:W-:Y:S06]  /*54870*/  HMMA.16816.F32 R4, R32.reuse, R10, R36 ;  /* 0x0000000a2004723c */ /* 0x044fec0000001824 */
[----:B------:R-:W-:Y:S11]  /*54880*/  STL.64 [R1+0x2840], R10 ;  /* 0x0028400a01007387 */ /* 0x000ff60000100a00 */
[----:B------:R-:W-:Y:S04]  /*54890*/  STL.64 [R1+0x6f0], R52 ;  /* 0x0006f03401007387 */ /* 0x000fe80000100a00 */
[----:B------:R-:W-:Y:S04]  /*548a0*/  STL.64 [R1+0x6f8], R54 ;  /* 0x0006f83601007387 */ /* 0x000fe80000100a00 */
[----:B------:R4:W-:Y:S04]  /*548b0*/  STL.64 [R1+0x2838], R8 ;  /* 0x0028380801007387 */ /* 0x0009e80000100a00 */
[----:B------:R-:W-:Y:S01]  /*548c0*/  STL.64 [R1+0x6e0], R4 ;  /* 0x0006e00401007387 */ /* 0x000fe20000100a00 */
[C---:B----4-:R-:W-:Y:S03]  /*548d0*/  HMMA.16816.F32 R8, R32.reuse, R12, R48 ;  /* 0x0000000c2008723c */ /* 0x050fe60000001830 */
[----:B------:R0:W-:Y:S03]  /*548e0*/  STL.64 [R1+0x6e8], R6 ;  /* 0x0006e80601007387 */ /* 0x0001e60000100a00 */
[C---:B0-----:R-:W-:Y:S06]  /*548f0*/  HMMA.16816.F32 R4, R32.reuse, R14, R28 ;  /* 0x0000000e2004723c */ /* 0x041fec000000181c */
[----:B------:R-:W-:Y:S11]  /*54900*/  STL.64 [R1+0x2868], R14 ;  /* 0x0028680e01007387 */ /* 0x000ff60000100a00 */
[----:B------:R-:W-:Y:S04]  /*54910*/  STL.64 [R1+0x6d0], R8 ;  /* 0x0006d00801007387 */ /* 0x000fe80000100a00 */
[----:B------:R0:W-:Y:S04]  /*54920*/  STL.64 [R1+0x6d8], R10 ;  /* 0x0006d80a01007387 */ /* 0x0001e80000100a00 */
[----:B------:R1:W-:Y:S04]  /*54930*/  STL.64 [R1+0x2860], R12 ;  /* 0x0028600c01007387 */ /* 0x0003e80000100a00 */
[----:B------:R-:W-:Y:S01]  /*54940*/  STL.64 [R1+0x6c0], R4 ;  /* 0x0006c00401007387 */ /* 0x000fe20000100a00 */
[C---:B0-----:R-:W-:Y:S03]  /*54950*/  HMMA.16816.F32 R8, R32.reuse, R18, R20 ;  /* 0x000000122008723c */ /* 0x041fe60000001814 */
[----:B------:R0:W-:Y:S03]  /*54960*/  STL.64 [R1+0x6c8], R6 ;  /* 0x0006c80601007387 */ /* 0x0001e60000100a00 */
[C---:B-1----:R-:W-:Y:S06]  /*54970*/  HMMA.16816.F32 R12, R32.reuse, R16, R24 ;  /* 0x00000010200c723c */ /* 0x042fec0000001818 */
[----:B0-----:R-:W-:-:S15]  /*54980*/  HMMA.16816.F32 R4, R32, R40, R56 ;  /* 0x000000282004723c */ /* 0x001fde0000001838 */
[----:B------:R-:W-:-:S02]  /*54990*/  NOP ;  /* 0x0000000000007918 */ /* 0x000fc40000000000 */
[----:B------:R-:W-:Y:S04]  /*549a0*/  STL.64 [R1+0x5a0], R12 ;  /* 0x0005a00c01007387 */ /* 0x000fe80000100a00 */
[----:B------:R-:W-:Y:S04]  /*549b0*/  STL.64 [R1+0x5a8], R14 ;  /* 0x0005a80e01007387 */ /* 0x000fe80000100a00 */
        /* <DEDUP_REMOVED lines=48> */
[C---:B----4-:R-:W-:Y:S06]  /*54cc0*/  HMMA.16816.F32 R4, R32.reuse, R42, R4 ;  /* 0x0000002a2004723c */ /* 0x050fec0000001804 */
        /* <DEDUP_REMOVED lines=9> */
[----:B------:R0:W-:Y:S01]  /*54d60*/  STL.64 [R1+0x2800], R40 ;  /* 0x0028002801007387 */ /* 0x0001e20000100a00 */
[----:B--2---:R-:W-:-:S03]  /*54d70*/  IMAD R36, R36, 0x100, R47 ;  /* 0x0000010024247824 */ /* 0x004fc600078e022f */
[----:B0-----:R-:W2:Y:S04]  /*54d80*/  LDL.LU R40, [R1+0x170] ;  /* 0x0001700001287983 */ /* 0x001ea80000300800 */
[----:B------:R-:W2:Y:S04]  /*54d90*/  LDL.LU R41, [R1+0x174] ;  /* 0x0001740001297983 */ /* 0x000ea80000300800 */
[----:B------:R-:W2:Y:S04]  /*54da0*/  LDL.LU R42, [R1+0x178] ;  /* 0x00017800012a7983 */ /* 0x000ea80000300800 */
[----:B------:R-:W2:Y:S04]  /*54db0*/  LDL.LU R43, [R1+0x17c] ;  /* 0x00017c00012b7983 */ /* 0x000ea80000300800 */
[----:B------:R-:W-:Y:S04]  /*54dc0*/  STL.64 [R1+0x560], R12 ;  /* 0x0005600c01007387 */ /* 0x000fe80000100a00 */
[----:B------:R0:W-:Y:S04]  /*54dd0*/  STL.64 [R1+0x568], R14 ;  /* 0x0005680e01007387 */ /* 0x0001e80000100a00 */
[----:B0-----:R-:W4:Y:S04]  /*54de0*/  LDL.LU.64 R14, [R1+0x2868] ;  /* 0x00286800010e7983 */ /* 0x001f280000300a00 */
[----:B------:R-:W4:Y:S04]  /*54df0*/  LDL.LU.64 R12, [R1+0x2860] ;  /* 0x00286000010c7983 */ /* 0x000f280000300a00 */
[----:B------:R-:W3:Y:S01]  /*54e00*/  LDL.LU R47, [R1+0x285c] ;  /* 0x00285c00012f7983 */ /* 0x000ee20000300800 */
[----:B------:R-:W-:-:S03]  /*54e10*/  IMAD R37, R37, 0x100, R0 ;  /* 0x0000010025257824 */ /* 0x000fc600078e0200 */
[----:B------:R-:W4:Y:S01]  /*54e20*/  LDL.LU R0, [R1+0x2858] ;  /* 0x0028580001007983 */ /* 0x000f220000300800 */
[----:B---3--:R-:W-:-:S15]  /*54e30*/  HMMA.16816.F32 R48, R32, R46, R48 ;  /* 0x0000002e2030723c */ /* 0x008fde0000001830 */
[----:B------:R-:W-:-:S08]  /*54e40*/  NOP ;  /* 0x0000000000007918 */ /* 0x000fd00000000000 */
        /* <DEDUP_REMOVED lines=17> */
[----:B------:R0:W-:Y:S04]  /*54f60*/  STL.64 [R1+0x770], R52 ;  /* 0x0007703401007387 */ /* 0x0001e80000100a00 */
[----:B------:R-:W-:Y:S04]  /*54f70*/  STL.64 [R1+0x778], R54 ;  /* 0x0007783601007387 */ /* 0x000fe80000100a00 */
[----:B0-----:R-:W4:Y:S04]  /*54f80*/  LDL.LU.64 R52, [R1+0x2830] ;  /* 0x0028300001347983 */ /* 0x001f280000300a00 */
[----:B------:R-:W-:Y:S04]  /*54f90*/  STL.64 [R1+0x27c0], R50 ;  /* 0x0027c03201007387 */ /* 0x000fe80000100a00 */
[----:B------:R0:W-:Y:S04]  /*54fa0*/  STL.64 [R1+0x27b8], R48 ;  /* 0x0027b83001007387 */ /* 0x0001e80000100a00 */
[----:B0-----:R-:W2:Y:S04]  /*54fb0*/  LDL.LU R48, [R1+0x190] ;  /* 0x0001900001307983 */ /* 0x001ea80000300800 */
[----:B------:R-:W2:Y:S04]  /*54fc0*/  LDL.LU R49, [R1+0x194] ;  /* 0x0001940001317983 */ /* 0x000ea80000300800 */
[----:B------:R-:W2:Y:S04]  /*54fd0*/  LDL.LU R50, [R1+0x198] ;  /* 0x0001980001327983 */ /* 0x000ea80000300800 */
[----:B------:R-:W2:Y:S01]  /*54fe0*/  LDL.LU R51, [R1+0x19c] ;  /* 0x00019c0001337983 */ /* 0x000ea20000300800 */
[----:B----4-:R-:W-:Y:S03]  /*54ff0*/  HMMA.16816.F32 R32, R32, R52, R4 ;  /* 0x000000342020723c */ /* 0x010fe60000001804 */
        /* <DEDUP_REMOVED lines=8> */
[C---:B--2---:R-:W-:Y:S01]  /*55080*/  HMMA.16816.F32 R48, R36.reuse, R2, R48 ;  /* 0x000000022430723c */ /* 0x044fe20000001830 */
[----:B------:R-:W-:Y:S04]  /*55090*/  STL.64 [R1+0x550], R32 ;  /* 0x0005502001007387 */ /* 0x000fe80000100a00 */
[----:B------:R0:W-:Y:S01]  /*550a0*/  STL.64 [R1+0x558], R34 ;  /* 0x0005582201007387 */ /* 0x0001e20000100a00 */
[----:B---3--:R-:W-:-:S15]  /*550b0*/  HMMA.16816.F32 R28, R36, R8, R28 ;  /* 0x00000008241c723c */ /* 0x008fde000000181c */
[----:B------:R-:W-:-:S02]  /*550c0*/  NOP ;  /* 0x0000000000007918 */ /* 0x000fc40000000000 */
[----:B------:R-:W-:Y:S04]  /*550d0*/  STL.64 [R1+0x540], R48 ;  /* 0x0005403001007387 */ /* 0x000fe80000100a00 */
[----:B------:R-:W-:Y:S01]  /*550e0*/  STL.64 [R1+0x548], R50 ;  /* 0x0005483201007387 */ /* 0x000fe20000100a00 */
[C---:B----4-:R-:W-:Y:S03]  /*550f0*/  HMMA.16816.F32 R44, R36.reuse, R4, R44 ;  /* 0x00000004242c723c */ /* 0x050fe6000000182c */
[----:B------:R-:W-:Y:S03]  /*55100*/  STL.64 [R1+0x27d8], R6 ;  /* 0x0027d80601007387 */ /* 0x000fe60000100a00 */
[----:B0-----:R-:W-:-:S15]  /*55110*/  HMMA.16816.F32 R32, R36, R6, R40 ;  /* 0x000000062420723c */ /* 0x001fde0000001828 */
[----:B------:R-:W-:-:S02]  /*55120*/  NOP ;  /* 0x0000000000007918 */ /* 0x000fc40000000000 */
[----:B------:R-:W-:Y:S04]  /*55130*/  STL.64 [R1+0x530], R44 ;  /* 0x0005302c01007387 */ /* 0x000fe80000100a00 */
[----:B------:R-:W-:Y:S04]  /*55140*/  STL.64 [R1+0x538], R46 ;  /* 0x0005382e01007387 */ /* 0x000fe80000100a00 */
[----:B------:R0:W-:Y:S02]  /*55150*/  STL.64 [R1+0x27d0], R4 ;  /* 0x0027d00401007387 */ /* 0x0001e40000100a00 */
[C---:B0-----:R-:W-:Y:S02]  /*55160*/  HMMA.16816.F32 R4, R36.reuse, R10, R24 ;  /* 0x0000000a2404723c */ /* 0x041fe40000001818 */
        /* <DEDUP_REMOVED lines=9> */
[----:B------:R-:W2:Y:S03]  /*55200*/  LDL.LU R28, [R1+0xc0] ;  /* 0x0000c000011c7983 */ /* 0x000ea60000300800 */
[----:B-1----:R-:W-:-:S15]  /*55210*/  HMMA.16816.F32 R4, R36, R14, R56 ;  /* 0x0000000e2404723c */ /* 0x002fde0000001838 */
[----:B------:R-:W-:-:S02]  /*55220*/  NOP ;  /* 0x0000000000007918 */ /* 0x000fc40000000000 */
[----:B------:R-:W-:Y:S04]  /*55230*/  STL.64 [R1+0x4f0], R8 ;  /* 0x0004f00801007387 */ /* 0x000fe80000100a00 */
[----:B------:R-:W-:Y:S04]  /*55240*/  STL.64 [R1+0x4f8], R10 ;  /* 0x0004f80a01007387 */ /* 0x000fe80000100a00 */
[----:B------:R0:W-:Y:S04]  /*55250*/  STL.64 [R1+0x4e0], R4 ;  /* 0x0004e00401007387 */ /* 0x0001e80000100a00 */
[----:B------:R1:W-:Y:S04]  /*55260*/  STL.64 [R1+0x4e8], R6 ;  /* 0x0004e80601007387 */ /* 0x0003e80000100a00 */
        /* <DEDUP_REMOVED lines=83> */
[----:B------:R-:W-:-:S02]  /*557a0*/  IMAD R32, R32, 0x100, R60 ;  /* 0x0000010020207824 */ /* 0x000fc400078e023c */
[----:B------:R-:W-:Y:S01]  /*557b0*/  IMAD R33, R33, 0x100, R61 ;  /* 0x0000010021217824 */ /* 0x000fe200078e023d */
[C---:B---3--:R-:W-:Y:S06]  /*557c0*/  HMMA.16816.F32 R4, R36.reuse, R44, R4 ;  /* 0x0000002c2404723c */ /* 0x048fec0000001804 */
[----:B--2---:R-:W-:-:S15]  /*557d0*/  HMMA.16816.F32 R48, R36, R46, R48 ;  /* 0x0000002e2430723c */ /* 0x004fde0000001830 */
[----:B------:R-:W-:-:S02]  /*557e0*/  NOP ;  /* 0x0000000000007918 */ /* 0x000fc40000000000 */
[----:B------:R-:W-:Y:S04]  /*557f0*/  STL.64 [R1+0x3e0], R4 ;  /* 0x0003e00401007387 */ /* 0x000fe80000100a00 */
[----:B------:R0:W-:Y:S04]  /*55800*/  STL.64 [R1+0x3e8], R6 ;  /* 0x0003e80601007387 */ /* 0x0001e80000100a00 */
[----:B0-----:R-:W2:Y:S04]  /*55810*/  LDL.LU.64 R6, [R1+0x27d8] ;  /* 0x0027d80001067983 */ /* 0x001ea80000300a00 */
[----:B------:R-:W3:Y:S04]  /*55820*/  LDL.LU.64 R4, [R1+0x27d0] ;  /* 0x0027d00001047983 */ /* 0x000ee80000300a00 */
[----:B------:R-:W4:Y:S04]  /*55830*/  LDL.LU R60, [R1+0x27cc] ;  /* 0x0027cc00013c7983 */ /* 0x000f280000300800 */
[----:B------:R-:W4:Y:S04]  /*55840*/  LDL.LU R61, [R1+0x27c8] ;  /* 0x0027c800013d7983 */ /* 0x000f280000300800 */
        /* <DEDUP_REMOVED lines=8> */
[----:B------:R0:W-:Y:S02]  /*558d0*/  STL.64 [R1+0x798], R18 ;  /* 0x0007981201007387 */ /* 0x0001e40000100a00 */
[----:B0-----:R-:W-:Y:S02]  /*558e0*/  HMMA.16816.F32 R16, R36, R52, R28 ;  /* 0x000000342410723c */ /* 0x001fe4000000181c */
[----:B------:R0:W-:Y:S04]  /*558f0*/  STL.64 [R1+0x760], R12 ;  /* 0x0007600c01007387 */ /* 0x0001e80000100a00 */
[----:B------:R1:W-:Y:S04]  /*55900*/  STL.64 [R1+0x768], R14 ;  /* 0x0007680e01007387 */ /* 0x0003e80000100a00 */
[----:B0-----:R-:W4:-:S13]  /*55910*/  LDL.LU R12, [R1+0x80] ;  /* 0x00008000010c7983 */ /* 0x001f1a0000300800 */
[----:B------:R-:W-:Y:S04]  /*55920*/  STL.64 [R1+0x3d0], R16 ;  /* 0x0003d01001007387 */ /* 0x000fe80000100a00 */
[----:B------:R0:W-:Y:S04]  /*55930*/  STL.64 [R1+0x3d8], R18 ;  /* 0x0003d81201007387 */ /* 0x0001e80000100a00 */
[----:B------:R-:W4:Y:S04]  /*55940*/  LDL.LU R13, [R1+0x84] ;  /* 0x00008400010d7983 */ /* 0x000f280000300800 */
[----:B-1----:R-:W4:Y:S04]  /*55950*/  LDL.LU R14, [R1+0x88] ;  /* 0x00008800010e7983 */ /* 0x002f280000300800 */
[----:B------:R-:W4:Y:S01]  /*55960*/  LDL.LU R15, [R1+0x8c] ;  /* 0x00008c00010f7983 */ /* 0x000f220000300800 */
[----:B------:R-:W-:-:S02]  /*55970*/  IMAD R34, R35, 0x100, R34 ;  /* 0x0000010023227824 */ /* 0x000fc400078e0222 */
[----:B------:R-:W-:Y:S01]  /*55980*/  IMAD R35, R55, 0x100, R54 ;  /* 0x0000010037237824 */ /* 0x000fe200078e0236 */
[----:B------:R-:W-:Y:S01]  /*55990*/  F2FP.F16.E4M3.UNPACK_B R32, R32 ;  /* 0x00000020ff20723e */ /* 0x000fe200020006ff */
[----:B------:R-:W2:Y:S01]  /*559a0*/  LDL.LU R36, [R1+0x60] ;  /* 0x0000600001247983 */ /* 0x000ea20000300800 */
[----:B------:R-:W-:Y:S02]  /*559b0*/  F2FP.F16.E4M3.UNPACK_B R33, R33 ;  /* 0x00000021ff21723e */ /* 0x000fe400020006ff */
[----:B------:R-:W-:Y:S01]  /*559c0*/  F2FP.F16.E4M3.UNPACK_B R34, R34 ;  /* 0x00000022ff22723e */ /* 0x000fe200020006ff */
[----:B------:R-:W2:Y:S01]  /*559d0*/  LDL.LU R37, [R1+0x64] ;  /* 0x0000640001257983 */ /* 0x000ea20000300800 */
[----:B------:R-:W-:-:S03]  /*559e0*/  F2FP.F16.E4M3.UNPACK_B R35, R35 ;  /* 0x00000023ff23723e */ /* 0x000fc600020006ff */
[----:B------:R-:W2:Y:S04]  /*559f0*/  LDL.LU R38, [R1+0x68] ;  /* 0x0000680001267983 */ /* 0x000ea80000300800 */
[C---:B------:R-:W-:Y:S01]  /*55a00*/  HMMA.16816.F32 R24, R32.reuse, R2, R24 ;  /* 0x000000022018723c */ /* 0x040fe20000001818 */
[----:B------:R-:W2:Y:S05]  /*55a10*/  LDL.LU R39, [R1+0x6c] ;  /* 0x00006c0001277983 */ /* 0x000eaa0000300800 */
[C---:B------:R-:W-:Y:S06]  /*55a20*/  HMMA.16816.F32 R20, R32.reuse, R4, R20 ;  /* 0x000000042014723c */ /* 0x040fec0000001814 */
[C---:B0-----:R-:W-:Y:S11]  /*55a30*/  HMMA.16816.F32 R16, R32.reuse, R6, R56 ;  /* 0x000000062010723c */ /* 0x041ff60000001838 */
[----:B------:R0:W-:Y:S04]  /*55a40*/  STL.64 [R1+0x480], R24 ;  /* 0x0004801801007387 */ /* 0x0001e80000100a00 */
[----:B------:R1:W-:Y:S04]  /*55a50*/  STL.64 [R1+0x488], R26 ;  /* 0x0004881a01007387 */ /* 0x0003e80000100a00 */
[----:B------:R-:W3:Y:S04]  /*55a60*/  LDL.LU R4, [R1+0x70] ;  /* 0x0000700001047983 */ /* 0x000ee80000300800 */
[----:B------:R-:W-:Y:S04]  /*55a70*/  STL.64 [R1+0x470], R20 ;  /* 0x0004701401007387 */ /* 0x000fe80000100a00 */
[----:B------:R-:W-:Y:S04]  /*55a80*/  STL.64 [R1+0x478], R22 ;  /* 0x0004781601007387 */ /* 0x000fe80000100a00 */
        /* <DEDUP_REMOVED lines=28> */
[----:B------:R-:W2:Y:S01]  /*55c50*/  LDL.LU.64 R12, [R1+0x27a8] ;  /* 0x0027a800010c7983 */ /* 0x000ea20000300a00 */
[----:B------:R-:W-:Y:S01]  /*55c60*/  IMAD.MOV.U32 R58, RZ, RZ, R61 ;  /* 0x000000ffff3a7224 */ /* 0x000fe200078e003d */
[----:B---3--:R-:W-:Y:S02]  /*55c70*/  HMMA.16816.F32 R4, R32, R10, R4 ;  /* 0x0000000a2004723c */ /* 0x008fe40000001804 */
[----:B------:R-:W3:Y:S04]  /*55c80*/  LDL.LU R10, [R1+0x8e0] ;  /* 0x0008e000010a7983 */ /* 0x000ee80000300800 */
[----:B------:R-:W3:-:S15]  /*55c90*/  LDL.LU R11, [R1+0x8e8] ;  /* 0x0008e800010b7983 */ /* 0x000ede0000300800 */
[----:B------:R-:W-:-:S02]  /*55ca0*/  NOP ;  /* 0x0000000000007918 */ /* 0x000fc40000000000 */
[----:B------:R-:W-:Y:S04]  /*55cb0*/  STL.64 [R1+0x420], R4 ;  /* 0x0004200401007387 */ /* 0x000fe80000100a00 */
[----:B------:R0:W-:Y:S04]  /*55cc0*/  STL.64 [R1+0x428], R6 ;  /* 0x0004280601007387 */ /* 0x0001e80000100a00 */
[----:B------:R-:W3:Y:S04]  /*55cd0*/  LDL.LU R8, [R1+0x1174] ;  /* 0x0011740001087983 */ /* 0x000ee80000300800 */
[----:B------:R-:W3:Y:S04]  /*55ce0*/  LDL.LU R9, [R1+0x116c] ;  /* 0x00116c0001097983 */ /* 0x000ee80000300800 */
[----:B------:R-:W3:Y:S01]  /*55cf0*/  LDL.LU R61, [R1+0x1164] ;  /* 0x00116400013d7983 */ /* 0x000ee20000300800 */
[----:B------:R-:W-:Y:S01]  /*55d00*/  IMAD.MOV.U32 R59, RZ, RZ, R60 ;  /* 0x000000ffff3b7224 */ /* 0x000fe200078e003c */
[C---:B--2---:R-:W-:Y:S02]  /*55d10*/  HMMA.16816.F32 R36, R32.reuse, R12, R36 ;  /* 0x0000000c2024723c */ /* 0x044fe40000001824 */
[----:B------:R-:W2:Y:S04]  /*55d20*/  LDL.LU R13, [R1+0xd88] ;  /* 0x000d8800010d7983 */ /* 0x000ea80000300800 */
[----:B0-----:R-:W3:Y:S01]  /*55d30*/  LDL.LU R6, [R1+0x115c] ;  /* 0x00115c0001067983 */ /* 0x001ee20000300800 */
[----:B----4-:R-:W-:Y:S01]  /*55d40*/  HMMA.16816.F32 R16, R32, R14, R16 ;  /* 0x0000000e2010723c */ /* 0x010fe20000001810 */
[----:B------:R-:W0:-:S15]  /*55d50*/  LDC R15, c[0x0][0x230] ;  /* 0x00008c00ff0f7b82 */ /* 0x000e1e0000000800 */
[----:B------:R1:W-:Y:S04]  /*55d60*/  STL.64 [R1+0x410], R36 ;  /* 0x0004102401007387 */ /* 0x0003e80000100a00 */
[----:B------:R4:W-:Y:S04]  /*55d70*/  STL.64 [R1+0x418], R38 ;  /* 0x0004182601007387 */ /* 0x0009e80000100a00 */
[----:B------:R-:W3:Y:S04]  /*55d80*/  LDL.LU R7, [R1+0x8dc] ;  /* 0x0008dc0001077983 */ /* 0x000ee80000300800 */
[----:B------:R-:W3:Y:S04]  /*55d90*/  LDL.LU R4, [R1+0x1154] ;  /* 0x0011540001047983 */ /* 0x000ee80000300800 */
[----:B------:R-:W3:Y:S04]  /*55da0*/  LDL.LU R5, [R1+0x8e4] ;  /* 0x0008e40001057983 */ /* 0x000ee80000300800 */
[----:B------:R-:W3:Y:S04]  /*55db0*/  LDL.LU R2, [R1+0x114c] ;  /* 0x00114c0001027983 */ /* 0x000ee80000300800 */
[----:B------:R-:W3:Y:S04]  /*55dc0*/  LDL.LU R3, [R1+0x1170] ;  /* 0x0011700001037983 */ /* 0x000ee80000300800 */
[----:B-1----:R-:W3:Y:S04]  /*55dd0*/  LDL.LU R36, [R1+0x1144] ;  /* 0x0011440001247983 */ /* 0x002ee80000300800 */
[----:B------:R-:W3:Y:S04]  /*55de0*/  LDL.LU R37, [R1+0x1168] ;  /* 0x0011680001257983 */ /* 0x000ee80000300800 */
[----:B----4-:R-:W4:Y:S04]  /*55df0*/  LDL.LU R38, [R1+0x113c] ;  /* 0x00113c0001267983 */ /* 0x010f280000300800 */
[----:B------:R-:W4:Y:S04]  /*55e00*/  LDL.LU R39, [R1+0x1160] ;  /* 0x0011600001277983 */ /* 0x000f280000300800 */
[----:B------:R-:W4:Y:S04]  /*55e10*/  LDL.LU R54, [R1+0x1134] ;  /* 0x0011340001367983 */ /* 0x000f280000300800 */
[----:B------:R-:W4:Y:S04]  /*55e20*/  LDL.LU R60, [R1+0x1158] ;  /* 0x00115800013c7983 */ /* 0x000f280000300800 */
[----:B------:R-:W-:Y:S04]  /*55e30*/  STL.64 [R1+0x350], R16 ;  /* 0x0003501001007387 */ /* 0x000fe80000100a00 */
[----:B------:R1:W-:Y:S04]  /*55e40*/  STL.64 [R1+0x358], R18 ;  /* 0x0003581201007387 */ /* 0x0003e80000100a00 */
[----:B-1----:R-:W2:Y:S04]  /*55e50*/  LDL.LU.64 R18, [R1+0x27a0] ;  /* 0x0027a00001127983 */ /* 0x002ea80000300a00 */
[----:B------:R-:W3:Y:S04]  /*55e60*/  LDL.LU.64 R16, [R1+0x2798] ;  /* 0x0027980001107983 */ /* 0x000ee80000300a00 */
[----:B------:R-:W4:Y:S01]  /*55e70*/  LDL.LU R55, [R1+0x112c] ;  /* 0x00112c0001377983 */ /* 0x000f220000300800 */
[C---:B------:R-:W-:Y:S06]  /*55e80*/  HMMA.16816.F32 R20, R32.reuse, R40, R20 ;  /* 0x000000282014723c */ /* 0x040fec0000001814 */
[C---:B------:R-:W-:Y:S06]  /*55e90*/  HMMA.16816.F32 R40, R32.reuse, R42, R56 ;  /* 0x0000002a2028723c */ /* 0x040fec0000001838 */
[C---:B---3--:R-:W-:Y:S06]  /*55ea0*/  HMMA.16816.F32 R28, R32.reuse, R16, R28 ;  /* 0x00000010201c723c */ /* 0x048fec000000181c */
[----:B--2---:R-:W-:-:S15]  /*55eb0*/  HMMA.16816.F32 R16, R32, R18, R24 ;  /* 0x000000122010723c */ /* 0x004fde0000001818 */
[----:B------:R-:W-:-:S02]  /*55ec0*/  NOP ;  /* 0x0000000000007918 */ /* 0x000fc40000000000 */
[----:B------:R-:W-:Y:S04]  /*55ed0*/  STL.64 [R1+0x340], R28 ;  /* 0x0003401c01007387 */ /* 0x000fe80000100a00 */
[----:B------:R1:W-:Y:S04]  /*55ee0*/  STL.64 [R1+0x348], R30 ;  /* 0x0003481e01007387 */ /* 0x0003e80000100a00 */
[----:B-1----:R-:W2:Y:S04]  /*55ef0*/  LDL.LU.64 R30, [R1+0x2790] ;  /* 0x00279000011e7983 */ /* 0x002ea80000300a00 */
[----:B------:R-:W2:Y:S04]  /*55f00*/  LDL.LU.64 R28, [R1+0x2788] ;  /* 0x00278800011c7983 */ /* 0x000ea80000300a00 */
[----:B------:R-:W3:Y:S04]  /*55f10*/  LDL.LU.64 R26, [R1+0x2780] ;  /* 0x00278000011a7983 */ /* 0x000ee80000300a00 */
[----:B------:R-:W3:Y:S04]  /*55f20*/  LDL.LU.64 R24, [R1+0x2778] ;  /* 0x0027780001187983 */ /* 0x000ee80000300a00 */
[----:B------:R1:W-:Y:S04]  /*55f30*/  STL.64 [R1+0x330], R16 ;  /* 0x0003301001007387 */ /* 0x0003e80000100a00 */
[----:B------:R0:W-:Y:S04]  /*55f40*/  STL.64 [R1+0x338], R18 ;  /* 0x0003381201007387 */ /* 0x0001e80000100a00 */
[----:B-1----:R-:W2:Y:S04]  /*55f50*/  LDL.LU R16, [R1] ;  /* 0x0000000001107983 */ /* 0x002ea80000300800 */
[----:B------:R-:W2:Y:S04]  /*55f60*/  LDL.LU R17, [R1+0x4] ;  /* 0x0000040001117983 */ /* 0x000ea80000300800 */
[----:B0-----:R-:W2:Y:S01]  /*55f70*/  LDL.LU R18, [R1+0x8] ;  /* 0x0000080001127983 */ /* 0x001ea20000300800 */
[----:B------:R-:W-:-:S03]  /*55f80*/  IMAD.MOV.U32 R19, RZ, RZ, R0 ;  /* 0x000000ffff137224 */ /* 0x000fc600078e0000 */
[----:B------:R0:W5:Y:S04]  /*55f90*/  LDL.LU R0, [R1+0x2770] ;  /* 0x0027700001007983 */ /* 0x0001680000300800 */
[----:B------:R-:W-:Y:S04]  /*55fa0*/  STL.64 [R1+0x320], R20 ;  /* 0x0003201401007387 */ /* 0x000fe80000100a00 */
[----:B------:R1:W-:Y:S04]  /*55fb0*/  STL.64 [R1+0x328], R22 ;  /* 0x0003281601007387 */ /* 0x0003e80000100a00 */
[----:B-1----:R-:W3:Y:S04]  /*55fc0*/  LDL.LU.64 R22, [R1+0x2768] ;  /* 0x0027680001167983 */ /* 0x002ee80000300a00 */
[----:B------:R-:W3:Y:S04]  /*55fd0*/  LDL.LU.64 R20, [R1+0x2760] ;  /* 0x0027600001147983 */ /* 0x000ee80000300a00 */
[----:B------:R-:W3:Y:S04]  /*55fe0*/  LDL.LU.64 R58, [R1+0x2758] ;  /* 0x00275800013a7983 */ /* 0x000ee80000300a00 */
[----:B------:R-:W3:Y:S04]  /*55ff0*/  LDL.LU.64 R56, [R1+0x2750] ;  /* 0x0027500001387983 */ /* 0x000ee80000300a00 */
[----:B------:R-:W-:Y:S04]  /*56000*/  STL.64 [R1+0x310], R40 ;  /* 0x0003102801007387 */ /* 0x000fe80000100a00 */
[----:B------:R1:W-:Y:S01]  /*56010*/  STL.64 [R1+0x318], R42 ;  /* 0x0003182a01007387 */ /* 0x0003e20000100a00 */
[----:B------:R-:W-:Y:S01]  /*56020*/  VIADD R13, R13, 0x1 ;  /* 0x000000010d0d7836 */ /* 0x000fe20000000000 */
[----:B------:R-:W-:-:S02]  /*56030*/  IADD3 R10, P4, R10, UR47, RZ ;  /* 0x0000002f0a0a7c10 */ /* 0x000fc4000ff9e0ff */
[----:B------:R-:W-:Y:S02]  /*56040*/  IADD3 R11, P5, R11, UR47, RZ ;  /* 0x0000002f0b0b7c10 */ /* 0x000fe4000ffbe0ff */
[----:B------:R-:W-:Y:S02]  /*56050*/  IADD3 R61, P2, R61, UR47, RZ ;  /* 0x0000002f3d3d7c10 */ /* 0x000fe4000ff5e0ff */
[----:B------:R-:W-:Y:S02]  /*56060*/  IADD3 R8, P6, R8, UR47, RZ ;  /* 0x0000002f08087c10 */ /* 0x000fe4000ffde0ff */
[----:B------:R-:W-:Y:S02]  /*56070*/  IADD3 R9, P1, R9, UR47, RZ ;  /* 0x0000002f09097c10 */ /* 0x000fe4000ff3e0ff */
[----:B------:R-:W-:Y:S02]  /*56080*/  IADD3 R6, P3, R6, UR47, RZ ;  /* 0x0000002f06067c10 */ /* 0x000fe4000ff7e0ff */
[----:B------:R-:W-:-:S02]  /*56090*/  IADD3.X R7, R7, UR8, RZ, P4, !PT ;  /* 0x0000000807077c10 */ /* 0x000fc4000a7fe4ff */
[----:B------:R-:W-:Y:S02]  /*560a0*/  IADD3 R4, P4, R4, UR47, RZ ;  /* 0x0000002f04047c10 */ /* 0x000fe4000ff9e0ff */
[----:B------:R-:W-:Y:S02]  /*560b0*/  IADD3.X R5, R5, UR8, RZ, P5, !PT ;  /* 0x0000000805057c10 */ /* 0x000fe4000affe4ff */
[----:B------:R-:W-:Y:S02]  /*560c0*/  IADD3 R2, P5, R2, UR47, RZ ;  /* 0x0000002f02027c10 */ /* 0x000fe4000ffbe0ff */
[----:B------:R-:W-:Y:S02]  /*560d0*/  IADD3.X R3, R3, UR8, RZ, P6, !PT ;  /* 0x0000000803037c10 */ /* 0x000fe4000b7fe4ff */
[----:B------:R-:W-:Y:S02]  /*560e0*/  IADD3 R36, P6, R36, UR47, RZ ;  /* 0x0000002f24247c10 */ /* 0x000fe4000ffde0ff */
[----:B------:R-:W-:-:S02]  /*560f0*/  IADD3.X R37, R37, UR8, RZ, P1, !PT ;  /* 0x0000000825257c10 */ /* 0x000fc40008ffe4ff */
[----:B----4-:R-:W-:Y:S02]  /*56100*/  IADD3 R38, P1, R38, UR47, RZ ;  /* 0x0000002f26267c10 */ /* 0x010fe4000ff3e0ff */
[----:B------:R-:W-:Y:S02]  /*56110*/  IADD3.X R60, R60, UR8, RZ, P3, !PT ;  /* 0x000000083c3c7c10 */ /* 0x000fe40009ffe4ff */
[----:B------:R-:W-:Y:S01]  /*56120*/  IADD3.X R39, R39, UR8, RZ, P2, !PT ;  /* 0x0000000827277c10 */ /* 0x000fe200097fe4ff */
[----:B--2---:R-:W-:-:S15]  /*56130*/  HMMA.16816.F32 R16, R32, R44, R16 ;  /* 0x0000002c2010723c */ /* 0x004fde0000001810 */
[----:B------:R-:W-:-:S08]  /*56140*/  NOP ;  /* 0x0000000000007918 */ /* 0x000fd00000000000 */
[----:B------:R-:W-:Y:S04]  /*56150*/  STL.64 [R1+0x300], R16 ;  /* 0x0003001001007387 */ /* 0x000fe80000100a00 */
[----:B------:R2:W-:Y:S01]  /*56160*/  STL.64 [R1+0x308], R18 ;  /* 0x0003081201007387 */ /* 0x0005e20000100a00 */
[C---:B---3--:R-:W-:Y:S06]  /*56170*/  HMMA.16816.F32 R20, R32.reuse, R48, R20 ;  /* 0x000000302014723c */ /* 0x048fec0000001814 */
[C---:B-1----:R-:W-:Y:S06]  /*56180*/  HMMA.16816.F32 R40, R32.reuse, R46, R56 ;  /* 0x0000002e2028723c */ /* 0x042fec0000001838 */
[----:B--2---:R-:W-:-:S15]  /*56190*/  HMMA.16816.F32 R16, R32, R50, R24 ;  /* 0x000000322010723c */ /* 0x004fde0000001818 */
[----:B------:R-:W-:-:S02]  /*561a0*/  NOP ;  /* 0x0000000000007918 */ /* 0x000fc40000000000 */
[----:B------:R-:W-:Y:S04]  /*561b0*/  STL.64 [R1+0x2f0], R40 ;  /* 0x0002f02801007387 */ /* 0x000fe80000100a00 */
[----:B------:R-:W-:Y:S04]  /*561c0*/  STL.64 [R1+0x2f8], R42 ;  /* 0x0002f82a01007387 */ /* 0x000fe80000100a00 */
[----:B------:R-:W-:Y:S04]  /*561d0*/  STL.64 [R1+0x2e0], R20 ;  /* 0x0002e01401007387 */ /* 0x000fe80000100a00 */
[----:B------:R-:W-:Y:S04]  /*561e0*/  STL.64 [R1+0x2e8], R22 ;  /* 0x0002e81601007387 */ /* 0x000fe80000100a00 */
[----:B------:R-:W-:Y:S04]  /*561f0*/  STL.64 [R1+0x400], R16 ;  /* 0x0004001001007387 */ /* 0x000fe80000100a00 */
[----:B------:R1:W-:Y:S02]  /*56200*/  STL.64 [R1+0x408], R18 ;  /* 0x0004081201007387 */ /* 0x0003e40000100a00 */
[----:B-1----:R-:W-:Y:S02]  /*56210*/  HMMA.16816.F32 R16, R32, R52, R28 ;  /* 0x000000342010723c */ /* 0x002fe4000000181c */
[----:B------:R-:W-:-:S15]  /*56220*/  STL [R1+0xd88], R13 ;  /* 0x000d880d01007387 */ /* 0x000fde0000100800 */
[----:B------:R-:W-:-:S06]  /*56230*/  NOP ;  /* 0x0000000000007918 */ /* 0x000fcc0000000000 */
[----:B------:R-:W-:Y:S04]  /*56240*/  STL.64 [R1+0x3f0], R16 ;  /* 0x0003f01001007387 */ /* 0x000fe80000100a00 */
[----:B------:R-:W-:Y:S04]  /*56250*/  STL.64 [R1+0x3f8], R18 ;  /* 0x0003f81201007387 */ /* 0x000fe80000100a00 */
[----:B------:R-:W-:Y:S04]  /*56260*/  STL [R1+0x8e0], R10 ;  /* 0x0008e00a01007387 */ /* 0x000fe80000100800 */
[----:B------:R-:W-:Y:S04]  /*56270*/  STL [R1+0x8e8], R11 ;  /* 0x0008e80b01007387 */ /* 0x000fe80000100800 */
[----:B------:R1:W-:Y:S04]  /*56280*/  STL [R1+0x1164], R61 ;  /* 0x0011643d01007387 */ /* 0x0003e80000100800 */
[----:B------:R-:W-:Y:S04]  /*56290*/  STL [R1+0x1174], R8 ;  /* 0x0011740801007387 */ /* 0x000fe80000100800 */
[----:B-1----:R-:W2:Y:S04]  /*562a0*/  LDL.LU R61, [R1+0x1150] ;  /* 0x00115000013d7983 */ /* 0x002ea80000300800 */
        /* <DEDUP_REMOVED lines=12> */
[----:B-1----:R-:W3:Y:S01]  /*56370*/  LDL.LU R60, [R1+0x1124] ;  /* 0x00112400013c7983 */ /* 0x002ee20000300800 */
[----:B------:R-:W-:Y:S01]  /*56380*/  VIADD R15, R15, 0x7f ;  /* 0x0000007f0f0f7836 */ /* 0x000fe20000000000 */
[----:B------:R-:W-:-:S02]  /*56390*/  IADD3 R54, P2, R54, UR47, RZ ;  /* 0x0000002f36367c10 */ /* 0x000fc4000ff5e0ff */
[----:B------:R-:W-:Y:S02]  /*563a0*/  IADD3 R55, P3, R55, UR47, RZ ;  /* 0x0000002f37377c10 */ /* 0x000fe4000ff7e0ff */
[----:B------:R-:W-:Y:S01]  /*563b0*/  SHF.R.S32.HI R12, RZ, 0x1f, R15 ;  /* 0x0000001fff0c7819 */ /* 0x000fe2000001140f */
[----:B------:R-:W-:Y:S03]  /*563c0*/  STL [R1+0x1134], R54 ;  /* 0x0011343601007387 */ /* 0x000fe60000100800 */
[----:B------:R-:W-:Y:S01]  /*563d0*/  LEA.HI R12, R12, R15, RZ, 0x7 ;  /* 0x0000000f0c0c7211 */ /* 0x000fe200078f38ff */
[----:B------:R-:W4:Y:S04]  /*563e0*/  LDL.LU R43, [R1+0x1148] ;  /* 0x00114800012b7983 */ /* 0x000f280000300800 */
[----:B------:R-:W4:Y:S01]  /*563f0*/  LDL.LU R40, [R1+0x111c] ;  /* 0x00111c0001287983 */ /* 0x000f220000300800 */
[----:B------:R-:W-:-:S03]  /*56400*/  SHF.R.S32.HI R12, RZ, 0x7, R12 ;  /* 0x00000007ff0c7819 */ /* 0x000fc6000001140c */
[----:B------:R-:W4:Y:S04]  /*56410*/  LDL.LU R41, [R1+0x1140] ;  /* 0x0011400001297983 */ /* 0x000f280000300800 */
[----:B------:R1:W-:Y:S04]  /*56420*/  STL [R1+0x112c], R55 ;  /* 0x00112c3701007387 */ /* 0x0003e80000100800 */
[----:B------:R-:W4:Y:S04]  /*56430*/  LDL.LU R18, [R1+0x1114] ;  /* 0x0011140001127983 */ /* 0x000f280000300800 */
[----:B------:R-:W4:Y:S01]  /*56440*/  LDL.LU R19, [R1+0x1138] ;  /* 0x0011380001137983 */ /* 0x000f220000300800 */
[----:B------:R-:W-:-:S03]  /*56450*/  ISETP.NE.U32.AND P0, PT, R13, R12, PT ;  /* 0x0000000c0d00720c */ /* 0x000fc60003f05070 */
        /* <DEDUP_REMOVED lines=10> */
[----:B-1----:R-:W4:Y:S04]  /*56500*/  LDL.LU R55, [R1+0x10e4] ;  /* 0x0010e40001377983 */ /* 0x002f280000300800 */
[----:B------:R-:W4:Y:S04]  /*56510*/  LDL.LU R6, [R1+0x1108] ;  /* 0x0011080001067983 */ /* 0x000f280000300800 */
[----:B------:R-:W4:Y:S04]  /*56520*/  LDL.LU R7, [R1+0x10dc] ;  /* 0x0010dc0001077983 */ /* 0x000f280000300800 */
[----:B------:R-:W4:Y:S01]  /*56530*/  LDL.LU R4, [R1+0x1100] ;  /* 0x0011000001047983 */ /* 0x000f220000300800 */
[----:B--2---:R-:W-:-:S05]  /*56540*/  IADD3.X R61, R61, UR8, RZ, P4, !PT ;  /* 0x000000083d3d7c10 */ /* 0x004fca000a7fe4ff */
[----:B------:R1:W-:Y:S04]  /*56550*/  STL [R1+0x1150], R61 ;  /* 0x0011503d01007387 */ /* 0x0003e80000100800 */
        /* <DEDUP_REMOVED lines=8> */
[----:B-1----:R-:W2:Y:S01]  /*565e0*/  LDL.LU R61, [R1+0x10b4] ;  /* 0x0010b400013d7983 */ /* 0x002ea20000300800 */
[----:B---3--:R-:W-:-:S05]  /*565f0*/  IADD3 R60, P4, R60, UR47, RZ ;  /* 0x0000002f3c3c7c10 */ /* 0x008fca000ff9e0ff */
[----:B------:R1:W-:Y:S04]  /*56600*/  STL [R1+0x1124], R60 ;  /* 0x0011243c01007387 */ /* 0x0003e80000100800 */
[----:B-1----:R-:W3:Y:S01]  /*56610*/  LDL.LU R60, [R1+0x10d8] ;  /* 0x0010d800013c7983 */ /* 0x002ee20000300800 */
[----:B----4-:R-:W-:Y:S02]  /*56620*/  IADD3.X R43, R43, UR8, RZ, P5, !PT ;  /* 0x000000082b2b7c10 */ /* 0x010fe4000affe4ff */
[----:B------:R-:W-:Y:S02]  /*56630*/  IADD3 R40, P5, R40, UR47, RZ ;  /* 0x0000002f28287c10 */ /* 0x000fe4000ffbe0ff */
[----:B------:R-:W-:Y:S01]  /*56640*/  IADD3.X R41, R41, UR8, RZ, P6, !PT ;  /* 0x0000000829297c10 */ /* 0x000fe2000b7fe4ff */
[----:B------:R-:W-:Y:S01]  /*56650*/  STL [R1+0x1148], R43 ;  /* 0x0011482b01007387 */ /* 0x000fe20000100800 */
[----:B------:R-:W-:-:S03]  /*56660*/  IADD3 R18, P6, R18, UR47, RZ ;  /* 0x0000002f12127c10 */ /* 0x000fc6000ffde0ff */
[----:B------:R-:W-:Y:S01]  /*56670*/  STL [R1+0x111c], R40 ;  /* 0x00111c2801007387 */ /* 0x000fe20000100800 */
[----:B------:R-:W-:-:S03]  /*56680*/  IADD3.X R19, R19, UR8, RZ, P1, !PT ;  /* 0x0000000813137c10 */ /* 0x000fc60008ffe4ff */
        /* <DEDUP_REMOVED lines=17> */
[----:B------:R-:W-:Y:S02]  /*567a0*/  IADD3 R8, P5, R8, UR47, RZ ;  /* 0x0000002f08087c10 */ /* 0x000fe4000ffbe0ff */
[----:B------:R-:W-:Y:S01]  /*567b0*/  IADD3.X R9, R9, UR8, RZ, P6, !PT ;  /* 0x0000000809097c10 */ /* 0x000fe2000b7fe4ff */
[----:B------:R-:W-:Y:S01]  /*567c0*/  STL [R1+0x10f4], R10 ;  /* 0x0010f40a01007387 */ /* 0x000fe20000100800 */
[----:B------:R-:W-:-:S03]  /*567d0*/  IADD3 R55, P6, R55, UR47, RZ ;  /* 0x0000002f37377c10 */ /* 0x000fc6000ffde0ff */
[----:B------:R-:W-:Y:S04]  /*567e0*/  STL [R1+0x1118], R11 ;  /* 0x0011180b01007387 */ /* 0x000fe80000100800 */
[----:B------:R1:W-:Y:S04]  /*567f0*/  STL [R1+0x10e4], R55 ;  /* 0x0010e43701007387 */ /* 0x0003e80000100800 */
[----:B------:R-:W-:Y:S04]  /*56800*/  STL [R1+0x10ec], R8 ;  /* 0x0010ec0801007387 */ /* 0x000fe80000100800 */
[----:B-1----:R-:W4:Y:S01]  /*56810*/  LDL.LU R55, [R1+0x10ac] ;  /* 0x0010ac0001377983 */ /* 0x002f220000300800 */
[----:B------:R-:W-:-:S02]  /*56820*/  IADD3.X R6, R6, UR8, RZ, P1, !PT ;  /* 0x0000000806067c10 */ /* 0x000fc40008ffe4ff */
[----:B------:R-:W-:Y:S02]  /*56830*/  IADD3 R7, P1, R7, UR47, RZ ;  /* 0x0000002f07077c10 */ /* 0x000fe4000ff3e0ff */
[----:B------:R-:W-:Y:S01]  /*56840*/  IADD3.X R4, R4, UR8, RZ, P2, !PT ;  /* 0x0000000804047c10 */ /* 0x000fe200097fe4ff */
[----:B------:R-:W-:Y:S04]  /*56850*/  STL [R1+0x1110], R9 ;  /* 0x0011100901007387 */ /* 0x000fe80000100800 */
[----:B------:R-:W-:Y:S04]  /*56860*/  STL [R1+0x1108], R6 ;  /* 0x0011080601007387 */ /* 0x000fe80000100800 */
[----:B------:R-:W-:Y:S04]  /*56870*/  STL [R1+0x10dc], R7 ;  /* 0x0010dc0701007387 */ /* 0x000fe80000100800 */
[----:B------:R-:W-:Y:S01]  /*56880*/  STL [R1+0x1100], R4 ;  /* 0x0011000401007387 */ /* 0x000fe20000100800 */
[----:B--2---:R-:W-:-:S02]  /*56890*/  IADD3 R5, P2, R5, UR47, RZ ;  /* 0x0000002f05057c10 */ /* 0x004fc4000ff5e0ff */
        /* <DEDUP_REMOVED lines=11> */
[----:B------:R-:W-:Y:S02]  /*56950*/  IADD3.X R54, R54, UR8, RZ, P6, !PT ;  /* 0x0000000836367c10 */ /* 0x000fe4000b7fe4ff */
[----:B------:R-:W-:Y:S01]  /*56960*/  IADD3 R61, P6, R61, UR47, RZ ;  /* 0x0000002f3d3d7c10 */ /* 0x000fe2000ffde0ff */
[----:B------:R-:W-:Y:S04]  /*56970*/  STL [R1+0x10e8], R38 ;  /* 0x0010e82601007387 */ /* 0x000fe80000100800 */
[----:B------:R1:W-:Y:S04]  /*56980*/  STL [R1+0x10b4], R61 ;  /* 0x0010b43d01007387 */ /* 0x0003e80000100800 */
[----:B------:R-:W-:Y:S04]  /*56990*/  STL [R1+0x10bc], R39 ;  /* 0x0010bc2701007387 */ /* 0x000fe80000100800 */
[----:B-1----:R-:W2:Y:S04]  /*569a0*/  LDL.LU R61, [R1+0x10d0] ;  /* 0x0010d000013d7983 */ /* 0x002ea80000300800 */
[----:B------:R-:W-:Y:S04]  /*569b0*/  STL [R1+0x10e0], R54 ;  /* 0x0010e03601007387 */ /* 0x000fe80000100800 */
[----:B------:R-:W2:Y:S04]  /*569c0*/  LDL.LU R43, [R1+0x10a4] ;  /* 0x0010a400012b7983 */ /* 0x000ea80000300800 */
[----:B------:R-:W2:Y:S01]  /*569d0*/  LDL.LU R40, [R1+0x10c8] ;  /* 0x0010c80001287983 */ /* 0x000ea20000300800 */
[----:B---3--:R-:W-:-:S03]  /*569e0*/  IADD3.X R60, R60, UR8, RZ, P1, !PT ;  /* 0x000000083c3c7c10 */ /* 0x008fc60008ffe4ff */
[----:B------:R-:W3:Y:S04]  /*569f0*/  LDL.LU R41, [R1+0x109c] ;  /* 0x00109c0001297983 */ /* 0x000ee80000300800 */
[----:B------:R1:W-:Y:S04]  /*56a00*/  STL [R1+0x10d8], R60 ;  /* 0x0010d83c01007387 */ /* 0x0003e80000100800 */
        /* <DEDUP_REMOVED lines=12> */
[----:B-1----:R-:W3:Y:S04]  /*56ad0*/  LDL.LU R60, [R1+0x1090] ;  /* 0x00109000013c7983 */ /* 0x002ee80000300800 */
[----:B------:R-:W3:Y:S04]  /*56ae0*/  LDL.LU R6, [R1+0x1064] ;  /* 0x0010640001067983 */ /* 0x000ee80000300800 */
[----:B------:R-:W3:Y:S04]  /*56af0*/  LDL.LU R7, [R1+0x1088] ;  /* 0x0010880001077983 */ /* 0x000ee80000300800 */
[----:B------:R-:W3:Y:S01]  /*56b00*/  LDL.LU R4, [R1+0x105c] ;  /* 0x00105c0001047983 */ /* 0x000ee20000300800 */
[----:B----4-:R-:W-:-:S05]  /*56b10*/  IADD3 R55, P1, R55, UR47, RZ ;  /* 0x0000002f37377c10 */ /* 0x010fca000ff3e0ff */
[----:B------:R1:W-:Y:S04]  /*56b20*/  STL [R1+0x10ac], R55 ;  /* 0x0010ac3701007387 */ /* 0x0003e80000100800 */
        /* <DEDUP_REMOVED lines=8> */
[----:B-1----:R-:W4:Y:S01]  /*56bb0*/  LDL.LU R55, [R1+0x1060] ;  /* 0x0010600001377983 */ /* 0x002f220000300800 */
[----:B--2---:R-:W-:-:S05]  /*56bc0*/  IADD3.X R61, R61, UR8, RZ, P2, !PT ;  /* 0x000000083d3d7c10 */ /* 0x004fca00097fe4ff */
[----:B------:R1:W-:Y:S01]  /*56bd0*/  STL [R1+0x10d0], R61 ;  /* 0x0010d03d01007387 */ /* 0x0003e20000100800 */
[----:B------:R-:W-:Y:S02]  /*56be0*/  IADD3 R43, P2, R43, UR47, RZ ;  /* 0x0000002f2b2b7c10 */ /* 0x000fe4000ff5e0ff */
[----:B------:R-:W-:Y:S01]  /*56bf0*/  IADD3.X R40, R40, UR8, RZ, P3, !PT ;  /* 0x0000000828287c10 */ /* 0x000fe20009ffe4ff */
[----:B-1----:R-:W2:Y:S01]  /*56c00*/  LDL.LU R61, [R1+0x1034] ;  /* 0x00103400013d7983 */ /* 0x002ea20000300800 */
[----:B---3--:R-:W-:-:S03]  /*56c10*/  IADD3 R41, P3, R41, UR47, RZ ;  /* 0x0000002f29297c10 */ /* 0x008fc6000ff7e0ff */
        /* <DEDUP_REMOVED lines=23> */
[----:B------:R-:W-:-:S03]  /*56d90*/  IADD3.X R60, R60, UR8, RZ, P4, !PT ;  /* 0x000000083c3c7c10 */ /* 0x000fc6000a7fe4ff */
[----:B------:R-:W-:Y:S04]  /*56da0*/  STL [R1+0x1074], R11 ;  /* 0x0010740b01007387 */ /* 0x000fe80000100800 */
[----:B------:R1:W-:Y:S04]  /*56db0*/  STL [R1+0x1090], R60 ;  /* 0x0010903c01007387 */ /* 0x0003e80000100800 */
[----:B------:R-:W-:Y:S04]  /*56dc0*/  STL [R1+0x1098], R8 ;  /* 0x0010980801007387 */ /* 0x000fe80000100800 */
[----:B-1----:R-:W3:Y:S01]  /*56dd0*/  LDL.LU R60, [R1+0x1058] ;  /* 0x00105800013c7983 */ /* 0x002ee20000300800 */
[----:B------:R-:W-:-:S02]  /*56de0*/  IADD3 R9, P3, R9, UR47, RZ ;  /* 0x0000002f09097c10 */ /* 0x000fc4000ff7e0ff */
[----:B------:R-:W-:Y:S02]  /*56df0*/  IADD3 R6, P4, R6, UR47, RZ ;  /* 0x0000002f06067c10 */ /* 0x000fe4000ff9e0ff */
[----:B------:R-:W-:Y:S02]  /*56e00*/  IADD3.X R7, R7, UR8, RZ, P5, !PT ;  /* 0x0000000807077c10 */ /* 0x000fe4000affe4ff */
[----:B------:R-:W-:Y:S01]  /*56e10*/  IADD3 R4, P5, R4, UR47, RZ ;  /* 0x0000002f04047c10 */ /* 0x000fe2000ffbe0ff */
[----:B------:R-:W-:Y:S01]  /*56e20*/  STL [R1+0x106c], R9 ;  /* 0x00106c0901007387 */ /* 0x000fe20000100800 */
[----:B----4-:R-:W-:-:S03]  /*56e30*/  IADD3.X R5, R5, UR8, RZ, P6, !PT ;  /* 0x0000000805057c10 */ /* 0x010fc6000b7fe4ff */
        /* <DEDUP_REMOVED lines=15> */
[----:B------:R-:W-:Y:S04]  /*56f30*/  STL [R1+0x1044], R38 ;  /* 0x0010442601007387 */ /* 0x000fe80000100800 */
[----:B------:R1:W-:Y:S04]  /*56f40*/  STL [R1+0x1060], R55 ;  /* 0x0010603701007387 */ /* 0x0003e80000100800 */
[----:B------:R-:W-:Y:S04]  /*56f50*/  STL [R1+0x1068], R39 ;  /* 0x0010682701007387 */ /* 0x000fe80000100800 */
[----:B-1----:R-:W4:Y:S01]  /*56f60*/  LDL.LU R55, [R1+0x102c] ;  /* 0x00102c0001377983 */ /* 0x002f220000300800 */
[----:B------:R-:W-:-:S05]  /*56f70*/  IADD3 R54, P3, R54, UR47, RZ ;  /* 0x0000002f36367c10 */ /* 0x000fca000ff7e0ff */
[----:B------:R-:W-:Y:S04]  /*56f80*/  STL [R1+0x103c], R54 ;  /* 0x00103c3601007387 */ /* 0x000fe80000100800 */
[----:B------:R-:W4:Y:S04]  /*56f90*/  LDL.LU R43, [R1+0x1050] ;  /* 0x00105000012b7983 */ /* 0x000f280000300800 */
[----:B------:R-:W4:Y:S04]  /*56fa0*/  LDL.LU R40, [R1+0x1024] ;  /* 0x0010240001287983 */ /* 0x000f280000300800 */
[----:B------:R-:W4:Y:S01]  /*56fb0*/  LDL.LU R41, [R1+0x1048] ;  /* 0x0010480001297983 */ /* 0x000f220000300800 */
[----:B--2---:R-:W-:-:S05]  /*56fc0*/  IADD3 R61, P4, R61, UR47, RZ ;  /* 0x0000002f3d3d7c10 */ /* 0x004fca000ff9e0ff */
        /* <DEDUP_REMOVED lines=16> */
[----:B------:R-:W2:Y:S01]  /*570d0*/  LDL.LU R4, [R1+0x1008] ;  /* 0x0010080001047983 */ /* 0x000ea20000300800 */
[----:B---3--:R-:W-:-:S05]  /*570e0*/  IADD3.X R60, R60, UR8, RZ, P5, !PT ;  /* 0x000000083c3c7c10 */ /* 0x008fca000affe4ff */
        /* <DEDUP_REMOVED lines=9> */
[----:B-1----:R-:W3:Y:S01]  /*57180*/  LDL.LU R60, [R1+0xfbc] ;  /* 0x000fbc00013c7983 */ /* 0x002ee20000300800 */
[----:B----4-:R-:W-:-:S05]  /*57190*/  IADD3 R55, P5, R55, UR47, RZ ;  /* 0x0000002f37377c10 */ /* 0x010fca000ffbe0ff */
[----:B------:R1:W-:Y:S04]  /*571a0*/  STL [R1+0x102c], R55 ;  /* 0x00102c3701007387 */ /* 0x0003e80000100800 */
[----:B-1----:R-:W4:Y:S01]  /*571b0*/  LDL.LU R55, [R1+0xfe0] ;  /* 0x000fe00001377983 */ /* 0x002f220000300800 */
[----:B------:R-:W-:Y:S02]  /*571c0*/  IADD3.X R43, R43, UR8, RZ, P6, !PT ;  /* 0x000000082b2b7c10 */ /* 0x000fe4000b7fe4ff */
[----:B------:R-:W-:Y:S02]  /*571d0*/  IADD3 R40, P6, R40, UR47, RZ ;  /* 0x0000002f28287c10 */ /* 0x000fe4000ffde0ff */
[----:B------:R-:W-:Y:S01]  /*571e0*/  IADD3.X R41, R41, UR8, RZ, P1, !PT ;  /* 0x0000000829297c10 */ /* 0x000fe20008ffe4ff */
        /* <DEDUP_REMOVED lines=26> */
[----:B------:R1:W-:Y:S01]  /*57390*/  STL [R1+0xfec], R61 ;  /* 0x000fec3d01007387 */ /* 0x0003e20000100800 */
[----:B------:R-:W-:-:S03]  /*573a0*/  IADD3.X R6, R6, UR8, RZ, P2, !PT ;  /* 0x0000000806067c10 */ /* 0x000fc600097fe4ff */
[----:B------:R-:W-:Y:S01]  /*573b0*/  STL [R1+0xff4], R8 ;  /* 0x000ff40801007387 */ /* 0x000fe20000100800 */
[----:B------:R-:W-:Y:S02]  /*573c0*/  IADD3 R7, P2, R7, UR47, RZ ;  /* 0x0000002f07077c10 */ /* 0x000fe4000ff5e0ff */
[----:B------:R-:W-:Y:S01]  /*573d0*/  IADD3.X R4, R4, UR8, RZ, P3, !PT ;  /* 0x0000000804047c10 */ /* 0x000fe20009ffe4ff */
[----:B-1----:R-:W2:Y:S04]  /*573e0*/  LDL.LU R61, [R1+0xfb4] ;  /* 0x000fb400013d7983 */ /* 0x002ea80000300800 */
[----:B------:R-:W-:Y:S01]  /*573f0*/  STL [R1+0x1018], R9 ;  /* 0x0010180901007387 */ /* 0x000fe20000100800 */
        /* <DEDUP_REMOVED lines=17> */
[----:B------:R-:W-:Y:S04]  /*57510*/  STL [R1+0xff0], R38 ;  /* 0x000ff02601007387 */ /* 0x000fe80000100800 */
[----:B------:R1:W-:Y:S04]  /*57520*/  STL [R1+0xfbc], R60 ;  /* 0x000fbc3c01007387 */ /* 0x0003e80000100800 */
[----:B------:R-:W-:Y:S04]  /*57530*/  STL [R1+0xfc4], R39 ;  /* 0x000fc42701007387 */ /* 0x000fe80000100800 */
[----:B-1----:R-:W3:Y:S04]  /*57540*/  LDL.LU R60, [R1+0xfd8] ;  /* 0x000fd800013c7983 */ /* 0x002ee80000300800 */
[----:B------:R-:W-:Y:S04]  /*57550*/  STL [R1+0xfe8], R54 ;  /* 0x000fe83601007387 */ /* 0x000fe80000100800 */
[----:B------:R-:W3:Y:S04]  /*57560*/  LDL.LU R43, [R1+0xfac] ;  /* 0x000fac00012b7983 */ /* 0x000ee80000300800 */
[----:B------:R-:W3:Y:S04]  /*57570*/  LDL.LU R40, [R1+0xfd0] ;  /* 0x000fd00001287983 */ /* 0x000ee80000300800 */
[----:B------:R-:W3:Y:S01]  /*57580*/  LDL.LU R41, [R1+0xfa4] ;  /* 0x000fa40001297983 */ /* 0x000ee20000300800 */
[----:B----4-:R-:W-:-:S05]  /*57590*/  IADD3.X R55, R55, UR8, RZ, P2, !PT ;  /* 0x0000000837377c10 */ /* 0x010fca00097fe4ff */
        /* <DEDUP_REMOVED lines=28> */
[----:B---3--:R-:W-:-:S05]  /*57760*/  IADD3.X R60, R60, UR8, RZ, P3, !PT ;  /* 0x000000083c3c7c10 */ /* 0x008fca0009ffe4ff */
[----:B------:R1:W-:Y:S04]  /*57770*/  STL [R1+0xfd8], R60 ;  /* 0x000fd83c01007387 */ /* 0x0003e80000100800 */
[----:B-1----:R-:W3:Y:S01]  /*57780*/  LDL.LU R60, [R1+0xf3c] ;  /* 0x000f3c00013c7983 */ /* 0x002ee20000300800 */
[----:B------:R-:W-:Y:S02]  /*57790*/  IADD3 R43, P3, R43, UR47, RZ ;  /* 0x0000002f2b2b7c10 */ /* 0x000fe4000ff7e0ff */
[----:B------:R-:W-:Y:S02]  /*577a0*/  IADD3.X R40, R40, UR8, RZ, P4, !PT ;  /* 0x0000000828287c10 */ /* 0x000fe4000a7fe4ff */
[----:B------:R-:W-:Y:S01]  /*577b0*/  IADD3 R41, P4, R41, UR47, RZ ;  /* 0x0000002f29297c10 */ /* 0x000fe2000ff9e0ff */
[----:B------:R-:W-:Y:S04]  /*577c0*/  STL [R1+0xfac], R43 ;  /* 0x000fac2b01007387 */ /* 0x000fe80000100800 */
        /* <DEDUP_REMOVED lines=23> */
[----:B------:R-:W-:-:S05]  /*57940*/  IADD3.X R55, R55, UR8, RZ, P5, !PT ;  /* 0x0000000837377c10 */ /* 0x000fca000affe4ff */
[----:B------:R1:W-:Y:S04]  /*57950*/  STL [R1+0xf98], R55 ;  /* 0x000f983701007387 */ /* 0x0003e80000100800 */
[----:B------:R-:W-:Y:S04]  /*57960*/  STL [R1+0xfa0], R8 ;  /* 0x000fa00801007387 */ /* 0x000fe80000100800 */
[----:B-1----:R-:W4:Y:S01]  /*57970*/  LDL.LU R55, [R1+0xf60] ;  /* 0x000f600001377983 */ /* 0x002f220000300800 */
[----:B------:R-:W-:Y:S02]  /*57980*/  IADD3 R9, P4, R9, UR47, RZ ;  /* 0x0000002f09097c10 */ /* 0x000fe4000ff9e0ff */
[----:B------:R-:W-:-:S02]  /*57990*/  IADD3 R6, P5, R6, UR47, RZ ;  /* 0x0000002f06067c10 */ /* 0x000fc4000ffbe0ff */
[----:B------:R-:W-:Y:S02]  /*579a0*/  IADD3.X R7, R7, UR8, RZ, P6, !PT ;  /* 0x0000000807077c10 */ /* 0x000fe4000b7fe4ff */
[----:B------:R-:W-:Y:S01]  /*579b0*/  IADD3 R4, P6, R4, UR47, RZ ;  /* 0x0000002f04047c10 */ /* 0x000fe2000ffde0ff */
[----:B------:R-:W-:Y:S04]  /*579c0*/  STL [R1+0xf74], R9 ;  /* 0x000f740901007387 */ /* 0x000fe80000100800 */
[----:B------:R-:W-:Y:S04]  /*579d0*/  STL [R1+0xf6c], R6 ;  /* 0x000f6c0601007387 */ /* 0x000fe80000100800 */
[----:B------:R-:W-:Y:S04]  /*579e0*/  STL [R1+0xf90], R7 ;  /* 0x000f900701007387 */ /* 0x000fe80000100800 */
[----:B------:R-:W-:Y:S01]  /*579f0*/  STL [R1+0xf64], R4 ;  /* 0x000f640401007387 */ /* 0x000fe20000100800 */
[----:B--2---:R-:W-:-:S02]  /*57a00*/  IADD3.X R5, R5, UR8, RZ, P1, !PT ;  /* 0x0000000805057c10 */ /* 0x004fc40008ffe4ff */
        /* <DEDUP_REMOVED lines=13> */
[----:B------:R-:W-:-:S05]  /*57ae0*/  IADD3.X R61, R61, UR8, RZ, P5, !PT ;  /* 0x000000083d3d7c10 */ /* 0x000fca000affe4ff */
[----:B------:R1:W-:Y:S04]  /*57af0*/  STL [R1+0xf68], R61 ;  /* 0x000f683d01007387 */ /* 0x0003e80000100800 */
[----:B------:R-:W-:Y:S04]  /*57b00*/  STL [R1+0xf70], R39 ;  /* 0x000f702701007387 */ /* 0x000fe80000100800 */
[----:B-1----:R-:W2:Y:S04]  /*57b10*/  LDL.LU R61, [R1+0xf34] ;  /* 0x000f3400013d7983 */ /* 0x002ea80000300800 */
[----:B------:R-:W-:Y:S04]  /*57b20*/  STL [R1+0xf44], R54 ;  /* 0x000f443601007387 */ /* 0x000fe80000100800 */
[----:B------:R-:W2:Y:S04]  /*57b30*/  LDL.LU R43, [R1+0xf58] ;  /* 0x000f5800012b7983 */ /* 0x000ea80000300800 */
[----:B------:R-:W2:Y:S01]  /*57b40*/  LDL.LU R40, [R1+0xf2c] ;  /* 0x000f2c0001287983 */ /* 0x000ea20000300800 */
[----:B---3--:R-:W-:-:S03]  /*57b50*/  IADD3 R60, P5, R60, UR47, RZ ;  /* 0x0000002f3c3c7c10 */ /* 0x008fc6000ffbe0ff */
        /* <DEDUP_REMOVED lines=29> */
[----:B--2---:R-:W-:-:S05]  /*57d30*/  IADD3 R61, P6, R61, UR47, RZ ;  /* 0x0000002f3d3d7c10 */ /* 0x004fca000ffde0ff */
[----:B------:R1:W-:Y:S01]  /*57d40*/  STL [R1+0xf34], R61 ;  /* 0x000f343d01007387 */ /* 0x0003e20000100800 */
[----:B------:R-:W-:Y:S02]  /*57d50*/  IADD3.X R43, R43, UR8, RZ, P1, !PT ;  /* 0x000000082b2b7c10 */ /* 0x000fe40008ffe4ff */
[----:B------:R-:W-:Y:S01]  /*57d60*/  IADD3 R40, P1, R40, UR47, RZ ;  /* 0x0000002f28287c10 */ /* 0x000fe2000ff3e0ff */
[----:B-1----:R-:W2:Y:S01]  /*57d70*/  LDL.LU R61, [R1+0xee8] ;  /* 0x000ee800013d7983 */ /* 0x002ea20000300800 */
[----:B---3--:R-:W-:-:S03]  /*57d80*/  IADD3.X R41, R41, UR8, RZ, P2, !PT ;  /* 0x0000000829297c10 */ /* 0x008fc600097fe4ff */
        /* <DEDUP_REMOVED lines=28> */
[----:B-1----:R-:W3:Y:S01]  /*57f50*/  LDL.LU R60, [R1+0xebc] ;  /* 0x000ebc00013c7983 */ /* 0x002ee20000300800 */
[----:B------:R-:W-:-:S02]  /*57f60*/  IADD3.X R6, R6, UR8, RZ, P3, !PT ;  /* 0x0000000806067c10 */ /* 0x000fc40009ffe4ff */
[----:B------:R-:W-:Y:S02]  /*57f70*/  IADD3 R7, P3, R7, UR47, RZ ;  /* 0x0000002f07077c10 */ /* 0x000fe4000ff7e0ff */
[----:B------:R-:W-:Y:S01]  /*57f80*/  IADD3.X R4, R4, UR8, RZ, P4, !PT ;  /* 0x0000000804047c10 */ /* 0x000fe2000a7fe4ff */
[----:B------:R-:W-:Y:S04]  /*57f90*/  STL [R1+0xf20], R9 ;  /* 0x000f200901007387 */ /* 0x000fe80000100800 */
[----:B------:R-:W-:Y:S01]  /*57fa0*/  STL [R1+0xf18], R6 ;  /* 0x000f180601007387 */ /* 0x000fe20000100800 */
[----:B----4-:R-:W-:-:S03]  /*57fb0*/  IADD3 R5, P4, R5, UR47, RZ ;  /* 0x0000002f05057c10 */ /* 0x010fc6000ff9e0ff */
        /* <DEDUP_REMOVED lines=18> */
[----:B-1----:R-:W4:Y:S04]  /*580e0*/  LDL.LU R55, [R1+0xee0] ;  /* 0x000ee00001377983 */ /* 0x002f280000300800 */
[----:B------:R-:W-:Y:S04]  /*580f0*/  STL [R1+0xef0], R54 ;  /* 0x000ef03601007387 */ /* 0x000fe80000100800 */
        /* <DEDUP_REMOVED lines=21> */
[----:B---3--:R-:W-:-:S05]  /*58250*/  IADD3 R60, P3, R60, UR47, RZ ;  /* 0x0000002f3c3c7c10 */ /* 0x008fca000ff7e0ff */
        /* <DEDUP_REMOVED lines=10> */
[----:B----4-:R-:W-:-:S05]  /*58300*/  IADD3.X R55, R55, UR8, RZ, P4, !PT ;  /* 0x0000000837377c10 */ /* 0x010fca000a7fe4ff */
[----:B------:R1:W-:Y:S04]  /*58310*/  STL [R1+0xee0], R55 ;  /* 0x000ee03701007387 */ /* 0x0003e80000100800 */
[----:B-1----:R-:W4:Y:S01]  /*58320*/  LDL.LU R55, [R1+0xe44] ;  /* 0x000e440001377983 */ /* 0x002f220000300800 */
[----:B------:R-:W-:Y:S02]  /*58330*/  IADD3 R43, P4, R43, UR47, RZ ;  /* 0x0000002f2b2b7c10 */ /* 0x000fe4000ff9e0ff */
[----:B------:R-:W-:Y:S02]  /*58340*/  IADD3.X R40, R40, UR8, RZ, P5, !PT ;  /* 0x0000000828287c10 */ /* 0x000fe4000affe4ff */
[----:B------:R-:W-:Y:S01]  /*58350*/  IADD3 R41, P5, R41, UR47, RZ ;  /* 0x0000002f29297c10 */ /* 0x000fe2000ffbe0ff */
        /* <DEDUP_REMOVED lines=24> */
[----:B------:R-:W-:Y:S02]  /*584e0*/  IADD3.X R61, R61, UR8, RZ, P6, !PT ;  /* 0x000000083d3d7c10 */ /* 0x000fe4000b7fe4ff */
[----:B------:R-:W-:-:S03]  /*584f0*/  IADD3 R9, P5, R9, UR47, RZ ;  /* 0x0000002f09097c10 */ /* 0x000fc6000ffbe0ff */
[----:B------:R1:W-:Y:S01]  /*58500*/  STL [R1+0xea0], R61 ;  /* 0x000ea03d01007387 */ /* 0x0003e20000100800 */
[----:B------:R-:W-:-:S03]  /*58510*/  IADD3 R6, P6, R6, UR47, RZ ;  /* 0x0000002f06067c10 */ /* 0x000fc6000ffde0ff */
[----:B------:R-:W-:Y:S01]  /*58520*/  STL [R1+0xea8], R8 ;  /* 0x000ea80801007387 */ /* 0x000fe20000100800 */
[----:B------:R-:W-:Y:S02]  /*58530*/  IADD3.X R7, R7, UR8, RZ, P1, !PT ;  /* 0x0000000807077c10 */ /* 0x000fe40008ffe4ff */
[----:B------:R-:W-:Y:S01]  /*58540*/  IADD3 R4, P1, R4, UR47, RZ ;  /* 0x0000002f04047c10 */ /* 0x000fe2000ff3e0ff */
[----:B-1----:R-:W2:Y:S04]  /*58550*/  LDL.LU R61, [R1+0xe68] ;  /* 0x000e6800013d7983 */ /* 0x002ea80000300800 */
[----:B------:R-:W-:Y:S01]  /*58560*/  STL [R1+0xe7c], R9 ;  /* 0x000e7c0901007387 */ /* 0x000fe20000100800 */
        /* <DEDUP_REMOVED lines=13> */
[----:B------:R-:W-:Y:S04]  /*58640*/  STL [R1+0xe5c], R36 ;  /* 0x000e5c2401007387 */ /* 0x000fe80000100800 */
[----:B------:R-:W-:Y:S01]  /*58650*/  STL [R1+0xe80], R37 ;  /* 0x000e802501007387 */ /* 0x000fe20000100800 */
[----:B------:R-:W-:-:S03]  /*58660*/  IADD3.X R60, R60, UR8, RZ, P6, !PT ;  /* 0x000000083c3c7c10 */ /* 0x000fc6000b7fe4ff */
[----:B------:R-:W-:Y:S04]  /*58670*/  STL [R1+0xe54], R38 ;  /* 0x000e542601007387 */ /* 0x000fe80000100800 */
[----:B------:R1:W-:Y:S04]  /*58680*/  STL [R1+0xe70], R60 ;  /* 0x000e703c01007387 */ /* 0x0003e80000100800 */
[----:B------:R-:W-:Y:S04]  /*58690*/  STL [R1+0xe78], R39 ;  /* 0x000e782701007387 */ /* 0x000fe80000100800 */
[----:B-1----:R-:W3:Y:S01]  /*586a0*/  LDL.LU R60, [R1+0xe3c] ;  /* 0x000e3c00013c7983 */ /* 0x002ee20000300800 */
[----:B------:R-:W-:-:S05]  /*586b0*/  IADD3 R54, P5, R54, UR47, RZ ;  /* 0x0000002f36367c10 */ /* 0x000fca000ffbe0ff */
[----:B------:R-:W-:Y:S04]  /*586c0*/  STL [R1+0xe4c], R54 ;  /* 0x000e4c3601007387 */ /* 0x000fe80000100800 */
        /* <DEDUP_REMOVED lines=35> */
[----:B------:R-:W-:Y:S02]  /*58900*/  IADD3.X R43, R43, UR8, RZ, P2, !PT ;  /* 0x000000082b2b7c10 */ /* 0x000fe400097fe4ff */
        /* <DEDUP_REMOVED lines=798> */
[----:B------:R3:W-:Y:S04]  /*5baf0*/  STL [R1+0x21e8], R39 ;  /* 0x0021e82701007387 */ /* 0x0007e80000100800 */
[----:B-1----:R-:W3:Y:S04]  /*5bb00*/  LDL.LU R60, [R1+0x21fc] ;  /* 0x0021fc00013c7983 */ /* 0x002ee80000300800 */
[----:B------:R1:W-:Y:S04]  /*5bb10*/  STL [R1+0x220c], R54 ;  /* 0x00220c3601007387 */ /* 0x0003e80000100800 */
        /* <DEDUP_REMOVED lines=28> */
[----:B---3--:R-:W3:Y:S04]  /*5bce0*/  LDL.LU R39, [R1+0x2170] ;  /* 0x0021700001277983 */ /* 0x008ee80000300800 */
[----:B-1----:R-:W3:Y:S04]  /*5bcf0*/  LDL.LU R54, [R1+0x2194] ;  /* 0x0021940001367983 */ /* 0x002ee80000300800 */
[----:B----4-:R-:W4:Y:S04]  /*5bd00*/  LDL.LU R55, [R1+0x2168] ;  /* 0x0021680001377983 */ /* 0x010f280000300800 */
[----:B--2---:R-:W2:Y:S01]  /*5bd10*/  LDL.LU R61, [R1+0x218c] ;  /* 0x00218c00013d7983 */ /* 0x004ea20000300800 */
[----:B------:R-:W-:-:S05]  /*5bd20*/  IADD3.X R60, R60, UR8, RZ, P3, !PT ;  /* 0x000000083c3c7c10 */ /* 0x000fca0009ffe4ff */
[----:B------:R1:W-:Y:S04]  /*5bd30*/  STL [R1+0x21fc], R60 ;  /* 0x0021fc3c01007387 */ /* 0x0003e80000100800 */
[----:B-1----:R-:W2:Y:S01]  /*5bd40*/  LDL.LU R60, [R1+0x2160] ;  /* 0x00216000013c7983 */ /* 0x002ea20000300800 */
[----:B------:R-:W-:Y:S02]  /*5bd50*/  IADD3 R43, P3, R43, UR47, RZ ;  /* 0x0000002f2b2b7c10 */ /* 0x000fe4000ff7e0ff */
[----:B------:R-:W-:Y:S02]  /*5bd60*/  IADD3.X R40, R40, UR8, RZ, P4, !PT ;  /* 0x0000000828287c10 */ /* 0x000fe4000a7fe4ff */
[----:B------:R-:W-:Y:S01]  /*5bd70*/  IADD3 R41, P4, R41, UR47, RZ ;  /* 0x0000002f29297c10 */ /* 0x000fe2000ff9e0ff */
[----:B------:R-:W-:Y:S04]  /*5bd80*/  STL [R1+0x21d0], R43 ;  /* 0x0021d02b01007387 */ /* 0x000fe80000100800 */
        /* <DEDUP_REMOVED lines=21> */
[----:B------:R-:W-:Y:S01]  /*5bee0*/  STL [R1+0x21a0], R11 ;  /* 0x0021a00b01007387 */ /* 0x000fe20000100800 */
[----:B------:R-:W-:-:S05]  /*5bef0*/  IADD3.X R3, R3, UR8, RZ, P5, !PT ;  /* 0x0000000803037c10 */ /* 0x000fca000affe4ff */
[----:B------:R1:W-:Y:S02]  /*5bf00*/  STL [R1+0x21bc], R3 ;  /* 0x0021bc0301007387 */ /* 0x0003e40000100800 */
[----:B-1----:R-:W1:Y:S01]  /*5bf10*/  LDC R3, c[0x0][0x23c] ;  /* 0x00008f00ff037b82 */ /* 0x002e620000000800 */
[----:B------:R-:W-:Y:S02]  /*5bf20*/  IADD3.X R8, R8, UR8, RZ, P4, !PT ;  /* 0x0000000808087c10 */ /* 0x000fe4000a7fe4ff */
[----:B------:R-:W-:Y:S02]  /*5bf30*/  IADD3 R9, P4, R9, UR47, RZ ;  /* 0x0000002f09097c10 */ /* 0x000fe4000ff9e0ff */
[----:B------:R-:W-:Y:S02]  /*5bf40*/  IADD3 R6, P5, R6, UR47, RZ ;  /* 0x0000002f06067c10 */ /* 0x000fe4000ffbe0ff */
[----:B------:R-:W-:Y:S01]  /*5bf50*/  IADD3.X R7, R7, UR8, RZ, P6, !PT ;  /* 0x0000000807077c10 */ /* 0x000fe2000b7fe4ff */
[----:B------:R-:W-:Y:S01]  /*5bf60*/  STL [R1+0x21c4], R8 ;  /* 0x0021c40801007387 */ /* 0x000fe20000100800 */
[----:B------:R-:W-:-:S03]  /*5bf70*/  IADD3 R4, P6, R4, UR47, RZ ;  /* 0x0000002f04047c10 */ /* 0x000fc6000ffde0ff */
[----:B------:R-:W-:Y:S04]  /*5bf80*/  STL [R1+0x2198], R9 ;  /* 0x0021980901007387 */ /* 0x000fe80000100800 */
[----:B------:R-:W-:Y:S01]  /*5bf90*/  STL [R1+0x2190], R6 ;  /* 0x0021900601007387 */ /* 0x000fe20000100800 */
[----:B-1----:R-:W-:-:S03]  /*5bfa0*/  IMAD.SHL.U32 R3, R3, 0x80, RZ ;  /* 0x0000008003037824 */ /* 0x002fc600078e00ff */
[----:B------:R-:W-:Y:S04]  /*5bfb0*/  STL [R1+0x21b4], R7 ;  /* 0x0021b40701007387 */ /* 0x000fe80000100800 */
[----:B------:R-:W-:Y:S01]  /*5bfc0*/  STL [R1+0x2188], R4 ;  /* 0x0021880401007387 */ /* 0x000fe20000100800 */
[----:B------:R-:W-:Y:S02]  /*5bfd0*/  IADD3.X R5, R5, UR8, RZ, P1, !PT ;  /* 0x0000000805057c10 */ /* 0x000fe40008ffe4ff */
[----:B------:R-:W-:-:S03]  /*5bfe0*/  IADD3 R2, P1, R2, UR47, RZ ;  /* 0x0000002f02027c10 */ /* 0x000fc6000ff3e0ff */
[----:B------:R-:W-:Y:S01]  /*5bff0*/  STL [R1+0x21ac], R5 ;  /* 0x0021ac0501007387 */ /* 0x000fe20000100800 */
[----:B------:R-:W-:-:S03]  /*5c000*/  IADD3.X R36, R36, UR8, RZ, P2, !PT ;  /* 0x0000000824247c10 */ /* 0x000fc600097fe4ff */
[----:B------:R1:W-:Y:S01]  /*5c010*/  STL [R1+0x2180], R2 ;  /* 0x0021800201007387 */ /* 0x0003e20000100800 */
[----:B------:R-:W-:-:S03]  /*5c020*/  IADD3 R37, P2, R3, R37, RZ ;  /* 0x0000002503257210 */ /* 0x000fc60007f5e0ff */
[----:B------:R0:W-:Y:S01]  /*5c030*/  STL [R1+0x21a4], R36 ;  /* 0x0021a42401007387 */ /* 0x0001e20000100800 */
[----:B------:R-:W-:-:S03]  /*5c040*/  IADD3.X R38, R38, UR8, RZ, P3, !PT ;  /* 0x0000000826267c10 */ /* 0x000fc60009ffe4ff */
[----:B------:R0:W-:Y:S01]  /*5c050*/  STL [R1+0x2178], R37 ;  /* 0x0021782501007387 */ /* 0x0001e20000100800 */
[----:B---3--:R-:W-:-:S03]  /*5c060*/  IADD3 R39, P3, R3, R39, RZ ;  /* 0x0000002703277210 */ /* 0x008fc60007f7e0ff */
[----:B------:R3:W-:Y:S01]  /*5c070*/  STL [R1+0x219c], R38 ;  /* 0x00219c2601007387 */ /* 0x0007e20000100800 */
[----:B------:R-:W-:-:S03]  /*5c080*/  IADD3.X R54, R54, UR8, RZ, P4, !PT ;  /* 0x0000000836367c10 */ /* 0x000fc6000a7fe4ff */
[----:B------:R3:W-:Y:S01]  /*5c090*/  STL [R1+0x2170], R39 ;  /* 0x0021702701007387 */ /* 0x0007e20000100800 */
[----:B----4-:R-:W-:-:S03]  /*5c0a0*/  IADD3 R55, P4, R3, R55, RZ ;  /* 0x0000003703377210 */ /* 0x010fc60007f9e0ff */
[----:B-1----:R-:W4:Y:S01]  /*5c0b0*/  LDL.LU R2, [R1+0x2184] ;  /* 0x0021840001027983 */ /* 0x002f220000300800 */
[----:B--2---:R-:W-:-:S03]  /*5c0c0*/  IADD3.X R61, R61, UR8, RZ, P5, !PT ;  /* 0x000000083d3d7c10 */ /* 0x004fc6000affe4ff */
[----:B------:R1:W-:Y:S04]  /*5c0d0*/  STL [R1+0x2194], R54 ;  /* 0x0021943601007387 */ /* 0x0003e80000100800 */
[----:B------:R2:W-:Y:S04]  /*5c0e0*/  STL [R1+0x2168], R55 ;  /* 0x0021683701007387 */ /* 0x0005e80000100800 */
[----:B------:R-:W4:Y:S04]  /*5c0f0*/  LDL.LU R45, [R1+0x118c] ;  /* 0x00118c00012d7983 */ /* 0x000f280000300800 */
[----:B------:R2:W-:Y:S04]  /*5c100*/  STL [R1+0x218c], R61 ;  /* 0x00218c3d01007387 */ /* 0x0005e80000100800 */
[----:B------:R-:W4:Y:S04]  /*5c110*/  LDL.LU R42, [R1+0x217c] ;  /* 0x00217c00012a7983 */ /* 0x000f280000300800 */
[----:B------:R-:W4:Y:S01]  /*5c120*/  LDL.LU R43, [R1+0x119c] ;  /* 0x00119c00012b7983 */ /* 0x000f220000300800 */
[----:B------:R-:W-:-:S05]  /*5c130*/  IADD3 R60, P5, R3, R60, RZ ;  /* 0x0000003c033c7210 */ /* 0x000fca0007fbe0ff */
        /* <DEDUP_REMOVED lines=21> */
[----:B---3--:R-:W3:Y:S04]  /*5c290*/  LDL.LU R38, [R1+0x1198] ;  /* 0x0011980001267983 */ /* 0x008ee80000300800 */
[----:B------:R-:W3:Y:S04]  /*5c2a0*/  LDL.LU R39, [R1+0x2064] ;  /* 0x0020640001277983 */ /* 0x000ee80000300800 */
[----:B-1----:R-:W3:Y:S04]  /*5c2b0*/  LDL.LU R54, [R1+0x11a0] ;  /* 0x0011a00001367983 */ /* 0x002ee80000300800 */
[----:B--2---:R-:W2:Y:S04]  /*5c2c0*/  LDL.LU R55, [R1+0x205c] ;  /* 0x00205c0001377983 */ /* 0x004ea80000300800 */
[----:B------:R-:W2:Y:S04]  /*5c2d0*/  LDL.LU R61, [R1+0x11a8] ;  /* 0x0011a800013d7983 */ /* 0x000ea80000300800 */
[----:B------:R-:W2:Y:S01]  /*5c2e0*/  LDL.LU R60, [R1+0x2054] ;  /* 0x00205400013c7983 */ /* 0x000ea20000300800 */
[----:B----4-:R-:W-:-:S05]  /*5c2f0*/  IADD3.X R2, R2, UR8, RZ, P6, !PT ;  /* 0x0000000802027c10 */ /* 0x010fca000b7fe4ff */
[----:B------:R0:W-:Y:S01]  /*5c300*/  STL [R1+0x2184], R2 ;  /* 0x0021840201007387 */ /* 0x0001e20000100800 */
[C---:B------:R-:W-:Y:S02]  /*5c310*/  IADD3 R45, P6, R3.reuse, R45, RZ ;  /* 0x0000002d032d7210 */ /* 0x040fe40007fde0ff */
[----:B0-----:R-:W-:Y:S02]  /*5c320*/  SHF.R.S32.HI R2, RZ, 0x1f, R3 ;  /* 0x0000001fff027819 */ /* 0x001fe40000011403 */
[----:B------:R-:W-:Y:S01]  /*5c330*/  IADD3.X R42, R42, UR8, RZ, P1, !PT ;  /* 0x000000082a2a7c10 */ /* 0x000fe20008ffe4ff */
[----:B------:R0:W-:Y:S01]  /*5c340*/  STL [R1+0x118c], R45 ;  /* 0x00118c2d01007387 */ /* 0x0001e20000100800 */
[----:B------:R-:W-:-:S03]  /*5c350*/  IADD3 R43, P1, R3, R43, RZ ;  /* 0x0000002b032b7210 */ /* 0x000fc60007f3e0ff */
[----:B------:R1:W-:Y:S04]  /*5c360*/  STL [R1+0x217c], R42 ;  /* 0x00217c2a01007387 */ /* 0x0003e80000100800 */
[----:B------:R4:W-:Y:S01]  /*5c370*/  STL [R1+0x119c], R43 ;  /* 0x00119c2b01007387 */ /* 0x0009e20000100800 */
[----:B------:R-:W-:Y:S01]  /*5c380*/  IMAD.X R40, R2, 0x1, R40, P2 ;  /* 0x0000000102287824 */ /* 0x000fe200010e0628 */
[----:B------:R-:W-:-:S04]  /*5c390*/  IADD3 R41, P2, R3, R41, RZ ;  /* 0x0000002903297210 */ /* 0x000fc80007f5e0ff */
[----:B------:R4:W-:Y:S01]  /*5c3a0*/  STL [R1+0x2174], R40 ;  /* 0x0021742801007387 */ /* 0x0009e20000100800 */
[----:B------:R-:W-:-:S03]  /*5c3b0*/  IMAD.X R18, R2, 0x1, R18, P3 ;  /* 0x0000000102127824 */ /* 0x000fc600018e0612 */
[----:B------:R4:W-:Y:S01]  /*5c3c0*/  STL [R1+0x11a4], R41 ;  /* 0x0011a42901007387 */ /* 0x0009e20000100800 */
[----:B------:R-:W-:-:S03]  /*5c3d0*/  IADD3 R19, P3, R3, R19, RZ ;  /* 0x0000001303137210 */ /* 0x000fc60007f7e0ff */
        /* <DEDUP_REMOVED lines=33> */
[----:B---3--:R-:W-:-:S03]  /*5c5f0*/  IMAD.X R38, R2, 0x1, R38, P6 ;  /* 0x0000000102267824 */ /* 0x008fc600030e0626 */
[----:B------:R3:W-:Y:S01]  /*5c600*/  STL [R1+0x206c], R37 ;  /* 0x00206c2501007387 */ /* 0x0007e20000100800 */
[----:B------:R-:W-:-:S03]  /*5c610*/  IADD3 R39, P6, R3, R39, RZ ;  /* 0x0000002703277210 */ /* 0x000fc60007fde0ff */
[----:B------:R3:W-:Y:S01]  /*5c620*/  STL [R1+0x1198], R38 ;  /* 0x0011982601007387 */ /* 0x0007e20000100800 */
[----:B------:R-:W-:-:S03]  /*5c630*/  IMAD.X R54, R2, 0x1, R54, P1 ;  /* 0x0000000102367824 */ /* 0x000fc600008e0636 */
[----:B------:R3:W-:Y:S01]  /*5c640*/  STL [R1+0x2064], R39 ;  /* 0x0020642701007387 */ /* 0x0007e20000100800 */
[----:B--2---:R-:W-:-:S03]  /*5c650*/  IADD3 R55, P1, R3, R55, RZ ;  /* 0x0000003703377210 */ /* 0x004fc60007f3e0ff */
[----:B------:R2:W-:Y:S01]  /*5c660*/  STL [R1+0x11a0], R54 ;  /* 0x0011a03601007387 */ /* 0x0005e20000100800 */
[----:B------:R-:W-:-:S03]  /*5c670*/  IMAD.X R61, R2, 0x1, R61, P2 ;  /* 0x00000001023d7824 */ /* 0x000fc600010e063d */
[----:B------:R-:W2:Y:S01]  /*5c680*/  LDL.LU R59, [R1+0x2078] ;  /* 0x00207800013b7983 */ /* 0x000ea20000300800 */
[----:B------:R-:W-:-:S03]  /*5c690*/  IADD3 R60, P2, R3, R60, RZ ;  /* 0x0000003c033c7210 */ /* 0x000fc60007f5e0ff */
[----:B------:R2:W-:Y:S04]  /*5c6a0*/  STL [R1+0x205c], R55 ;  /* 0x00205c3701007387 */ /* 0x0005e80000100800 */
[----:B------:R-:W2:Y:S04]  /*5c6b0*/  LDL.LU R44, [R1+0x204c] ;  /* 0x00204c00012c7983 */ /* 0x000ea80000300800 */
[----:B------:R2:W-:Y:S04]  /*5c6c0*/  STL [R1+0x11a8], R61 ;  /* 0x0011a83d01007387 */ /* 0x0005e80000100800 */
[----:B0-----:R-:W2:Y:S04]  /*5c6d0*/  LDL.LU R45, [R1+0x2070] ;  /* 0x00207000012d7983 */ /* 0x001ea80000300800 */
[----:B------:R0:W-:Y:S04]  /*5c6e0*/  STL [R1+0x2054], R60 ;  /* 0x0020543c01007387 */ /* 0x0001e80000100800 */
[----:B-1----:R-:W2:Y:S04]  /*5c6f0*/  LDL.LU R42, [R1+0x2044] ;  /* 0x00204400012a7983 */ /* 0x002ea80000300800 */
        /* <DEDUP_REMOVED lines=23> */
[----:B--2---:R-:W2:Y:S04]  /*5c870*/  LDL.LU R54, [R1+0x1fe4] ;  /* 0x001fe40001367983 */ /* 0x004ea80000300800 */
[----:B------:R-:W2:Y:S04]  /*5c880*/  LDL.LU R55, [R1+0x2008] ;  /* 0x0020080001377983 */ /* 0x000ea80000300800 */
[----:B------:R-:W2:Y:S04]  /*5c890*/  LDL.LU R61, [R1+0x1fdc] ;  /* 0x001fdc00013d7983 */ /* 0x000ea80000300800 */
[----:B0-----:R-:W2:Y:S01]  /*5c8a0*/  LDL.LU R60, [R1+0x2000] ;  /* 0x00200000013c7983 */ /* 0x001ea20000300800 */
[----:B------:R-:W-:Y:S01]  /*5c8b0*/  IMAD.X R59, R2, 0x1, R59, P3 ;  /* 0x00000001023b7824 */ /* 0x000fe200018e063b */
[----:B------:R-:W-:-:S04]  /*5c8c0*/  IADD3 R44, P3, R3, R44, RZ ;  /* 0x0000002c032c7210 */ /* 0x000fc80007f7e0ff */
[----:B------:R0:W-:Y:S01]  /*5c8d0*/  STL [R1+0x2078], R59 ;  /* 0x0020783b01007387 */ /* 0x0001e20000100800 */
[----:B------:R-:W-:-:S03]  /*5c8e0*/  IMAD.X R45, R2, 0x1, R45, P4 ;  /* 0x00000001022d7824 */ /* 0x000fc600020e062d */
[----:B------:R1:W-:Y:S01]  /*5c8f0*/  STL [R1+0x204c], R44 ;  /* 0x00204c2c01007387 */ /* 0x0003e20000100800 */
[----:B------:R-:W-:-:S03]  /*5c900*/  IADD3 R42, P4, R3, R42, RZ ;  /* 0x0000002a032a7210 */ /* 0x000fc60007f9e0ff */
[----:B------:R1:W-:Y:S01]  /*5c910*/  STL [R1+0x2070], R45 ;  /* 0x0020702d01007387 */ /* 0x0003e20000100800 */
[----:B----4-:R-:W-:-:S03]  /*5c920*/  IMAD.X R43, R2, 0x1, R43, P5 ;  /* 0x00000001022b7824 */ /* 0x010fc600028e062b */
        /* <DEDUP_REMOVED lines=48> */
[----:B------:R2:W-:Y:S01]  /*5cc30*/  STL [R1+0x1fe4], R54 ;  /* 0x001fe43601007387 */ /* 0x0005e20000100800 */
[----:B------:R-:W-:-:S03]  /*5cc40*/  IADD3 R61, P5, R3, R61, RZ ;  /* 0x0000003d033d7210 */ /* 0x000fc60007fbe0ff */
[----:B0-----:R-:W2:Y:S01]  /*5cc50*/  LDL.LU R59, [R1+0x1fd4] ;  /* 0x001fd400013b7983 */ /* 0x001ea20000300800 */
[----:B------:R-:W-:-:S03]  /*5cc60*/  IMAD.X R60, R2, 0x1, R60, P6 ;  /* 0x00000001023c7824 */ /* 0x000fc600030e063c */
[----:B------:R0:W-:Y:S04]  /*5cc70*/  STL [R1+0x2008], R55 ;  /* 0x0020083701007387 */ /* 0x0001e80000100800 */
[----:B-1----:R-:W2:Y:S04]  /*5cc80*/  LDL.LU R44, [R1+0x1ff8] ;  /* 0x001ff800012c7983 */ /* 0x002ea80000300800 */
[----:B------:R1:W-:Y:S04]  /*5cc90*/  STL [R1+0x1fdc], R61 ;  /* 0x001fdc3d01007387 */ /* 0x0003e80000100800 */
[----:B------:R-:W2:Y:S04]  /*5cca0*/  LDL.LU R45, [R1+0x1fcc] ;  /* 0x001fcc00012d7983 */ /* 0x000ea80000300800 */
[----:B------:R1:W-:Y:S04]  /*5ccb0*/  STL [R1+0x2000], R60 ;  /* 0x0020003c01007387 */ /* 0x0003e80000100800 */
        /* <DEDUP_REMOVED lines=25> */
[----:B0-----:R-:W2:Y:S04]  /*5ce50*/  LDL.LU R55, [R1+0x1f64] ;  /* 0x001f640001377983 */ /* 0x001ea80000300800 */
[----:B-1----:R-:W2:Y:S04]  /*5ce60*/  LDL.LU R61, [R1+0x1f88] ;  /* 0x001f8800013d7983 */ /* 0x002ea80000300800 */
[----:B------:R-:W2:Y:S01]  /*5ce70*/  LDL.LU R60, [R1+0x1f5c] ;  /* 0x001f5c00013c7983 */ /* 0x000ea20000300800 */
[----:B------:R-:W-:Y:S01]  /*5ce80*/  IADD3 R59, P6, R3, R59, RZ ;  /* 0x0000003b033b7210 */ /* 0x000fe20007fde0ff */
[----:B------:R-:W-:-:S04]  /*5ce90*/  IMAD.X R44, R2, 0x1, R44, P1 ;  /* 0x00000001022c7824 */ /* 0x000fc800008e062c */
        /* <DEDUP_REMOVED lines=54> */
[----:B------:R2:W-:Y:S01]  /*5d200*/  STL [R1+0x1f90], R54 ;  /* 0x001f903601007387 */ /* 0x0005e20000100800 */
[----:B------:R-:W-:-:S03]  /*5d210*/  IMAD.X R61, R2, 0x1, R61, P3 ;  /* 0x00000001023d7824 */ /* 0x000fc600018e063d */
[----:B0-----:R-:W2:Y:S01]  /*5d220*/  LDL.LU R59, [R1+0x1f80] ;  /* 0x001f8000013b7983 */ /* 0x001ea20000300800 */
[----:B------:R-:W-:-:S03]  /*5d230*/  IADD3 R60, P3, R3, R60, RZ ;  /* 0x0000003c033c7210 */ /* 0x000fc60007f7e0ff */
[----:B------:R0:W-:Y:S04]  /*5d240*/  STL [R1+0x1f64], R55 ;  /* 0x001f643701007387 */ /* 0x0001e80000100800 */
[----:B-1----:R-:W2:Y:S04]  /*5d250*/  LDL.LU R44, [R1+0x1f54] ;  /* 0x001f5400012c7983 */ /* 0x002ea80000300800 */
[----:B------:R1:W-:Y:S04]  /*5d260*/  STL [R1+0x1f88], R61 ;  /* 0x001f883d01007387 */ /* 0x0003e80000100800 */
[----:B----4-:R-:W4:Y:S04]  /*5d270*/  LDL.LU R45, [R1+0x1f78] ;  /* 0x001f7800012d7983 */ /* 0x010f280000300800 */
        /* <DEDUP_REMOVED lines=26> */
[----:B0-----:R-:W2:Y:S04]  /*5d420*/  LDL.LU R55, [R1+0x1f10] ;  /* 0x001f100001377983 */ /* 0x001ea80000300800 */
[----:B-1----:R-:W2:Y:S04]  /*5d430*/  LDL.LU R61, [R1+0x1ee4] ;  /* 0x001ee400013d7983 */ /* 0x002ea80000300800 */
[----:B------:R-:W2:Y:S01]  /*5d440*/  LDL.LU R60, [R1+0x1f08] ;  /* 0x001f0800013c7983 */ /* 0x000ea20000300800 */
[----:B------:R-:W-:Y:S01]  /*5d450*/  IMAD.X R59, R2, 0x1, R59, P4 ;  /* 0x00000001023b7824 */ /* 0x000fe200020e063b */
[----:B------:R-:W-:-:S04]  /*5d460*/  IADD3 R44, P4, R3, R44, RZ ;  /* 0x0000002c032c7210 */ /* 0x000fc80007f9e0ff */
        /* <DEDUP_REMOVED lines=87> */
[----:B------:R-:W2:Y:S04]  /*5d9e0*/  LDL.LU R54, [R1+0x1e98] ;  /* 0x001e980001367983 */ /* 0x000ea80000300800 */
[----:B0-----:R-:W2:Y:S04]  /*5d9f0*/  LDL.LU R55, [R1+0x1e6c] ;  /* 0x001e6c0001377983 */ /* 0x001ea80000300800 */
[----:B-1----:R-:W2:Y:S04]  /*5da00*/  LDL.LU R61, [R1+0x1e90] ;  /* 0x001e9000013d7983 */ /* 0x002ea80000300800 */
[----:B------:R-:W2:Y:S01]  /*5da10*/  LDL.LU R60, [R1+0x1e64] ;  /* 0x001e6400013c7983 */ /* 0x000ea20000300800 */
[----:B------:R-:W-:Y:S01]  /*5da20*/  IADD3 R59, P1, R3, R59, RZ ;  /* 0x0000003b033b7210 */ /* 0x000fe20007f3e0ff */
[----:B------:R-:W-:-:S04]  /*5da30*/  IMAD.X R44, R2, 0x1, R44, P2 ;  /* 0x00000001022c7824 */ /* 0x000fc800010e062c */
[----:B------:R0:W-:Y:S01]  /*5da40*/  STL [R1+0x1edc], R59 ;  /* 0x001edc3b01007387 */ /* 0x0001e20000100800 */
[----:B----4-:R-:W-:-:S03]  /*5da50*/  IADD3 R45, P2, R3, R45, RZ ;  /* 0x0000002d032d7210 */ /* 0x010fc60007f5e0ff */
        /* <DEDUP_REMOVED lines=1733> */
[----:B---3--:R-:W3:Y:S04]  /*646b0*/  LDL.LU R45, [R1+0x15c8] ;  /* 0x0015c800012d7983 */ /* 0x008ee80000300800 */
[----:B------:R1:W-:Y:S04]  /*646c0*/  STL [R1+0x15ac], R60 ;  /* 0x0015ac3c01007387 */ /* 0x0003e80000100800 */
[----:B----4-:R-:W4:Y:S04]  /*646d0*/  LDL.LU R42, [R1+0x159c] ;  /* 0x00159c00012a7983 */ /* 0x010f280000300800 */
        /* <DEDUP_REMOVED lines=30> */
[----:B---3--:R-:W-:-:S03]  /*648c0*/  IMAD.X R45, R2, 0x1, R45, P3 ;  /* 0x00000001022d7824 */ /* 0x008fc600018e062d */
[----:B------:R1:W-:Y:S01]  /*648d0*/  STL [R1+0x15a4], R44 ;  /* 0x0015a42c01007387 */ /* 0x0003e20000100800 */
[----:B----4-:R-:W-:-:S03]  /*648e0*/  IADD3 R42, P3, R3, R42, RZ ;  /* 0x0000002a032a7210 */ /* 0x010fc60007f7e0ff */
        /* <DEDUP_REMOVED lines=57> */
[----:B---3--:R-:W3:Y:S04]  /*64c80*/  LDL.LU R45, [R1+0x1524] ;  /* 0x00152400012d7983 */ /* 0x008ee80000300800 */
[----:B------:R1:W-:Y:S04]  /*64c90*/  STL [R1+0x1558], R60 ;  /* 0x0015583c01007387 */ /* 0x0003e80000100800 */
[----:B----4-:R-:W4:Y:S04]  /*64ca0*/  LDL.LU R42, [R1+0x1548] ;  /* 0x00154800012a7983 */ /* 0x010f280000300800 */
        /* <DEDUP_REMOVED lines=30> */
[----:B---3--:R-:W-:-:S03]  /*64e90*/  IADD3 R45, P6, R3, R45, RZ ;  /* 0x0000002d032d7210 */ /* 0x008fc60007fde0ff */
[----:B------:R1:W-:Y:S01]  /*64ea0*/  STL [R1+0x1550], R44 ;  /* 0x0015502c01007387 */ /* 0x0003e20000100800 */
[----:B----4-:R-:W-:-:S03]  /*64eb0*/  IMAD.X R42, R2, 0x1, R42, P1 ;  /* 0x00000001022a7824 */ /* 0x010fc600008e062a */
        /* <DEDUP_REMOVED lines=52> */
[----:B0-----:R-:W4:Y:S01]  /*65200*/  LDL.LU R59, [R1+0x14d8] ;  /* 0x0014d800013b7983 */ /* 0x001f220000300800 */
[----:B------:R-:W-:-:S03]  /*65210*/  IADD3 R60, P2, R3, R60, RZ ;  /* 0x0000003c033c7210 */ /* 0x000fc60007f5e0ff */
[----:B------:R0:W-:Y:S04]  /*65220*/  STL [R1+0x14bc], R55 ;  /* 0x0014bc3701007387 */ /* 0x0001e80000100800 */
[----:B-1----:R-:W4:Y:S04]  /*65230*/  LDL.LU R44, [R1+0x14ac] ;  /* 0x0014ac00012c7983 */ /* 0x002f280000300800 */
[----:B------:R1:W-:Y:S04]  /*65240*/  STL [R1+0x14e0], R61 ;  /* 0x0014e03d01007387 */ /* 0x0003e80000100800 */
[----:B---3--:R-:W3:Y:S04]  /*65250*/  LDL.LU R45, [R1+0x14d0] ;  /* 0x0014d000012d7983 */ /* 0x008ee80000300800 */
[----:B------:R1:W-:Y:S04]  /*65260*/  STL [R1+0x14b4], R60 ;  /* 0x0014b43c01007387 */ /* 0x0003e80000100800 */
[----:B--2---:R-:W2:Y:S04]  /*65270*/  LDL.LU R42, [R1+0x14a4] ;  /* 0x0014a400012a7983 */ /* 0x004ea80000300800 */
        /* <DEDUP_REMOVED lines=25> */
[----:B-1----:R-:W4:Y:S04]  /*65410*/  LDL.LU R61, [R1+0x143c] ;  /* 0x00143c00013d7983 */ /* 0x002f280000300800 */
[----:B------:R-:W4:Y:S01]  /*65420*/  LDL.LU R60, [R1+0x1460] ;  /* 0x00146000013c7983 */ /* 0x000f220000300800 */
[----:B------:R-:W-:Y:S01]  /*65430*/  IMAD.X R59, R2, 0x1, R59, P3 ;  /* 0x00000001023b7824 */ /* 0x000fe200018e063b */
[----:B------:R-:W-:-:S04]  /*65440*/  IADD3 R44, P3, R3, R44, RZ ;  /* 0x0000002c032c7210 */ /* 0x000fc80007f7e0ff */
[----:B------:R0:W-:Y:S01]  /*65450*/  STL [R1+0x14d8], R59 ;  /* 0x0014d83b01007387 */ /* 0x0001e20000100800 */
[----:B---3--:R-:W-:-:S03]  /*65460*/  IMAD.X R45, R2, 0x1, R45, P4 ;  /* 0x00000001022d7824 */ /* 0x008fc600020e062d */
[----:B------:R1:W-:Y:S01]  /*65470*/  STL [R1+0x14ac], R44 ;  /* 0x0014ac2c01007387 */ /* 0x0003e20000100800 */
[----:B--2---:R-:W-:-:S03]  /*65480*/  IADD3 R42, P4, R3, R42, RZ ;  /* 0x0000002a032a7210 */ /* 0x004fc60007f9e0ff */
        /* <DEDUP_REMOVED lines=52> */
[----:B0-----:R-:W4:Y:S01]  /*657d0*/  LDL.LU R59, [R1+0x1434] ;  /* 0x00143400013b7983 */ /* 0x001f220000300800 */
[----:B------:R-:W-:-:S03]  /*657e0*/  IMAD.X R60, R2, 0x1, R60, P6 ;  /* 0x00000001023c7824 */ /* 0x000fc600030e063c */
[----:B------:R0:W-:Y:S04]  /*657f0*/  STL [R1+0x1468], R55 ;  /* 0x0014683701007387 */ /* 0x0001e80000100800 */
[----:B-1----:R-:W4:Y:S04]  /*65800*/  LDL.LU R44, [R1+0x1458] ;  /* 0x00145800012c7983 */ /* 0x002f280000300800 */
[----:B------:R1:W-:Y:S04]  /*65810*/  STL [R1+0x143c], R61 ;  /* 0x00143c3d01007387 */ /* 0x0003e80000100800 */
[----:B--2---:R-:W2:Y:S04]  /*65820*/  LDL.LU R45, [R1+0x142c] ;  /* 0x00142c00012d7983 */ /* 0x004ea80000300800 */
[----:B------:R1:W-:Y:S04]  /*65830*/  STL [R1+0x1460], R60 ;  /* 0x0014603c01007387 */ /* 0x0003e80000100800 */
[----:B---3--:R-:W3:Y:S04]  /*65840*/  LDL.LU R42, [R1+0x1450] ;  /* 0x00145000012a7983 */ /* 0x008ee80000300800 */
        /* <DEDUP_REMOVED lines=27> */
[----:B------:R-:W-:Y:S01]  /*65a00*/  IADD3 R59, P6, R3, R59, RZ ;  /* 0x0000003b033b7210 */ /* 0x000fe20007fde0ff */
[----:B------:R-:W-:-:S04]  /*65a10*/  IMAD.X R44, R2, 0x1, R44, P1 ;  /* 0x00000001022c7824 */ /* 0x000fc800008e062c */
[----:B------:R0:W-:Y:S01]  /*65a20*/  STL [R1+0x1434], R59 ;  /* 0x0014343b01007387 */ /* 0x0001e20000100800 */
[----:B--2---:R-:W-:-:S03]  /*65a30*/  IADD3 R45, P1, R3, R45, RZ ;  /* 0x0000002d032d7210 */ /* 0x004fc60007f3e0ff */
[----:B------:R1:W-:Y:S01]  /*65a40*/  STL [R1+0x1458], R44 ;  /* 0x0014582c01007387 */ /* 0x0003e20000100800 */
[----:B---3--:R-:W-:-:S03]  /*65a50*/  IMAD.X R42, R2, 0x1, R42, P2 ;  /* 0x00000001022a7824 */ /* 0x008fc600010e062a */
        /* <DEDUP_REMOVED lines=90> */
[----:B--2---:R-:W-:-:S03]  /*66000*/  IMAD.X R45, R2, 0x1, R45, P5 ;  /* 0x00000001022d7824 */ /* 0x004fc600028e062d */
[----:B------:R1:W-:Y:S01]  /*66010*/  STL [R1+0x13b4], R44 ;  /* 0x0013b42c01007387 */ /* 0x0003e20000100800 */
[----:B---3--:R-:W-:-:S03]  /*66020*/  IADD3 R42, P5, R3, R42, RZ ;  /* 0x0000002a032a7210 */ /* 0x008fc60007fbe0ff */
        /* <DEDUP_REMOVED lines=502> */
[C---:B------:R-:W-:Y:S01]  /*67f90*/  IADD3 R5, P2, R3.reuse, R5, RZ ;  /* 0x0000000503057210 */ /* 0x040fe20007f5e0ff */
[----:B------:R-:W-:Y:S02]  /*67fa0*/  IMAD.X R36, R2, 0x1, R36, P3 ;  /* 0x0000000102247824 */ /* 0x000fe400018e0624 */
[----:B------:R0:W-:Y:S01]  /*67fb0*/  STL [R1+0x11e8], R4 ;  /* 0x0011e80401007387 */ /* 0x0001e20000100800 */
[----:B------:R-:W-:-:S03]  /*67fc0*/  IADD3 R37, P3, R3, R37, RZ ;  /* 0x0000002503257210 */ /* 0x000fc60007f7e0ff */
[----:B------:R0:W-:Y:S01]  /*67fd0*/  STL [R1+0x11bc], R5 ;  /* 0x0011bc0501007387 */ /* 0x0001e20000100800 */
[----:B------:R-:W-:-:S03]  /*67fe0*/  IMAD.X R38, R2, 0x1, R38, P4 ;  /* 0x0000000102267824 */ /* 0x000fc600020e0626 */
[----:B------:R0:W-:Y:S01]  /*67ff0*/  STL [R1+0x11e0], R36 ;  /* 0x0011e02401007387 */ /* 0x0001e20000100800 */
[----:B------:R-:W-:-:S03]  /*68000*/  IMAD.X R39, R2, 0x1, R39, P5 ;  /* 0x0000000102277824 */ /* 0x000fc600028e0627 */
[----:B------:R0:W-:Y:S01]  /*68010*/  STL [R1+0x11b4], R37 ;  /* 0x0011b42501007387 */ /* 0x0001e20000100800 */
[----:B------:R-:W-:-:S03]  /*68020*/  IMAD.X R54, R2, 0x1, R54, P6 ;  /* 0x0000000102367824 */ /* 0x000fc600030e0636 */
[----:B------:R0:W-:Y:S01]  /*68030*/  STL [R1+0x11d8], R38 ;  /* 0x0011d82601007387 */ /* 0x0001e20000100800 */
[----:B------:R-:W-:-:S03]  /*68040*/  IMAD.X R55, R2, 0x1, R55, P1 ;  /* 0x0000000102377824 */ /* 0x000fc600008e0637 */
[----:B------:R0:W-:Y:S01]  /*68050*/  STL [R1+0x11d0], R39 ;  /* 0x0011d02701007387 */ /* 0x0001e20000100800 */
[C---:B------:R-:W-:Y:S02]  /*68060*/  IMAD.X R61, R2.reuse, 0x1, R61, P2 ;  /* 0x00000001023d7824 */ /* 0x040fe400010e063d */
[----:B------:R-:W-:Y:S01]  /*68070*/  IMAD.X R60, R2, 0x1, R60, P3 ;  /* 0x00000001023c7824 */ /* 0x000fe200018e063c */
[----:B------:R0:W-:Y:S04]  /*68080*/  STL [R1+0x11c8], R54 ;  /* 0x0011c83601007387 */ /* 0x0001e80000100800 */
[----:B------:R0:W-:Y:S04]  /*68090*/  STL [R1+0x11b0], R60 ;  /* 0x0011b03c01007387 */ /* 0x0001e80000100800 */
[----:B------:R0:W-:Y:S04]  /*680a0*/  STL [R1+0x11c0], R55 ;  /* 0x0011c03701007387 */ /* 0x0001e80000100800 */
[----:B------:R0:W-:Y:S01]  /*680b0*/  STL [R1+0x11b8], R61 ;  /* 0x0011b83d01007387 */ /* 0x0001e20000100800 */
[----:B------:R-:W-:Y:S05]  /*680c0*/  @P0 BRA `(.L_x_1) ;  /* 0xfffffb38007c0947 */ /* 0x000fea000383ffff */
.L_x_0:
[----:B0-----:R-:W2:Y:S01]  /*680d0*/  LDL.LU R59, [R1+0x3b0] ;  /* 0x0003b000013b7983 */ /* 0x001ea20000300800 */
[----:B------:R-:W-:Y:S01]  /*680e0*/  ULDC.64 UR22, c[0x0][0x228] ;  /* 0x00008a0000167ab9 */ /* 0x000fe20000000a00 */
[----:B------:R-:W-:Y:S01]  /*680f0*/  ULDC.64 UR6, c[0x0][0x228] ;  /* 0x00008a0000067ab9 */ /* 0x000fe20000000a00 */
[----:B------:R-:W-:Y:S01]  /*68100*/  ULDC.64 UR8, c[0x0][0x228] ;  /* 0x00008a0000087ab9 */ /* 0x000fe20000000a00 */
[----:B------:R-:W2:Y:S01]  /*68110*/  LDL.LU R28, [R1+0x3b4] ;  /* 0x0003b400011c7983 */ /* 0x000ea20000300800 */
[----:B------:R-:W0:Y:S01]  /*68120*/  S2UR UR5, SR_CgaCtaId ;  /* 0x00000000000579c3 */ /* 0x000e220000008800 */
[----:B------:R-:W-:Y:S01]  /*68130*/  UMOV UR4, 0x400 ;  /* 0x0000040000047882 */ /* 0x000fe20000000000 */
[----:B------:R-:W-:Y:S01]  /*68140*/  ULDC.64 UR24, c[0x0][0x228] ;  /* 0x00008a0000187ab9 */ /* 0x000fe20000000a00 */
[----:B------:R-:W3:Y:S01]  /*68150*/  LDL.LU R58, [R1+0x3b8] ;  /* 0x0003b800013a7983 */ /* 0x000ee20000300800 */
[----:B------:R-:W-:Y:S01]  /*68160*/  ULDC.64 UR26, c[0x0][0x228] ;  /* 0x00008a00001a7ab9 */ /* 0x000fe20000000a00 */
[----:B------:R-:W-:Y:S01]  /*68170*/  ULDC.64 UR12, c[0x0][0x228] ;  /* 0x00008a00000c7ab9 */ /* 0x000fe20000000a00 */
[----:B------:R-:W-:Y:S01]  /*68180*/  ULDC.64 UR10, c[0x0][0x228] ;  /* 0x00008a00000a7ab9 */ /* 0x000fe20000000a00 */
[----:B------:R-:W3:Y:S01]  /*68190*/  LDL.LU R57, [R1+0x3bc] ;  /* 0x0003bc0001397983 */ /* 0x000ee20000300800 */
[----:B------:R-:W-:Y:S01]  /*681a0*/  ULDC.64 UR16, c[0x0][0x228] ;  /* 0x00008a0000107ab9 */ /* 0x000fe20000000a00 */
[----:B------:R-:W-:Y:S01]  /*681b0*/  ULDC.64 UR14, c[0x0][0x228] ;  /* 0x00008a00000e7ab9 */ /* 0x000fe20000000a00 */
[----:B------:R-:W-:Y:S01]  /*681c0*/  ULDC.64 UR20, c[0x0][0x228] ;  /* 0x00008a0000147ab9 */ /* 0x000fe20000000a00 */
[----:B------:R-:W4:Y:S01]  /*681d0*/  LDL.LU R56, [R1+0x3c0] ;  /* 0x0003c00001387983 */ /* 0x000f220000300800 */
[----:B------:R-:W-:-:S03]  /*681e0*/  ULDC.64 UR18, c[0x0][0x228] ;  /* 0x00008a0000127ab9 */ /* 0x000fc60000000a00 */
        /* <DEDUP_REMOVED lines=53> */
[----:B--2---:R-:W-:-:S05]  /*68540*/  F2FP.SATFINITE.E4M3.F32.PACK_AB_MERGE_C R28, R28, R59, RZ ;  /* 0x0000003b1c1c723e */ /* 0x004fca00048070ff */
[----:B------:R4:W-:Y:S01]  /*68550*/  STL [R1+0x27c0], R28 ;  /* 0x0027c01c01007387 */ /* 0x0009e20000100800 */
[----:B---3--:R-:W-:-:S05]  /*68560*/  F2FP.SATFINITE.E4M3.F32.PACK_AB_MERGE_C R57, R57, R58, RZ ;  /* 0x0000003a3939723e */ /* 0x008fca00048070ff */
[----:B------:R-:W-:Y:S01]  /*68570*/  STL [R1+0x4c], R57 ;  /* 0x00004c3901007387 */ /* 0x000fe20000100800 */
[----:B----4-:R-:W-:-:S05]  /*68580*/  F2FP.SATFINITE.E4M3.F32.PACK_AB_MERGE_C R28, R55, R56, RZ ;  /* 0x00000038371c723e */ /* 0x010fca00048070ff */
[----:B------:R2:W-:Y:S01]  /*68590*/  STL [R1+0x48], R28 ;  /* 0x0000481c01007387 */ /* 0x0005e20000100800 */
[----:B-----5:R-:W-:-:S05]  /*685a0*/  F2FP.SATFINITE.E4M3.F32.PACK_AB_MERGE_C R0, R53, R54, RZ ;  /* 0x000000363500723e */ /* 0x020fca00048070ff */
[----:B------:R3:W-:Y:S01]  /*685b0*/  STL [R1+0x64], R0 ;  /* 0x0000640001007387 */ /* 0x0007e20000100800 */
[----:B------:R-:W-:-:S05]  /*685c0*/  F2FP.SATFINITE.E4M3.F32.PACK_AB_MERGE_C R51, R51, R52, RZ ;  /* 0x000000343333723e */ /* 0x000fca00048070ff */
[----:B------:R-:W-:Y:S01]  /*685d0*/  STL [R1+0x60], R51 ;  /* 0x0000603301007387 */ /* 0x000fe20000100800 */
[----:B--2---:R-:W-:-:S05]  /*685e0*/  F2FP.SATFINITE.E4M3.F32.PACK_AB_MERGE_C R28, R49, R50, RZ ;  /* 0x00000032311c723e */ /* 0x004fca00048070ff */
[----:B------:R2:W-:Y:S01]  /*685f0*/  STL [R1+0x6c], R28 ;  /* 0x00006c1c01007387 */ /* 0x0005e20000100800 */
[----:B---3--:R-:W-:-:S05]  /*68600*/  F2FP.SATFINITE.E4M3.F32.PACK_AB_MERGE_C R0, R47, R48, RZ ;  /* 0x000000302f00723e */ /* 0x008fca00048070ff */
        /* <DEDUP_REMOVED lines=16> */
[----:B------:R-:W-:Y:S01]  /*68710*/  STL [R1+0x98], R28 ;  /* 0x0000981c01007387 */ /* 0x000fe20000100800 */
[----:B---3--:R-:W-:-:S05]  /*68720*/  F2FP.SATFINITE.E4M3.F32.PACK_AB_MERGE_C R0, R29, R30, RZ ;  /* 0x0000001e1d00723e */ /* 0x008fca00048070ff */
[----:B------:R2:W-:Y:S01]  /*68730*/  STL [R1+0xa8], R0 ;  /* 0x0000a80001007387 */ /* 0x0005e20000100800 */
[----:B------:R-:W-:-:S05]  /*68740*/  F2FP.SATFINITE.E4M3.F32.PACK_AB_MERGE_C R26, R26, R27, RZ ;  /* 0x0000001b1a1a723e */ /* 0x000fca00048070ff */
[----:B------:R-:W-:Y:S01]  /*68750*/  STL [R1+0xa4], R26 ;  /* 0x0000a41a01007387 */ /* 0x000fe20000100800 */
[----:B------:R-:W-:-:S05]  /*68760*/  F2FP.SATFINITE.E4M3.F32.PACK_AB_MERGE_C R24, R24, R25, RZ ;  /* 0x000000191818723e */ /* 0x000fca00048070ff */
[----:B------:R-:W-:Y:S01]  /*68770*/  STL [R1+0xac], R24 ;  /* 0x0000ac1801007387 */ /* 0x000fe20000100800 */
[----:B--2---:R-:W-:-:S05]  /*68780*/  F2FP.SATFINITE.E4M3.F32.PACK_AB_MERGE_C R0, R22, R23, RZ ;  /* 0x000000171600723e */ /* 0x004fca00048070ff */
        /* <DEDUP_REMOVED lines=17> */
[----:B--2---:R-:W-:-:S03]  /*688a0*/  F2FP.SATFINITE.E4M3.F32.PACK_AB_MERGE_C R0, R4, R5, RZ ;  /* 0x000000050400723e */ /* 0x004fc600048070ff */
[----:B------:R-:W2:Y:S04]  /*688b0*/  LDL.LU R28, [R1+0x78c] ;  /* 0x00078c00011c7983 */ /* 0x000ea80000300800 */
[----:B------:R3:W-:Y:S01]  /*688c0*/  STL [R1+0x178], R0 ;  /* 0x0001780001007387 */ /* 0x0007e20000100800 */
[----:B------:R-:W-:-:S03]  /*688d0*/  F2FP.SATFINITE.E4M3.F32.PACK_AB_MERGE_C R2, R2, R3, RZ ;  /* 0x000000030202723e */ /* 0x000fc600048070ff */
[----:B---3--:R-:W3:Y:S04]  /*688e0*/  LDL.LU R0, [R1+0x730] ;  /* 0x0007300001007983 */ /* 0x008ee80000300800 */
[----:B------:R-:W-:Y:S01]  /*688f0*/  STL [R1+0x170], R2 ;  /* 0x0001700201007387 */ /* 0x000fe20000100800 */
[----:B------:R-:W-:Y:S06]  /*68900*/  BAR.SYNC.DEFER_BLOCKING 0x0 ;  /* 0x0000000000007b1d */ /* 0x000fec0000010000 */
[----:B---3--:R3:W-:Y:S04]  /*68910*/  STL [R1+0x2820], R0 ;  /* 0x0028200001007387 */ /* 0x0087e80000100800 */
[----:B---3--:R-:W2:Y:S04]  /*68920*/  LDL.LU R0, [R1+0x788] ;  /* 0x0007880001007983 */ /* 0x008ea80000300800 */
[----:B-1----:R-:W3:Y:S04]  /*68930*/  LDL.LU R61, [R1+0x734] ;  /* 0x00073400013d7983 */ /* 0x002ee80000300800 */
[----:B------:R-:W4:Y:S04]  /*68940*/  LDL.LU R60, [R1+0x738] ;  /* 0x00073800013c7983 */ /* 0x000f280000300800 */
        /* <DEDUP_REMOVED lines=57> */
[----:B--2---:R-:W-:-:S03]  /*68ce0*/  F2FP.SATFINITE.E4M3.F32.PACK_AB_MERGE_C R28, R28, R0, RZ ;  /* 0x000000001c1c723e */ /* 0x004fc600048070ff */
[----:B------:R-:W2:Y:S04]  /*68cf0*/  LDL.LU R0, [R1+0x2820] ;  /* 0x0028200001007983 */ /* 0x000ea80000300800 */
[----:B------:R4:W-:Y:S02]  /*68d00*/  STL [R1+0x190], R28 ;  /* 0x0001901c01007387 */ /* 0x0009e40000100800 */
[----:B----4-:R-:W-:Y:S02]  /*68d10*/  F2FP.SATFINITE.E4M3.F32.PACK_AB_MERGE_C R28, R59, R60, RZ ;  /* 0x0000003c3b1c723e */ /* 0x010fe400048070ff */
[----:B---3--:R-:W-:Y:S02]  /*68d20*/  F2FP.SATFINITE.E4M3.F32.PACK_AB_MERGE_C R55, R55, R56, RZ ;  /* 0x000000383737723e */ /* 0x008fe400048070ff */
[----:B------:R-:W-:-:S02]  /*68d30*/  F2FP.SATFINITE.E4M3.F32.PACK_AB_MERGE_C R49, R49, R50, RZ ;  /* 0x000000323131723e */ /* 0x000fc400048070ff */
[----:B------:R-:W-:Y:S02]  /*68d40*/  F2FP.SATFINITE.E4M3.F32.PACK_AB_MERGE_C R43, R43, R44, RZ ;  /* 0x0000002c2b2b723e */ /* 0x000fe400048070ff */
[----:B------:R-:W-:Y:S02]  /*68d50*/  F2FP.SATFINITE.E4M3.F32.PACK_AB_MERGE_C R37, R37, R38, RZ ;  /* 0x000000262525723e */ /* 0x000fe400048070ff */
[----:B------:R-:W-:Y:S02]  /*68d60*/  F2FP.SATFINITE.E4M3.F32.PACK_AB_MERGE_C R31, R31, R32, RZ ;  /* 0x000000201f1f723e */ /* 0x000fe400048070ff */
[----:B------:R-:W-:Y:S02]  /*68d70*/  F2FP.SATFINITE.E4M3.F32.PACK_AB_MERGE_C R24, R24, R25, RZ ;  /* 0x000000191818723e */ /* 0x000fe400048070ff */
[----:B------:R-:W-:Y:S02]  /*68d80*/  F2FP.SATFINITE.E4M3.F32.PACK_AB_MERGE_C R22, R22, R23, RZ ;  /* 0x000000171616723e */ /* 0x000fe400048070ff */
[----:B------:R-:W-:-:S02]  /*68d90*/  F2FP.SATFINITE.E4M3.F32.PACK_AB_MERGE_C R18, R18, R19, RZ ;  /* 0x000000131212723e */ /* 0x000fc400048070ff */
[----:B------:R-:W-:Y:S02]  /*68da0*/  F2FP.SATFINITE.E4M3.F32.PACK_AB_MERGE_C R16, R16, R17, RZ ;  /* 0x000000111010723e */ /* 0x000fe400048070ff */
[----:B------:R-:W-:Y:S02]  /*68db0*/  F2FP.SATFINITE.E4M3.F32.PACK_AB_MERGE_C R12, R12, R13, RZ ;  /* 0x0000000d0c0c723e */ /* 0x000fe400048070ff */
[----:B------:R-:W-:Y:S02]  /*68dc0*/  F2FP.SATFINITE.E4M3.F32.PACK_AB_MERGE_C R10, R10, R11, RZ ;  /* 0x0000000b0a0a723e */ /* 0x000fe400048070ff */
[----:B------:R-:W-:Y:S02]  /*68dd0*/  F2FP.SATFINITE.E4M3.F32.PACK_AB_MERGE_C R6, R6, R7, RZ ;  /* 0x000000070606723e */ /* 0x000fe400048070ff */
[----:B------:R-:W-:Y:S02]  /*68de0*/  F2FP.SATFINITE.E4M3.F32.PACK_AB_MERGE_C R4, R4, R5, RZ ;  /* 0x000000050404723e */ /* 0x000fe400048070ff */
[----:B--2---:R-:W-:-:S02]  /*68df0*/  F2FP.SATFINITE.E4M3.F32.PACK_AB_MERGE_C R61, R61, R0, RZ ;  /* 0x000000003d3d723e */ /* 0x004fc400048070ff */
[----:B------:R-:W-:-:S03]  /*68e00*/  F2FP.SATFINITE.E4M3.F32.PACK_AB_MERGE_C R0, R57, R58, RZ ;  /* 0x0000003a3900723e */ /* 0x000fc600048070ff */
[----:B------:R-:W-:Y:S04]  /*68e10*/  STL [R1+0x18c], R61 ;  /* 0x00018c3d01007387 */ /* 0x000fe80000100800 */
[----:B------:R1:W-:Y:S04]  /*68e20*/  STL [R1+0x198], R28 ;  /* 0x0001981c01007387 */ /* 0x0003e80000100800 */
[----:B------:R2:W-:Y:S01]  /*68e30*/  STL [R1+0x14], R0 ;  /* 0x0000140001007387 */ /* 0x0005e20000100800 */
[----:B-1----:R-:W-:-:S03]  /*68e40*/  F2FP.SATFINITE.E4M3.F32.PACK_AB_MERGE_C R28, R53, R54, RZ ;  /* 0x00000036351c723e */ /* 0x002fc600048070ff */
[----:B------:R-:W-:Y:S01]  /*68e50*/  STL [R1+0x10], R55 ;  /* 0x0000103701007387 */ /* 0x000fe20000100800 */
[----:B--2---:R-:W-:-:S03]  /*68e60*/  F2FP.SATFINITE.E4M3.F32.PACK_AB_MERGE_C R0, R51, R52, RZ ;  /* 0x000000343300723e */ /* 0x004fc600048070ff */
        /* <DEDUP_REMOVED lines=20> */
[----:B------:R-:W-:Y:S04]  /*68fb0*/  STL [R1+0x50], R28 ;  /* 0x0000501c01007387 */ /* 0x000fe80000100800 */
[----:B------:R1:W-:Y:S04]  /*68fc0*/  STL [R1+0x24], R0 ;  /* 0x0000240001007387 */ /* 0x0003e80000100800 */
[----:B------:R-:W-:Y:S01]  /*68fd0*/  STL [R1+0x3c], R24 ;  /* 0x00003c1801007387 */ /* 0x000fe20000100800 */
[----:B-1----:R-:W-:-:S03]  /*68fe0*/  F2FP.SATFINITE.E4M3.F32.PACK_AB_MERGE_C R0, R20, R21, RZ ;  /* 0x000000151400723e */ /* 0x002fc600048070ff */
        /* <DEDUP_REMOVED lines=10> */
[----:B------:R2:W-:Y:S04]  /*69090*/  STL [R1+0xf8], R6 ;  /* 0x0000f80601007387 */ /* 0x0005e80000100800 */
[----:B------:R-:W3:Y:S01]  /*690a0*/  LDL.LU R42, [R1+0x770] ;  /* 0x00077000012a7983 */ /* 0x000ee20000300800 */
[----:B-1----:R-:W-:-:S03]  /*690b0*/  F2FP.SATFINITE.E4M3.F32.PACK_AB_MERGE_C R0, R2, R3, RZ ;  /* 0x000000030200723e */ /* 0x002fc600048070ff */
[----:B------:R1:W-:Y:S04]  /*690c0*/  STL [R1+0x128], R4 ;  /* 0x0001280401007387 */ /* 0x0003e80000100800 */
[----:B------:R-:W3:Y:S04]  /*690d0*/  LDL.LU R41, [R1+0x774] ;  /* 0x0007740001297983 */ /* 0x000ee80000300800 */
        /* <DEDUP_REMOVED lines=36> */
[----:B-1----:R-:W2:Y:S04]  /*69320*/  LDL.LU R4, [R1+0x4d4] ;  /* 0x0004d40001047983 */ /* 0x002ea80000300800 */
[----:B------:R-:W2:Y:S04]  /*69330*/  LDL.LU R3, [R1+0x4d8] ;  /* 0x0004d80001037983 */ /* 0x000ea80000300800 */
[----:B------:R-:W2:Y:S01]  /*69340*/  LDL.LU R2, [R1+0x4dc] ;  /* 0x0004dc0001027983 */ /* 0x000ea20000300800 */
[----:B---3--:R-:W-:-:S05]  /*69350*/  F2FP.SATFINITE.E4M3.F32.PACK_AB_MERGE_C R0, R41, R42, RZ ;  /* 0x0000002a2900723e */ /* 0x008fca00048070ff */
[----:B------:R1:W-:Y:S01]  /*69360*/  STL [R1+0x148], R0 ;  /* 0x0001480001007387 */ /* 0x0003e20000100800 */
[----:B----4-:R-:W-:Y:S02]  /*69370*/  F2FP.SATFINITE.E4M3.F32.PACK_AB_MERGE_C R39, R39, R40, RZ ;  /* 0x000000282727723e */ /* 0x010fe400048070ff */
[----:B------:R-:W-:-:S03]  /*69380*/  F2FP.SATFINITE.E4M3.F32.PACK_AB_MERGE_C R28, R37, R38, RZ ;  /* 0x00000026251c723e */ /* 0x000fc600048070ff */
[----:B------:R-:W-:Y:S04]  /*69390*/  STL [R1+0x144], R39 ;  /* 0x0001442701007387 */ /* 0x000fe80000100800 */
[----:B------:R-:W-:Y:S01]  /*693a0*/  STL [R1+0x16c], R28 ;  /* 0x00016c1c01007387 */ /* 0x000fe20000100800 */
[----:B-1----:R-:W-:Y:S02]  /*693b0*/  F2FP.SATFINITE.E4M3.F32.PACK_AB_MERGE_C R0, R35, R36, RZ ;  /* 0x000000242300723e */ /* 0x002fe400048070ff */
[----:B------:R-:W-:-:S05]  /*693c0*/  F2FP.SATFINITE.E4M3.F32.PACK_AB_MERGE_C R26, R26, R34, RZ ;  /* 0x000000221a1a723e */ /* 0x000fca00048070ff */
[----:B------:R-:W-:Y:S01]  /*693d0*/  STL [R1+0x27c4], R26 ;  /* 0x0027c41a01007387 */ /* 0x000fe20000100800 */
[----:B------:R-:W-:-:S03]  /*693e0*/  F2FP.SATFINITE.E4M3.F32.PACK_AB_MERGE_C R60, R32, R33, RZ ;  /* 0x00000021203c723e */ /* 0x000fc600048070ff */
[----:B------:R1:W-:Y:S01]  /*693f0*/  STL [R1+0x168], R0 ;  /* 0x0001680001007387 */ /* 0x0003e20000100800 */
[----:B------:R-:W-:-:S03]  /*69400*/  F2FP.SATFINITE.E4M3.F32.PACK_AB_MERGE_C R58, R30, R31, RZ ;  /* 0x0000001f1e3a723e */ /* 0x000fc600048070ff */
[----:B------:R-:W-:Y:S01]  /*69410*/  STL [R1+0x27c8], R60 ;  /* 0x0027c83c01007387 */ /* 0x000fe20000100800 */
[----:B-1----:R-:W-:-:S03]  /*69420*/  F2FP.SATFINITE.E4M3.F32.PACK_AB_MERGE_C R0, R27, R29, RZ ;  /* 0x0000001d1b00723e */ /* 0x002fc600048070ff */
[----:B------:R-:W-:Y:S04]  /*69430*/  STL [R1+0x27cc], R58 ;  /* 0x0027cc3a01007387 */ /* 0x000fe80000100800 */
[----:B------:R1:W-:Y:S01]  /*69440*/  STL [R1+0x4], R0 ;  /* 0x0000040001007387 */ /* 0x0003e20000100800 */
[----:B------:R-:W-:Y:S02]  /*69450*/  F2FP.SATFINITE.E4M3.F32.PACK_AB_MERGE_C R24, R24, R25, RZ ;  /* 0x000000191818723e */ /* 0x000fe400048070ff */
[----:B------:R-:W-:-:S03]  /*69460*/  F2FP.SATFINITE.E4M3.F32.PACK_AB_MERGE_C R22, R22, R23, RZ ;  /* 0x000000171616723e */ /* 0x000fc600048070ff */
[----:B------:R3:W-:Y:S04]  /*69470*/  STL [R1], R24 ;  /* 0x0000001801007387 */ /* 0x0007e80000100800 */
[----:B------:R4:W-:Y:S01]  /*69480*/  STL [R1+0xc], R22 ;  /* 0x00000c1601007387 */ /* 0x0009e20000100800 */
[----:B-1----:R-:W-:Y:S02]  /*69490*/  F2FP.SATFINITE.E4M3.F32.PACK_AB_MERGE_C R0, R20, R21, RZ ;  /* 0x000000151400723e */ /* 0x002fe400048070ff */
[----:B------:R-:W-:-:S05]  /*694a0*/  F2FP.SATFINITE.E4M3.F32.PACK_AB_MERGE_C R61, R18, R19, RZ ;  /* 0x00000013123d723e */ /* 0x000fca00048070ff */
[----:B------:R-:W-:Y:S01]  /*694b0*/  STL [R1+0x27d0], R61 ;  /* 0x0027d03d01007387 */ /* 0x000fe20000100800 */
[----:B------:R-:W-:-:S03]  /*694c0*/  F2FP.SATFINITE.E4M3.F32.PACK_AB_MERGE_C R59, R16, R17, RZ ;  /* 0x00000011103b723e */ /* 0x000fc600048070ff */
[----:B------:R1:W-:Y:S01]  /*694d0*/  STL [R1+0x8], R0 ;  /* 0x0000080001007387 */ /* 0x0003e20000100800 */
[----:B------:R-:W-:-:S03]  /*694e0*/  F2FP.SATFINITE.E4M3.F32.PACK_AB_MERGE_C R23, R14, R15, RZ ;  /* 0x0000000f0e17723e */ /* 0x000fc600048070ff */
[----:B------:R-:W-:Y:S01]  /*694f0*/  STL [R1+0x27d4], R59 ;  /* 0x0027d43b01007387 */ /* 0x000fe20000100800 */
[----:B------:R-:W-:-:S03]  /*69500*/  F2FP.SATFINITE.E4M3.F32.PACK_AB_MERGE_C R19, R12, R13, RZ ;  /* 0x0000000d0c13723e */ /* 0x000fc600048070ff */
[----:B------:R-:W-:Y:S01]  /*69510*/  STL [R1+0x27d8], R23 ;  /* 0x0027d81701007387 */ /* 0x000fe20000100800 */
[----:B------:R-:W-:-:S03]  /*69520*/  F2FP.SATFINITE.E4M3.F32.PACK_AB_MERGE_C R21, R10, R11, RZ ;  /* 0x0000000b0a15723e */ /* 0x000fc600048070ff */
[----:B------:R-:W-:Y:S01]  /*69530*/  STL [R1+0x27dc], R19 ;  /* 0x0027dc1301007387 */ /* 0x000fe20000100800 */
[----:B------:R-:W-:-:S03]  /*69540*/  F2FP.SATFINITE.E4M3.F32.PACK_AB_MERGE_C R18, R8, R9, RZ ;  /* 0x000000090812723e */ /* 0x000fc600048070ff */
[----:B------:R-:W-:Y:S01]  /*69550*/  STL [R1+0x27e0], R21 ;  /* 0x0027e01501007387 */ /* 0x000fe20000100800 */
[----:B--2---:R-:W-:-:S03]  /*69560*/  F2FP.SATFINITE.E4M3.F32.PACK_AB_MERGE_C R54, R6, R7, RZ ;  /* 0x000000070636723e */ /* 0x004fc600048070ff */
[----:B------:R-:W-:Y:S01]  /*69570*/  STL [R1+0x27e4], R18 ;  /* 0x0027e41201007387 */ /* 0x000fe20000100800 */
[----:B------:R-:W-:-:S03]  /*69580*/  F2FP.SATFINITE.E4M3.F32.PACK_AB_MERGE_C R49, R4, R5, RZ ;  /* 0x000000050431723e */ /* 0x000fc600048070ff */
[----:B------:R-:W-:Y:S04]  /*69590*/  STL [R1+0x27e8], R54 ;  /* 0x0027e83601007387 */ /* 0x000fe80000100800 */
[----:B------:R-:W-:Y:S04]  /*695a0*/  STL [R1+0x27ec], R49 ;  /* 0x0027ec3101007387 */ /* 0x000fe80000100800 */
        /* <DEDUP_REMOVED lines=22> */
[----:B----4-:R-:W1:Y:S04]  /*69710*/  LDL.LU R22, [R1+0x798] ;  /* 0x0007980001167983 */ /* 0x010e680000300800 */
[----:B------:R-:W1:Y:S04]  /*69720*/  LDL.LU R20, [R1+0x79c] ;  /* 0x00079c0001147983 */ /* 0x000e680000300800 */
[----:B------:R-:W4:Y:S04]  /*69730*/  LDL.LU R17, [R1+0x760] ;  /* 0x0007600001117983 */ /* 0x000f280000300800 */
[----:B------:R-:W4:Y:S04]  /*69740*/  LDL.LU R16, [R1+0x764] ;  /* 0x0007640001107983 */ /* 0x000f280000300800 */
[----:B------:R-:W4:Y:S04]  /*69750*/  LDL.LU R15, [R1+0x768] ;  /* 0x00076800010f7983 */ /* 0x000f280000300800 */
[----:B------:R-:W4:Y:S04]  /*69760*/  LDL.LU R14, [R1+0x76c] ;  /* 0x00076c00010e7983 */ /* 0x000f280000300800 */
[----:B------:R-:W4:Y:S01]  /*69770*/  LDL.LU R13, [R1+0x3d0] ;  /* 0x0003d000010d7983 */ /* 0x000f220000300800 */
[----:B------:R-:W-:-:S03]  /*69780*/  F2FP.SATFINITE.E4M3.F32.PACK_AB_MERGE_C R53, R2, R3, RZ ;  /* 0x000000030235723e */ /* 0x000fc600048070ff */
        /* <DEDUP_REMOVED lines=11> */
[----:B------:R-:W-:Y:S01]  /*69840*/  STL [R1+0x27f0], R53 ;  /* 0x0027f03501007387 */ /* 0x000fe20000100800 */
[----:B--2---:R-:W-:-:S02]  /*69850*/  F2FP.SATFINITE.E4M3.F32.PACK_AB_MERGE_C R48, R46, R47, RZ ;  /* 0x0000002f2e30723e */ /* 0x004fc400048070ff */
        /* <DEDUP_REMOVED lines=18> */
[----:B---3--:R-:W-:-:S03]  /*69980*/  F2FP.SATFINITE.E4M3.F32.PACK_AB_MERGE_C R35, R24, R25, RZ ;  /* 0x000000191823723e */ /* 0x008fc600048070ff */
[----:B------:R-:W-:Y:S01]  /*69990*/  STL [R1+0x2818], R37 ;  /* 0x0028182501007387 */ /* 0x000fe20000100800 */
[----:B-1----:R-:W-:-:S03]  /*699a0*/  F2FP.SATFINITE.E4M3.F32.PACK_AB_MERGE_C R0, R20, R22, RZ ;  /* 0x000000161400723e */ /* 0x002fc600048070ff */
[----:B------:R-:W-:Y:S04]  /*699b0*/  STL [R1+0x281c], R35 ;  /* 0x00281c2301007387 */ /* 0x000fe80000100800 */
[----:B------:R1:W-:Y:S01]  /*699c0*/  STL [R1+0xc4], R0 ;  /* 0x0000c40001007387 */ /* 0x0003e20000100800 */
[----:B----4-:R-:W-:Y:S02]  /*699d0*/  F2FP.SATFINITE.E4M3.F32.PACK_AB_MERGE_C R14, R14, R15, RZ ;  /* 0x0000000f0e0e723e */ /* 0x010fe400048070ff */
[----:B-1----:R-:W-:-:S03]  /*699e0*/  F2FP.SATFINITE.E4M3.F32.PACK_AB_MERGE_C R0, R12, R13, RZ ;  /* 0x0000000d0c00723e */ /* 0x002fc600048070ff */
[----:B------:R-:W-:Y:S01]  /*699f0*/  STL [R1+0xf4], R14 ;  /* 0x0000f40e01007387 */ /* 0x000fe20000100800 */
[----:B------:R-:W-:-:S03]  /*69a00*/  F2FP.SATFINITE.E4M3.F32.PACK_AB_MERGE_C R10, R10, R11, RZ ;  /* 0x0000000b0a0a723e */ /* 0x000fc600048070ff */
[----:B------:R1:W-:Y:S04]  /*69a10*/  STL [R1+0xf0], R0 ;  /* 0x0000f00001007387 */ /* 0x0003e80000100800 */
[----:B------:R2:W-:Y:S04]  /*69a20*/  STL [R1+0x11c], R10 ;  /* 0x00011c0a01007387 */ /* 0x0005e80000100800 */
[----:B------:R-:W3:Y:S01]  /*69a30*/  LDL.LU R35, [R1+0x450] ;  /* 0x0004500001237983 */ /* 0x000ee20000300800 */
[----:B------:R-:W-:Y:S02]  /*69a40*/  F2FP.SATFINITE.E4M3.F32.PACK_AB_MERGE_C R3, R3, R9, RZ ;  /* 0x000000090303723e */ /* 0x000fe400048070ff */
[----:B-1----:R-:W-:-:S02]  /*69a50*/  F2FP.SATFINITE.E4M3.F32.PACK_AB_MERGE_C R0, R7, R8, RZ ;  /* 0x000000080700723e */ /* 0x002fc400048070ff */
[----:B------:R-:W-:Y:S02]  /*69a60*/  F2FP.SATFINITE.E4M3.F32.PACK_AB_MERGE_C R2, R2, R6, RZ ;  /* 0x000000060202723e */ /* 0x000fe400048070ff */
[----:B------:R-:W-:Y:S02]  /*69a70*/  F2FP.SATFINITE.E4M3.F32.PACK_AB_MERGE_C R4, R4, R5, RZ ;  /* 0x000000050404723e */ /* 0x000fe400048070ff */
        /* <DEDUP_REMOVED lines=14> */
[----:B------:R-:W-:-:S03]  /*69b60*/  F2FP.SATFINITE.E4M3.F32.PACK_AB_MERGE_C R33, R16, R17, RZ ;  /* 0x000000111021723e */ /* 0x000fc600048070ff */
        /* <DEDUP_REMOVED lines=41> */
[----:B---3--:R-:W-:-:S03]  /*69e00*/  F2FP.SATFINITE.E4M3.F32.PACK_AB_MERGE_C R5, R5, R35, RZ ;  /* 0x000000230505723e */ /* 0x008fc600048070ff */
[----:B------:R-:W3:Y:S01]  /*69e10*/  LDL.LU R35, [R1+0x281c] ;  /* 0x00281c0001237983 */ /* 0x000ee20000300800 */
[----:B----4-:R-:W-:-:S03]  /*69e20*/  F2FP.SATFINITE.E4M3.F32.PACK_AB_MERGE_C R6, R6, R37, RZ ;  /* 0x000000250606723e */ /* 0x010fc600048070ff */
[----:B------:R-:W4:Y:S01]  /*69e30*/  LDL.LU R37, [R1+0x2818] ;  /* 0x0028180001257983 */ /* 0x000f220000300800 */
[----:B------:R-:W-:-:S03]  /*69e40*/  F2FP.SATFINITE.E4M3.F32.PACK_AB_MERGE_C R7, R7, R43, RZ ;  /* 0x0000002b0707723e */ /* 0x000fc600048070ff */
[----:B------:R-:W3:Y:S01]  /*69e50*/  LDL.LU R43, [R1+0x2814] ;  /* 0x00281400012b7983 */ /* 0x000ee20000300800 */
[----:B------:R-:W-:-:S03]  /*69e60*/  F2FP.SATFINITE.E4M3.F32.PACK_AB_MERGE_C R8, R8, R44, RZ ;  /* 0x0000002c0808723e */ /* 0x000fc600048070ff */
[----:B------:R-:W4:Y:S01]  /*69e70*/  LDL.LU R44, [R1+0x2810] ;  /* 0x00281000012c7983 */ /* 0x000f220000300800 */
[----:B------:R-:W-:-:S03]  /*69e80*/  F2FP.SATFINITE.E4M3.F32.PACK_AB_MERGE_C R9, R9, R45, RZ ;  /* 0x0000002d0909723e */ /* 0x000fc600048070ff */
[----:B------:R-:W3:Y:S01]  /*69e90*/  LDL.LU R45, [R1+0x280c] ;  /* 0x00280c00012d7983 */ /* 0x000ee20000300800 */
[----:B--2---:R-:W-:-:S03]  /*69ea0*/  F2FP.SATFINITE.E4M3.F32.PACK_AB_MERGE_C R10, R10, R50, RZ ;  /* 0x000000320a0a723e */ /* 0x004fc600048070ff */
[----:B------:R-:W2:Y:S01]  /*69eb0*/  LDL.LU R50, [R1+0x2808] ;  /* 0x0028080001327983 */ /* 0x000ea20000300800 */
[----:B------:R-:W-:-:S03]  /*69ec0*/  F2FP.SATFINITE.E4M3.F32.PACK_AB_MERGE_C R11, R11, R46, RZ ;  /* 0x0000002e0b0b723e */ /* 0x000fc600048070ff */
[----:B------:R-:W4:Y:S01]  /*69ed0*/  LDL.LU R46, [R1+0x2804] ;  /* 0x00280400012e7983 */ /* 0x000f220000300800 */
[----:B------:R-:W-:-:S03]  /*69ee0*/  F2FP.SATFINITE.E4M3.F32.PACK_AB_MERGE_C R12, R12, R51, RZ ;  /* 0x000000330c0c723e */ /* 0x000fc600048070ff */
[----:B------:R-:W3:Y:S01]  /*69ef0*/  LDL.LU R51, [R1+0x2800] ;  /* 0x0028000001337983 */ /* 0x000ee20000300800 */
[----:B------:R-:W-:-:S03]  /*69f00*/  F2FP.SATFINITE.E4M3.F32.PACK_AB_MERGE_C R13, R13, R47, RZ ;  /* 0x0000002f0d0d723e */ /* 0x000fc600048070ff */
[----:B------:R-:W2:Y:S01]  /*69f10*/  LDL.LU R47, [R1+0x27fc] ;  /* 0x0027fc00012f7983 */ /* 0x000ea20000300800 */
[----:B------:R-:W-:-:S03]  /*69f20*/  F2FP.SATFINITE.E4M3.F32.PACK_AB_MERGE_C R17, R17, R55, RZ ;  /* 0x000000371111723e */ /* 0x000fc600048070ff */
[----:B------:R-:W4:Y:S01]  /*69f30*/  LDL R55, [R1+0x7c4] ;  /* 0x0007c40001377983 */ /* 0x000f220000100800 */
[----:B------:R-:W-:-:S03]  /*69f40*/  F2FP.SATFINITE.E4M3.F32.PACK_AB_MERGE_C R14, R14, R52, RZ ;  /* 0x000000340e0e723e */ /* 0x000fc600048070ff */
[----:B------:R-:W3:Y:S01]  /*69f50*/  LDL.LU R52, [R1+0x27f8] ;  /* 0x0027f80001347983 */ /* 0x000ee20000300800 */
[----:B------:R-:W-:-:S03]  /*69f60*/  F2FP.SATFINITE.E4M3.F32.PACK_AB_MERGE_C R16, R16, R48, RZ ;  /* 0x000000301010723e */ /* 0x000fc600048070ff */
[----:B------:R-:W2:Y:S01]  /*69f70*/  LDL.LU R48, [R1+0x27f4] ;  /* 0x0027f40001307983 */ /* 0x000ea20000300800 */
        /* <DEDUP_REMOVED lines=26> */
[----:B------:R-:W-:Y:S02]  /*6a120*/  F2FP.SATFINITE.E4M3.F32.PACK_AB_MERGE_C R42, R27, R42, RZ ;  /* 0x0000002a1b2a723e */ /* 0x000fe400048070ff */
[----:B------:R-:W-:Y:S02]  /*6a130*/  F2FP.SATFINITE.E4M3.F32.PACK_AB_MERGE_C R40, R40, R57, RZ ;  /* 0x000000392828723e */ /* 0x000fe400048070ff */
[----:B------:R-:W-:Y:S01]  /*6a140*/  F2FP.SATFINITE.E4M3.F32.PACK_AB_MERGE_C R41, R41, R56, RZ ;  /* 0x000000382929723e */ /* 0x000fe200048070ff */
[----:B----4-:R-:W-:-:S05]  /*6a150*/  VIADD R27, R55, 0x7f ;  /* 0x0000007f371b7836 */ /* 0x010fca0000000000 */
[----:B------:R-:W-:Y:S02]  /*6a160*/  ISETP.GE.AND P0, PT, R27, UR23, PT ;  /* 0x000000171b007c0c */ /* 0x000fe4000bf06270 */
[----:B---3--:R-:W-:Y:S02]  /*6a170*/  LOP3.LUT R27, R28, 0xffff, RZ, 0xc0, !PT ;  /* 0x0000ffff1c1b7812 */ /* 0x008fe400078ec0ff */
[----:B--2---:R-:W-:Y:S01]  /*6a180*/  LOP3.LUT R28, R26, 0xffff, RZ, 0xc0, !PT ;  /* 0x0000ffff1a1c7812 */ /* 0x004fe200078ec0ff */
[C---:B------:R-:W-:Y:S02]  /*6a190*/  VIADD R26, R55.reuse, 0x1 ;  /* 0x00000001371a7836 */ /* 0x040fe40000000000 */
[----:B------:R-:W-:Y:S01]  /*6a1a0*/  VIADD R55, R55, 0x2 ;  /* 0x0000000237377836 */ /* 0x000fe20000000000 */
[----:B------:R-:W-:Y:S02]  /*6a1b0*/  SHF.R.U32.HI R56, RZ, 0x8, R28 ;  /* 0x00000008ff387819 */ /* 0x000fe4000001161c */
[----:B------:R-:W-:-:S02]  /*6a1c0*/  ISETP.GE.AND P2, PT, R26, UR7, PT ;  /* 0x000000071a007c0c */ /* 0x000fc4000bf46270 */
[----:B------:R-:W2:Y:S01]  /*6a1d0*/  LDL.LU R26, [R1+0x10] ;  /* 0x00001000011a7983 */ /* 0x000ea20000300800 */
[----:B------:R-:W-:Y:S02]  /*6a1e0*/  ISETP.GE.AND P3, PT, R55, UR9, PT ;  /* 0x0000000937007c0c */ /* 0x000fe4000bf66270 */
[----:B------:R-:W-:Y:S01]  /*6a1f0*/  SHF.R.U32.HI R57, RZ, 0x8, R27 ;  /* 0x00000008ff397819 */ /* 0x000fe2000001161b */
[----:B------:R-:W3:Y:S01]  /*6a200*/  LDL.LU R55, [R1+0x14] ;  /* 0x0000140001377983 */ /* 0x000ee20000300800 */
[----:B------:R-:W-:-:S03]  /*6a210*/  PRMT R28, R27, 0x3340, R28 ;  /* 0x000033401b1c7816 */ /* 0x000fc6000000001c */
[----:B------:R-:W4:Y:S04]  /*6a220*/  LDL.LU R27, [R1+0x4c] ;  /* 0x00004c00011b7983 */ /* 0x000f280000300800 */
[----:B------:R1:W-:Y:S04]  /*6a230*/  STL [R1+0x1d4], R28 ;  /* 0x0001d41c01007387 */ /* 0x0003e80000100800 */
[----:B-1----:R-:W3:Y:S01]  /*6a240*/  LDL.LU R28, [R1+0x48] ;  /* 0x00004800011c7983 */ /* 0x002ee20000300800 */
[----:B------:R-:W-:Y:S02]  /*6a250*/  LOP3.LUT R57, R57, 0xffff, RZ, 0xc0, !PT ;  /* 0x0000ffff39397812 */ /* 0x000fe400078ec0ff */
[----:B------:R-:W-:-:S04]  /*6a260*/  LOP3.LUT R56, R56, 0xffff, RZ, 0xc0, !PT ;  /* 0x0000ffff38387812 */ /* 0x000fc800078ec0ff */
[----:B------:R-:W-:-:S05]  /*6a270*/  PRMT R56, R57, 0x3340, R56 ;  /* 0x0000334039387816 */ /* 0x000fca0000000038 */
[----:B------:R1:W-:Y:S01]  /*6a280*/  STL [R1+0x174], R56 ;  /* 0x0001743801007387 */ /* 0x0003e20000100800 */
[----:B------:R-:W-:Y:S02]  /*6a290*/  LOP3.LUT R3, R3, 0xffff, RZ, 0xc0, !PT ;  /* 0x0000ffff03037812 */ /* 0x000fe400078ec0ff */
[----:B-1----:R-:W-:Y:S02]  /*6a2a0*/  LOP3.LUT R56, R60, 0xffff, RZ, 0xc0, !PT ;  /* 0x0000ffff3c387812 */ /* 0x002fe400078ec0ff */
[----:B------:R-:W3:Y:S01]  /*6a2b0*/  LDL.LU R60, [R1] ;  /* 0x00000000013c7983 */ /* 0x000ee20000300800 */
[----:B------:R-:W-:Y:S02]  /*6a2c0*/  LOP3.LUT R0, R0, 0xffff, RZ, 0xc0, !PT ;  /* 0x0000ffff00007812 */ /* 0x000fe400078ec0ff */
[----:B----4-:R-:W-:Y:S02]  /*6a2d0*/  LOP3.LUT R57, R27, 0xffff, RZ, 0xc0, !PT ;  /* 0x0000ffff1b397812 */ /* 0x010fe400078ec0ff */
[----:B--2---:R-:W-:-:S02]  /*6a2e0*/  LOP3.LUT R27, R26, 0xffff, RZ, 0xc0, !PT ;  /* 0x0000ffff1a1b7812 */ /* 0x004fc400078ec0ff */
[----:B------:R-:W-:Y:S02]  /*6a2f0*/  LOP3.LUT R26, R58, 0xffff, RZ, 0xc0, !PT ;  /* 0x0000ffff3a1a7812 */ /* 0x000fe400078ec0ff */
[----:B------:R-:W-:Y:S02]  /*6a300*/  SHF.R.U32.HI R58, RZ, 0x8, R57 ;  /* 0x00000008ff3a7819 */ /* 0x000fe40000011639 */
[----:B------:R-:W-:Y:S02]  /*6a310*/  PRMT R57, R57, 0x3340, R56 ;  /* 0x0000334039397816 */ /* 0x000fe40000000038 */
[----:B---3--:R-:W-:-:S03]  /*6a320*/  LOP3.LUT R55, R55, 0xffff, RZ, 0xc0, !PT ;  /* 0x0000ffff37377812 */ /* 0x008fc600078ec0ff */
[----:B------:R1:W-:Y:S02]  /*6a330*/  STL [R1+0x1d0], R57 ;  /* 0x0001d03901007387 */ /* 0x0003e40000100800 */
[----:B-1----:R-:W-:Y:S02]  /*6a340*/  SHF.R.U32.HI R57, RZ, 0x8, R56 ;  /* 0x00000008ff397819 */ /* 0x002fe40000011638 */
[----:B------:R-:W-:Y:S02]  /*6a350*/  SHF.R.U32.HI R56, RZ, 0x8, R55 ;  /* 0x00000008ff387819 */ /* 0x000fe40000011637 */
[----:B------:R-:W-:-:S05]  /*6a360*/  PRMT R55, R55, 0x3340, R3 ;  /* 0x0000334037377816 */ /* 0x000fca0000000003 */
[----:B------:R1:W-:Y:S01]  /*6a370*/  STL [R1+0x1cc], R55 ;  /* 0x0001cc3701007387 */ /* 0x0003e20000100800 */
[----:B------:R-:W-:Y:S02]  /*6a380*/  LOP3.LUT R28, R28, 0xffff, RZ, 0xc0, !PT ;  /* 0x0000ffff1c1c7812 */ /* 0x000fe400078ec0ff */
[----:B-1----:R-:W-:Y:S02]  /*6a390*/  SHF.R.U32.HI R55, RZ, 0x8, R3 ;  /* 0x00000008ff377819 */ /* 0x002fe40000011603 */
[----:B------:R-:W-:Y:S02]  /*6a3a0*/  SHF.R.U32.HI R3, RZ, 0x8, R27 ;  /* 0x00000008ff037819 */ /* 0x000fe4000001161b */
[----:B------:R-:W-:Y:S02]  /*6a3b0*/  PRMT R27, R27, 0x3340, R0 ;  /* 0x000033401b1b7816 */ /* 0x000fe40000000000 */
[----:B------:R-:W-:Y:S02]  /*6a3c0*/  LOP3.LUT R58, R58, 0xffff, RZ, 0xc0, !PT ;  /* 0x0000ffff3a3a7812 */ /* 0x000fe400078ec0ff */
[----:B------:R-:W-:Y:S01]  /*6a3d0*/  LOP3.LUT R57, R57, 0xffff, RZ, 0xc0, !PT ;  /* 0x0000ffff39397812 */ /* 0x000fe200078ec0ff */
[----:B------:R1:W-:Y:S01]  /*6a3e0*/  STL [R1+0x1c8], R27 ;  /* 0x0001c81b01007387 */ /* 0x0003e20000100800 */
[----:B------:R-:W-:-:S02]  /*6a3f0*/  LOP3.LUT R56, R56, 0xffff, RZ, 0xc0, !PT ;  /* 0x0000ffff38387812 */ /* 0x000fc400078ec0ff */
[----:B------:R-:W-:Y:S02]  /*6a400*/  PRMT R57, R58, 0x3340, R57 ;  /* 0x000033403a397816 */ /* 0x000fe40000000039 */
[----:B-1----:R-:W-:Y:S02]  /*6a410*/  SHF.R.U32.HI R27, RZ, 0x8, R28 ;  /* 0x00000008ff1b7819 */ /* 0x002fe4000001161c */
[----:B------:R-:W-:Y:S02]  /*6a420*/  PRMT R28, R28, 0x3340, R26 ;  /* 0x000033401c1c7816 */ /* 0x000fe4000000001a */
[----:B------:R-:W-:-:S03]  /*6a430*/  LOP3.LUT R55, R55, 0xffff, RZ, 0xc0, !PT ;  /* 0x0000ffff37377812 */ /* 0x000fc600078ec0ff */
[----:B------:R1:W-:Y:S01]  /*6a440*/  STL [R1+0x1d8], R28 ;  /* 0x0001d81c01007387 */ /* 0x0003e20000100800 */
[----:B------:R-:W-:-:S03]  /*6a450*/  PRMT R55, R56, 0x3340, R55 ;  /* 0x0000334038377816 */ /* 0x000fc60000000037 */
[----:B-1----:R-:W2:Y:S04]  /*6a460*/  LDL.LU R28, [R1+0x4] ;  /* 0x00000400011c7983 */ /* 0x002ea80000300800 */
[----:B------:R-:W3:Y:S04]  /*6a470*/  LDL.LU R58, [R1+0x1c] ;  /* 0x00001c00013a7983 */ /* 0x000ee80000300800 */
[----:B------:R1:W-:Y:S04]  /*6a480*/  STL [R1+0x140], R57 ;  /* 0x0001403901007387 */ /* 0x0003e80000100800 */
[----:B-1----:R-:W4:Y:S04]  /*6a490*/  LDL.LU R57, [R1+0x18] ;  /* 0x0000180001397983 */ /* 0x002f280000300800 */
[----:B------:R-:W4:Y:S04]  /*6a4a0*/  LDL.LU R56, [R1+0x64] ;  /* 0x0000640001387983 */ /* 0x000f280000300800 */
[----:B------:R1:W-:Y:S04]  /*6a4b0*/  STL [R1+0x4c], R55 ;  /* 0x00004c3701007387 */ /* 0x0003e80000100800 */
[----:B-1----:R-:W4:Y:S01]  /*6a4c0*/  LDL.LU R55, [R1+0x60] ;  /* 0x0000600001377983 */ /* 0x002f220000300800 */
[----:B------:R-:W-:-:S02]  /*6a4d0*/  SHF.R.U32.HI R0, RZ, 0x8, R0 ;  /* 0x00000008ff007819 */ /* 0x000fc40000011600 */
[----:B------:R-:W-:Y:S02]  /*6a4e0*/  SHF.R.U32.HI R26, RZ, 0x8, R26 ;  /* 0x00000008ff1a7819 */ /* 0x000fe4000001161a */
[----:B------:R-:W-:Y:S02]  /*6a4f0*/  LOP3.LUT R3, R3, 0xffff, RZ, 0xc0, !PT ;  /* 0x0000ffff03037812 */ /* 0x000fe400078ec0ff */
[----:B------:R-:W-:Y:S02]  /*6a500*/  LOP3.LUT R0, R0, 0xffff, RZ, 0xc0, !PT ;  /* 0x0000ffff00007812 */ /* 0x000fe400078ec0ff */
[----:B------:R-:W-:Y:S02]  /*6a510*/  LOP3.LUT R27, R27, 0xffff, RZ, 0xc0, !PT ;  /* 0x0000ffff1b1b7812 */ /* 0x000fe400078ec0ff */
[----:B------:R-:W-:Y:S02]  /*6a520*/  LOP3.LUT R26, R26, 0xffff, RZ, 0xc0, !PT ;  /* 0x0000ffff1a1a7812 */ /* 0x000fe400078ec0ff */
[----:B------:R-:W-:-:S02]  /*6a530*/  PRMT R3, R3, 0x3340, R0 ;  /* 0x0000334003037816 */ /* 0x000fc40000000000 */
[----:B------:R-:W-:-:S03]  /*6a540*/  PRMT R0, R27, 0x3340, R26 ;  /* 0x000033401b007816 */ /* 0x000fc6000000001a */
[----:B------:R-:W-:Y:S01]  /*6a550*/  STL [R1+0x48], R3 ;  /* 0x0000480301007387 */ /* 0x000fe20000100800 */
[----:B------:R-:W-:-:S03]  /*6a560*/  LOP3.LUT R2, R2, 0xffff, RZ, 0xc0, !PT ;  /* 0x0000ffff02027812 */ /* 0x000fc600078ec0ff */
[----:B------:R3:W-:Y:S01]  /*6a570*/  STL [R1+0x164], R0 ;  /* 0x0001640001007387 */ /* 0x0007e20000100800 */
[----:B------:R-:W-:Y:S02]  /*6a580*/  LOP3.LUT R4, R4, 0xffff, RZ, 0xc0, !PT ;  /* 0x0000ffff04047812 */ /* 0x000fe400078ec0ff */
[----:B--2---:R-:W-:Y:S02]  /*6a590*/  LOP3.LUT R28, R28, 0xffff, RZ, 0xc0, !PT ;  /* 0x0000ffff1c1c7812 */ /* 0x004fe400078ec0ff */
[----:B---3--:R-:W-:Y:S02]  /*6a5a0*/  LOP3.LUT R0, R58, 0xffff, RZ, 0xc0, !PT ;  /* 0x0000ffff3a007812 */ /* 0x008fe400078ec0ff */
[----:B------:R-:W2:Y:S01]  /*6a5b0*/  LDL.LU R58, [R1+0x2c] ;  /* 0x00002c00013a7983 */ /* 0x000ea20000300800 */
[----:B----4-:R-:W-:-:S04]  /*6a5c0*/  LOP3.LUT R27, R56, 0xffff, RZ, 0xc0, !PT ;  /* 0x0000ffff381b7812 */ /* 0x010fc800078ec0ff */
[----:B------:R-:W-:Y:S02]  /*6a5d0*/  SHF.R.U32.HI R56, RZ, 0x8, R27 ;  /* 0x00000008ff387819 */ /* 0x000fe4000001161b */
[----:B------:R-:W-:Y:S02]  /*6a5e0*/  PRMT R27, R27, 0x3340, R28 ;  /* 0x000033401b1b7816 */ /* 0x000fe4000000001c */
[----:B------:R-:W-:Y:S02]  /*6a5f0*/  LOP3.LUT R3, R57, 0xffff, RZ, 0xc0, !PT ;  /* 0x0000ffff39037812 */ /* 0x000fe400078ec0ff */
[----:B------:R-:W3:Y:S01]  /*6a600*/  LDL.LU R57, [R1+0x28] ;  /* 0x0000280001397983 */ /* 0x000ee20000300800 */
[----:B------:R-:W-:Y:S02]  /*6a610*/  LOP3.LUT R26, R55, 0xffff, RZ, 0xc0, !PT ;  /* 0x0000ffff371a7812 */ /* 0x000fe400078ec0ff */
[----:B------:R-:W-:Y:S02]  /*6a620*/  LOP3.LUT R55, R60, 0xffff, RZ, 0xc0, !PT ;  /* 0x0000ffff3c377812 */ /* 0x000fe400078ec0ff */
[----:B------:R-:W4:Y:S04]  /*6a630*/  LDL.LU R60, [R1+0xc] ;  /* 0x00000c00013c7983 */ /* 0x000f280000300800 */
[----:B------:R1:W-:Y:S02]  /*6a640*/  STL [R1+0x1c0], R27 ;  /* 0x0001c01b01007387 */ /* 0x0003e40000100800 */
[----:B-1----:R-:W-:-:S02]  /*6a650*/  SHF.R.U32.HI R27, RZ, 0x8, R0 ;  /* 0x00000008ff1b7819 */ /* 0x002fc40000011600 */
[----:B------:R-:W-:-:S05]  /*6a660*/  PRMT R0, R0, 0x3340, R2 ;  /* 0x0000334000007816 */ /* 0x000fca0000000002 */
[----:B------:R1:W-:Y:S01]  /*6a670*/  STL [R1+0x1bc], R0 ;  /* 0x0001bc0001007387 */ /* 0x0003e20000100800 */
[----:B------:R-:W-:Y:S02]  /*6a680*/  SHF.R.U32.HI R28, RZ, 0x8, R28 ;  /* 0x00000008ff1c7819 */ /* 0x000fe4000001161c */
[----:B-1----:R-:W-:Y:S02]  /*6a690*/  SHF.R.U32.HI R0, RZ, 0x8, R3 ;  /* 0x00000008ff007819 */ /* 0x002fe40000011603 */
[----:B------:R-:W-:Y:S02]  /*6a6a0*/  PRMT R3, R3, 0x3340, R4 ;  /* 0x0000334003037816 */ /* 0x000fe40000000004 */
[----:B------:R-:W-:-:S03]  /*6a6b0*/  LOP3.LUT R56, R56, 0xffff, RZ, 0xc0, !PT ;  /* 0x0000ffff38387812 */ /* 0x000fc600078ec0ff */
[----:B------:R1:W-:Y:S01]  /*6a6c0*/  STL [R1+0x1b8], R3 ;  /* 0x0001b80301007387 */ /* 0x0003e20000100800 */
[----:B------:R-:W-:Y:S02]  /*6a6d0*/  LOP3.LUT R28, R28, 0xffff, RZ, 0xc0, !PT ;  /* 0x0000ffff1c1c7812 */ /* 0x000fe400078ec0ff */
[----:B-1----:R-:W-:Y:S02]  /*6a6e0*/  SHF.R.U32.HI R3, RZ, 0x8, R26 ;  /* 0x00000008ff037819 */ /* 0x002fe4000001161a */
[----:B------:R-:W-:Y:S02]  /*6a6f0*/  PRMT R26, R26, 0x3340, R55 ;  /* 0x000033401a1a7816 */ /* 0x000fe40000000037 */
[----:B------:R-:W-:-:S03]  /*6a700*/  PRMT R28, R56, 0x3340, R28 ;  /* 0x00003340381c7816 */ /* 0x000fc6000000001c */
[----:B------:R1:W-:Y:S04]  /*6a710*/  STL [R1+0x1c4], R26 ;  /* 0x0001c41a01007387 */ /* 0x0003e80000100800 */
[----:B-1----:R-:W4:Y:S04]  /*6a720*/  LDL.LU R26, [R1+0x68] ;  /* 0x00006800011a7983 */ /* 0x002f280000300800 */
[----:B------:R-:W4:Y:S04]  /*6a730*/  LDL.LU R56, [R1+0x6c] ;  /* 0x00006c0001387983 */ /* 0x000f280000300800 */
[----:B------:R1:W-:Y:S01]  /*6a740*/  STL [R1+0x138], R28 ;  /* 0x0001381c01007387 */ /* 0x0003e20000100800 */
[----:B------:R-:W-:-:S02]  /*6a750*/  SHF.R.U32.HI R2, RZ, 0x8, R2 ;  /* 0x00000008ff027819 */ /* 0x000fc40000011602 */
[----:B------:R-:W-:Y:S02]  /*6a760*/  SHF.R.U32.HI R4, RZ, 0x8, R4 ;  /* 0x00000008ff047819 */ /* 0x000fe40000011604 */
[----:B------:R-:W-:Y:S01]  /*6a770*/  SHF.R.U32.HI R55, RZ, 0x8, R55 ;  /* 0x00000008ff377819 */ /* 0x000fe20000011637 */
[----:B-1----:R-:W4:Y:S01]  /*6a780*/  LDL.LU R28, [R1+0x8] ;  /* 0x00000800011c7983 */ /* 0x002f220000300800 */
[----:B------:R-:W-:Y:S02]  /*6a790*/  LOP3.LUT R27, R27, 0xffff, RZ, 0xc0, !PT ;  /* 0x0000ffff1b1b7812 */ /* 0x000fe400078ec0ff */
[----:B------:R-:W-:Y:S02]  /*6a7a0*/  LOP3.LUT R2, R2, 0xffff, RZ, 0xc0, !PT ;  /* 0x0000ffff02027812 */ /* 0x000fe400078ec0ff */
[----:B------:R-:W-:Y:S02]  /*6a7b0*/  LOP3.LUT R0, R0, 0xffff, RZ, 0xc0, !PT ;  /* 0x0000ffff00007812 */ /* 0x000fe400078ec0ff */
[----:B------:R-:W-:-:S02]  /*6a7c0*/  LOP3.LUT R4, R4, 0xffff, RZ, 0xc0, !PT ;  /* 0x0000ffff04047812 */ /* 0x000fc400078ec0ff */
[----:B------:R-:W-:Y:S02]  /*6a7d0*/  LOP3.LUT R3, R3, 0xffff, RZ, 0xc0, !PT ;  /* 0x0000ffff03037812 */ /* 0x000fe400078ec0ff */
[----:B------:R-:W-:Y:S02]  /*6a7e0*/  LOP3.LUT R55, R55, 0xffff, RZ, 0xc0, !PT ;  /* 0x0000ffff37377812 */ /* 0x000fe400078ec0ff */
[----:B------:R-:W-:Y:S02]  /*6a7f0*/  PRMT R2, R27, 0x3340, R2 ;  /* 0x000033401b027816 */ /* 0x000fe40000000002 */
[----:B------:R-:W-:Y:S02]  /*6a800*/  PRMT R0, R0, 0x3340, R4 ;  /* 0x0000334000007816 */ /* 0x000fe40000000004 */
[----:B------:R-:W-:Y:S01]  /*6a810*/  PRMT R3, R3, 0x3340, R55 ;  /* 0x0000334003037816 */ /* 0x000fe20000000037 */
[----:B------:R-:W-:Y:S04]  /*6a820*/  STL [R1+0x4], R2 ;  /* 0x0000040201007387 */ /* 0x000fe80000100800 */
[----:B------:R-:W-:Y:S04]  /*6a830*/  STL [R1], R0 ;  /* 0x0000000001007387 */ /* 0x000fe80000100800 */
[----:B------:R2:W-:Y:S02]  /*6a840*/  STL [R1+0x13c], R3 ;  /* 0x00013c0301007387 */ /* 0x0005e40000100800 */
[----:B--2---:R-:W-:-:S02]  /*6a850*/  LOP3.LUT R3, R58, 0xffff, RZ, 0xc0, !PT ;  /* 0x0000ffff3a037812 */ /* 0x004fc400078ec0ff */
[----:B---3--:R-:W-:Y:S02]  /*6a860*/  LOP3.LUT R4, R57, 0xffff, RZ, 0xc0, !PT ;  /* 0x0000ffff39047812 */ /* 0x008fe400078ec0ff */
[----:B----4-:R-:W-:Y:S02]  /*6a870*/  LOP3.LUT R2, R56, 0xffff, RZ, 0xc0, !PT ;  /* 0x0000ffff38027812 */ /* 0x010fe400078ec0ff */
[----:B------:R-:W2:Y:S04]  /*6a880*/  LDL.LU R56, [R1+0x7c] ;  /* 0x00007c0001387983 */ /* 0x000ea80000300800 */
[----:B------:R-:W3:Y:S04]  /*6a890*/  LDL.LU R58, [R1+0x78] ;  /* 0x00007800013a7983 */ /* 0x000ee80000300800 */
[----:B------:R-:W4:Y:S01]  /*6a8a0*/  LDL.LU R57, [R1+0x44] ;  /* 0x0000440001397983 */ /* 0x000f220000300800 */
[----:B------:R-:W-:-:S02]  /*6a8b0*/  LOP3.LUT R0, R26, 0xffff, RZ, 0xc0, !PT ;  /* 0x0000ffff1a007812 */ /* 0x000fc400078ec0ff */
[----:B------:R-:W-:Y:S02]  /*6a8c0*/  LOP3.LUT R26, R60, 0xffff, RZ, 0xc0, !PT ;  /* 0x0000ffff3c1a7812 */ /* 0x000fe400078ec0ff */
[----:B------:R-:W4:Y:S02]  /*6a8d0*/  LDL.LU R60, [R1+0x40] ;  /* 0x00004000013c7983 */ /* 0x000f240000300800 */
[----:B------:R-:W-:Y:S02]  /*6a8e0*/  PRMT R55, R2, 0x3340, R26 ;  /* 0x0000334002377816 */ /* 0x000fe4000000001a */
[----:B------:R-:W-:-:S03]  /*6a8f0*/  LOP3.LUT R5, R5, 0xffff, RZ, 0xc0, !PT ;  /* 0x0000ffff05057812 */ /* 0x000fc600078ec0ff */
[----:B------:R1:W-:Y:S01]  /*6a900*/  STL [R1+0x1b0], R55 ;  /* 0x0001b03701007387 */ /* 0x0003e20000100800 */
[----:B------:R-:W-:Y:S02]  /*6a910*/  LOP3.LUT R6, R6, 0xffff, RZ, 0xc0, !PT ;  /* 0x0000ffff06067812 */ /* 0x000fe400078ec0ff */
[----:B------:R-:W-:Y:S02]  /*6a920*/  LOP3.LUT R27, R28, 0xffff, RZ, 0xc0, !PT ;  /* 0x0000ffff1c1b7812 */ /* 0x000fe400078ec0ff */
[----:B------:R-:W-:Y:S02]  /*6a930*/  SHF.R.U32.HI R28, RZ, 0x8, R2 ;  /* 0x00000008ff1c7819 */ /* 0x000fe40000011602 */
[----:B-1----:R-:W-:Y:S02]  /*6a940*/  PRMT R55, R3, 0x3340, R5 ;  /* 0x0000334003377816 */ /* 0x002fe40000000005 */
[----:B------:R-:W-:Y:S02]  /*6a950*/  SHF.R.U32.HI R2, RZ, 0x8, R3 ;  /* 0x00000008ff027819 */ /* 0x000fe40000011603 */
[----:B------:R-:W-:Y:S01]  /*6a960*/  SHF.R.U32.HI R26, RZ, 0x8, R26 ;  /* 0x00000008ff1a7819 */ /* 0x000fe2000001161a */
[----:B------:R1:W-:Y:S01]  /*6a970*/  STL [R1+0x1ac], R55 ;  /* 0x0001ac3701007387 */ /* 0x0003e20000100800 */
[----:B------:R-:W-:-:S02]  /*6a980*/  SHF.R.U32.HI R3, RZ, 0x8, R4 ;  /* 0x00000008ff037819 */ /* 0x000fc40000011604 */
[----:B------:R-:W-:Y:S02]  /*6a990*/  SHF.R.U32.HI R5, RZ, 0x8, R5 ;  /* 0x00000008ff057819 */ /* 0x000fe40000011605 */
[----:B------:R-:W-:Y:S02]  /*6a9a0*/  LOP3.LUT R28, R28, 0xffff, RZ, 0xc0, !PT ;  /* 0x0000ffff1c1c7812 */ /* 0x000fe400078ec0ff */
[----:B-1----:R-:W-:Y:S02]  /*6a9b0*/  PRMT R55, R4, 0x3340, R6 ;  /* 0x0000334004377816 */ /* 0x002fe40000000006 */
[----:B------:R-:W-:Y:S02]  /*6a9c0*/  SHF.R.U32.HI R4, RZ, 0x8, R0 ;  /* 0x00000008ff047819 */ /* 0x000fe40000011600 */
[----:B------:R-:W-:Y:S02]  /*6a9d0*/  SHF.R.U32.HI R6, RZ, 0x8, R6 ;  /* 0x00000008ff067819 */ /* 0x000fe40000011606 */
[----:B------:R-:W-:-:S02]  /*6a9e0*/  PRMT R0, R0, 0x3340, R27 ;  /* 0x0000334000007816 */ /* 0x000fc4000000001b */
[----:B------:R-:W-:Y:S02]  /*6a9f0*/  SHF.R.U32.HI R27, RZ, 0x8, R27 ;  /* 0x00000008ff1b7819 */ /* 0x000fe4000001161b */
[----:B------:R-:W-:Y:S02]  /*6aa00*/  LOP3.LUT R26, R26, 0xffff, RZ, 0xc0, !PT ;  /* 0x0000ffff1a1a7812 */ /* 0x000fe400078ec0ff */
[----:B------:R-:W-:Y:S02]  /*6aa10*/  LOP3.LUT R2, R2, 0xffff, RZ, 0xc0, !PT ;  /* 0x0000ffff02027812 */ /* 0x000fe400078ec0ff */
[----:B------:R-:W-:Y:S02]  /*6aa20*/  LOP3.LUT R5, R5, 0xffff, RZ, 0xc0, !PT ;  /* 0x0000ffff05057812 */ /* 0x000fe400078ec0ff */
[----:B------:R-:W-:Y:S02]  /*6aa30*/  LOP3.LUT R3, R3, 0xffff, RZ, 0xc0, !PT ;  /* 0x0000ffff03037812 */ /* 0x000fe400078ec0ff */
[----:B------:R-:W-:Y:S01]  /*6aa40*/  LOP3.LUT R6, R6, 0xffff, RZ, 0xc0, !PT ;  /* 0x0000ffff06067812 */ /* 0x000fe200078ec0ff */
[----:B------:R-:W-:Y:S01]  /*6aa50*/  STL [R1+0x1a8], R55 ;  /* 0x0001a83701007387 */ /* 0x000fe20000100800 */
[----:B------:R-:W-:-:S02]  /*6aa60*/  LOP3.LUT R4, R4, 0xffff, RZ, 0xc0, !PT ;  /* 0x0000ffff04047812 */ /* 0x000fc400078ec0ff */
[----:B------:R-:W-:Y:S01]  /*6aa70*/  LOP3.LUT R27, R27, 0xffff, RZ, 0xc0, !PT ;  /* 0x0000ffff1b1b7812 */ /* 0x000fe200078ec0ff */
[----:B------:R1:W-:Y:S01]  /*6aa80*/  STL [R1+0x1b4], R0 ;  /* 0x0001b40001007387 */ /* 0x0003e20000100800 */
[----:B------:R-:W-:Y:S02]  /*6aa90*/  PRMT R26, R28, 0x3340, R26 ;  /* 0x000033401c1a7816 */ /* 0x000fe4000000001a */
[----:B------:R-:W-:-:S03]  /*6aaa0*/  PRMT R2, R2, 0x3340, R5 ;  /* 0x0000334002027816 */ /* 0x000fc60000000005 */
[----:B------:R-:W-:Y:S01]  /*6aab0*/  STL [R1+0x10c], R26 ;  /* 0x00010c1a01007387 */ /* 0x000fe20000100800 */
[----:B-1----:R-:W-:Y:S02]  /*6aac0*/  PRMT R0, R3, 0x3340, R6 ;  /* 0x0000334003007816 */ /* 0x002fe40000000006 */
[----:B------:R-:W-:Y:S01]  /*6aad0*/  PRMT R3, R4, 0x3340, R27 ;  /* 0x0000334004037816 */ /* 0x000fe2000000001b */
[----:B------:R2:W-:Y:S04]  /*6aae0*/  STL [R1+0x108], R2 ;  /* 0x0001080201007387 */ /* 0x0005e80000100800 */
[----:B------:R3:W-:Y:S04]  /*6aaf0*/  STL [R1+0x104], R0 ;  /* 0x0001040001007387 */ /* 0x0007e80000100800 */
[----:B------:R4:W-:Y:S01]  /*6ab00*/  STL [R1+0x110], R3 ;  /* 0x0001100301007387 */ /* 0x0009e20000100800 */
[----:B--2---:R-:W-:-:S03]  /*6ab10*/  LOP3.LUT R2, R56, 0xffff, RZ, 0xc0, !PT ;  /* 0x0000ffff38027812 */ /* 0x004fc600078ec0ff */
[----:B------:R-:W2:Y:S01]  /*6ab20*/  LDL.LU R56, [R1+0x8c] ;  /* 0x00008c0001387983 */ /* 0x000ea20000300800 */
[----:B---3--:R-:W-:-:S03]  /*6ab30*/  LOP3.LUT R0, R58, 0xffff, RZ, 0xc0, !PT ;  /* 0x0000ffff3a007812 */ /* 0x008fc600078ec0ff */
[----:B------:R-:W3:Y:S01]  /*6ab40*/  LDL.LU R58, [R1+0x88] ;  /* 0x00008800013a7983 */ /* 0x000ee20000300800 */
[----:B----4-:R-:W-:-:S03]  /*6ab50*/  LOP3.LUT R3, R57, 0xffff, RZ, 0xc0, !PT ;  /* 0x0000ffff39037812 */ /* 0x010fc600078ec0ff */
[----:B------:R-:W4:Y:S01]  /*6ab60*/  LDL.LU R57, [R1+0x5c] ;  /* 0x00005c0001397983 */ /* 0x000f220000300800 */
[----:B------:R-:W-:-:S03]  /*6ab70*/  LOP3.LUT R4, R60, 0xffff, RZ, 0xc0, !PT ;  /* 0x0000ffff3c047812 */ /* 0x000fc600078ec0ff */
[----:B------:R-:W4:Y:S01]  /*6ab80*/  LDL.LU R60, [R1+0x38] ;  /* 0x00003800013c7983 */ /* 0x000f220000300800 */
[----:B------:R-:W-:Y:S02]  /*6ab90*/  LOP3.LUT R61, R61, 0xffff, RZ, 0xc0, !PT ;  /* 0x0000ffff3d3d7812 */ /* 0x000fe400078ec0ff */
[----:B------:R-:W-:Y:S02]  /*6aba0*/  LOP3.LUT R7, R7, 0xffff, RZ, 0xc0, !PT ;  /* 0x0000ffff07077812 */ /* 0x000fe400078ec0ff */
[----:B------:R-:W-:Y:S02]  /*6abb0*/  PRMT R6, R2, 0x3340, R61 ;  /* 0x0000334002067816 */ /* 0x000fe4000000003d */
[----:B------:R-:W-:-:S03]  /*6abc0*/  LOP3.LUT R8, R8, 0xffff, RZ, 0xc0, !PT ;  /* 0x0000ffff08087812 */ /* 0x000fc600078ec0ff */
[----:B------:R1:W-:Y:S01]  /*6abd0*/  STL [R1+0x1a0], R6 ;  /* 0x0001a00601007387 */ /* 0x0003e20000100800 */
[----:B------:R-:W-:Y:S02]  /*6abe0*/  LOP3.LUT R59, R59, 0xffff, RZ, 0xc0, !PT ;  /* 0x0000ffff3b3b7812 */ /* 0x000fe400078ec0ff */
[----:B------:R-:W-:Y:S02]  /*6abf0*/  SHF.R.U32.HI R5, RZ, 0x8, R2 ;  /* 0x00000008ff057819 */ /* 0x000fe40000011602 */
[----:B------:R-:W-:Y:S02]  /*6ac00*/  SHF.R.U32.HI R2, RZ, 0x8, R3 ;  /* 0x00000008ff027819 */ /* 0x000fe40000011603 */
[----:B-1----:R-:W-:Y:S02]  /*6ac10*/  PRMT R6, R3, 0x3340, R7 ;  /* 0x0000334003067816 */ /* 0x002fe40000000007 */
[----:B------:R-:W-:Y:S02]  /*6ac20*/  SHF.R.U32.HI R61, RZ, 0x8, R61 ;  /* 0x00000008ff3d7819 */ /* 0x000fe4000001163d */
[----:B------:R-:W-:Y:S01]  /*6ac30*/  SHF.R.U32.HI R3, RZ, 0x8, R4 ;  /* 0x00000008ff037819 */ /* 0x000fe20000011604 */
[----:B------:R1:W-:Y:S01]  /*6ac40*/  STL [R1+0x19c], R6 ;  /* 0x00019c0601007387 */ /* 0x0003e20000100800 */
[----:B------:R-:W-:-:S02]  /*6ac50*/  SHF.R.U32.HI R7, RZ, 0x8, R7 ;  /* 0x00000008ff077819 */ /* 0x000fc40000011607 */
[----:B------:R-:W-:Y:S02]  /*6ac60*/  LOP3.LUT R5, R5, 0xffff, RZ, 0xc0, !PT ;  /* 0x0000ffff05057812 */ /* 0x000fe400078ec0ff */
        /* <DEDUP_REMOVED lines=35> */
[----:B------:R-:W-:Y:S02]  /*6aea0*/  SHF.R.U32.HI R5, RZ, 0x8, R2 ;  /* 0x00000008ff057819 */ /* 0x000fe40000011602 */
[----:B------:R-:W-:Y:S02]  /*6aeb0*/  LOP3.LUT R19, R19, 0xffff, RZ, 0xc0, !PT ;  /* 0x0000ffff13137812 */ /* 0x000fe400078ec0ff */
[----:B------:R-:W-:Y:S02]  /*6aec0*/  SHF.R.U32.HI R2, RZ, 0x8, R3 ;  /* 0x00000008ff027819 */ /* 0x000fe40000011603 */
[--C-:B-1----:R-:W-:Y:S02]  /*6aed0*/  PRMT R6, R3, 0x3340, R9.reuse ;  /* 0x0000334003067816 */ /* 0x102fe40000000009 */
[----:B------:R-:W-:Y:S02]  /*6aee0*/  SHF.R.U32.HI R9, RZ, 0x8, R9 ;  /* 0x00000008ff097819 */ /* 0x000fe40000011609 */
[----:B------:R-:W-:Y:S01]  /*6aef0*/  SHF.R.U32.HI R3, RZ, 0x8, R4 ;  /* 0x00000008ff037819 */ /* 0x000fe20000011604 */
[----:B------:R1:W-:Y:S01]  /*6af00*/  STL [R1+0x180], R6 ;  /* 0x0001800601007387 */ /* 0x0003e20000100800 */
[----:B------:R-:W-:-:S02]  /*6af10*/  LOP3.LUT R2, R2, 0xffff, RZ, 0xc0, !PT ;  /* 0x0000ffff02027812 */ /* 0x000fc400078ec0ff */
[----:B------:R-:W-:Y:S02]  /*6af20*/  LOP3.LUT R9, R9, 0xffff, RZ, 0xc0, !PT ;  /* 0x0000ffff09097812 */ /* 0x000fe400078ec0ff */
[----:B-1----:R-:W-:Y:S02]  /*6af30*/  PRMT R6, R4, 0x3340, R10 ;  /* 0x0000334004067816 */ /* 0x002fe4000000000a */
[----:B------:R-:W-:Y:S02]  /*6af40*/  SHF.R.U32.HI R4, RZ, 0x8, R0 ;  /* 0x00000008ff047819 */ /* 0x000fe40000011600 */
[----:B------:R-:W-:Y:S01]  /*6af50*/  PRMT R0, R0, 0x3340, R19 ;  /* 0x0000334000007816 */ /* 0x000fe20000000013 */
[----:B------:R-:W-:Y:S01]  /*6af60*/  STL [R1+0x17c], R6 ;  /* 0x00017c0601007387 */ /* 0x000fe20000100800 */
[----:B------:R-:W-:Y:S02]  /*6af70*/  SHF.R.U32.HI R10, RZ, 0x8, R10 ;  /* 0x00000008ff0a7819 */ /* 0x000fe4000001160a */
[----:B------:R-:W-:Y:S01]  /*6af80*/  PRMT R27, R2, 0x3340, R9 ;  /* 0x00003340021b7816 */ /* 0x000fe20000000009 */
[----:B------:R3:W-:Y:S01]  /*6af90*/  STL [R1+0x188], R0 ;  /* 0x0001880001007387 */ /* 0x0007e20000100800 */
[----:B------:R-:W-:-:S02]  /*6afa0*/  LOP3.LUT R3, R3, 0xffff, RZ, 0xc0, !PT ;  /* 0x0000ffff03037812 */ /* 0x000fc400078ec0ff */
[----:B------:R-:W-:Y:S02]  /*6afb0*/  LOP3.LUT R10, R10, 0xffff, RZ, 0xc0, !PT ;  /* 0x0000ffff0a0a7812 */ /* 0x000fe400078ec0ff */
[----:B------:R-:W-:Y:S02]  /*6afc0*/  SHF.R.U32.HI R19, RZ, 0x8, R19 ;  /* 0x00000008ff137819 */ /* 0x000fe40000011613 */
[----:B------:R-:W-:Y:S02]  /*6afd0*/  PRMT R26, R3, 0x3340, R10 ;  /* 0x00003340031a7816 */ /* 0x000fe4000000000a */
[----:B------:R-:W-:Y:S02]  /*6afe0*/  LOP3.LUT R4, R4, 0xffff, RZ, 0xc0, !PT ;  /* 0x0000ffff04047812 */ /* 0x000fe400078ec0ff */
[----:B------:R-:W-:-:S04]  /*6aff0*/  LOP3.LUT R19, R19, 0xffff, RZ, 0xc0, !PT ;  /* 0x0000ffff13137812 */ /* 0x000fc800078ec0ff */
[----:B------:R-:W-:Y:S02]  /*6b000*/  PRMT R19, R4, 0x3340, R19 ;  /* 0x0000334004137816 */ /* 0x000fe40000000013 */
[----:B--2---:R-:W-:Y:S02]  /*6b010*/  LOP3.LUT R2, R56, 0xffff, RZ, 0xc0, !PT ;  /* 0x0000ffff38027812 */ /* 0x004fe400078ec0ff */
        /* <DEDUP_REMOVED lines=8> */
[----:B------:R-:W-:Y:S02]  /*6b0a0*/  SHF.R.U32.HI R23, RZ, 0x8, R23 ;  /* 0x00000008ff177819 */ /* 0x000fe40000011617 */
[----:B------:R-:W-:Y:S02]  /*6b0b0*/  PRMT R6, R2, 0x3340, R21 ;  /* 0x0000334002067816 */ /* 0x000fe40000000015 */
[----:B------:R-:W-:Y:S02]  /*6b0c0*/  LOP3.LUT R11, R11, 0xffff, RZ, 0xc0, !PT ;  /* 0x0000ffff0b0b7812 */ /* 0x000fe400078ec0ff */
[----:B------:R-:W-:Y:S01]  /*6b0d0*/  LOP3.LUT R5, R5, 0xffff, RZ, 0xc0, !PT ;  /* 0x0000ffff05057812 */ /* 0x000fe200078ec0ff */
[----:B------:R1:W-:Y:S01]  /*6b0e0*/  STL [R1+0x15c], R6 ;  /* 0x00015c0601007387 */ /* 0x0003e20000100800 */
[----:B------:R-:W-:-:S02]  /*6b0f0*/  LOP3.LUT R23, R23, 0xffff, RZ, 0xc0, !PT ;  /* 0x0000ffff17177812 */ /* 0x000fc400078ec0ff */
[----:B------:R-:W-:Y:S02]  /*6b100*/  LOP3.LUT R12, R12, 0xffff, RZ, 0xc0, !PT ;  /* 0x0000ffff0c0c7812 */ /* 0x000fe400078ec0ff */
[----:B------:R-:W-:Y:S02]  /*6b110*/  PRMT R28, R5, 0x3340, R23 ;  /* 0x00003340051c7816 */ /* 0x000fe40000000017 */
[----:B-1----:R-:W-:Y:S02]  /*6b120*/  PRMT R6, R3, 0x3340, R11 ;  /* 0x0000334003067816 */ /* 0x002fe4000000000b */
[----:B------:R-:W-:Y:S02]  /*6b130*/  LOP3.LUT R18, R18, 0xffff, RZ, 0xc0, !PT ;  /* 0x0000ffff12127812 */ /* 0x000fe400078ec0ff */
[----:B------:R-:W-:Y:S01]  /*6b140*/  SHF.R.U32.HI R5, RZ, 0x8, R2 ;  /* 0x00000008ff057819 */ /* 0x000fe20000011602 */
[----:B------:R1:W-:Y:S01]  /*6b150*/  STL [R1+0x158], R6 ;  /* 0x0001580601007387 */ /* 0x0003e20000100800 */
[----:B------:R-:W-:-:S02]  /*6b160*/  SHF.R.U32.HI R2, RZ, 0x8, R3 ;  /* 0x00000008ff027819 */ /* 0x000fc40000011603 */
[----:B------:R-:W-:Y:S02]  /*6b170*/  SHF.R.U32.HI R3, RZ, 0x8, R4 ;  /* 0x00000008ff037819 */ /* 0x000fe40000011604 */
[----:B------:R-:W-:Y:S02]  /*6b180*/  SHF.R.U32.HI R21, RZ, 0x8, R21 ;  /* 0x00000008ff157819 */ /* 0x000fe40000011615 */
[----:B-1----:R-:W-:Y:S02]  /*6b190*/  PRMT R6, R4, 0x3340, R12 ;  /* 0x0000334004067816 */ /* 0x002fe4000000000c */
[----:B------:R-:W-:Y:S02]  /*6b1a0*/  SHF.R.U32.HI R4, RZ, 0x8, R0 ;  /* 0x00000008ff047819 */ /* 0x000fe40000011600 */
[----:B------:R-:W-:Y:S02]  /*6b1b0*/  PRMT R0, R0, 0x3340, R18 ;  /* 0x0000334000007816 */ /* 0x000fe40000000012 */
[----:B------:R-:W-:-:S02]  /*6b1c0*/  SHF.R.U32.HI R12, RZ, 0x8, R12 ;  /* 0x00000008ff0c7819 */ /* 0x000fc4000001160c */
[----:B------:R-:W-:Y:S01]  /*6b1d0*/  SHF.R.U32.HI R18, RZ, 0x8, R18 ;  /* 0x00000008ff127819 */ /* 0x000fe20000011612 */
[----:B------:R-:W-:Y:S01]  /*6b1e0*/  STL [R1+0x154], R6 ;  /* 0x0001540601007387 */ /* 0x000fe20000100800 */
[----:B------:R-:W-:Y:S02]  /*6b1f0*/  SHF.R.U32.HI R11, RZ, 0x8, R11 ;  /* 0x00000008ff0b7819 */ /* 0x000fe4000001160b */
[----:B------:R-:W-:Y:S01]  /*6b200*/  LOP3.LUT R3, R3, 0xffff, RZ, 0xc0, !PT ;  /* 0x0000ffff03037812 */ /* 0x000fe200078ec0ff */
[----:B------:R1:W-:Y:S01]  /*6b210*/  STL [R1+0x160], R0 ;  /* 0x0001600001007387 */ /* 0x0003e20000100800 */
[----:B------:R-:W-:Y:S02]  /*6b220*/  LOP3.LUT R12, R12, 0xffff, RZ, 0xc0, !PT ;  /* 0x0000ffff0c0c7812 */ /* 0x000fe400078ec0ff */
[----:B------:R-:W-:Y:S02]  /*6b230*/  LOP3.LUT R5, R5, 0xffff, RZ, 0xc0, !PT ;  /* 0x0000ffff05057812 */ /* 0x000fe400078ec0ff */
[----:B------:R-:W-:-:S02]  /*6b240*/  LOP3.LUT R21, R21, 0xffff, RZ, 0xc0, !PT ;  /* 0x0000ffff15157812 */ /* 0x000fc400078ec0ff */
[----:B------:R-:W-:Y:S02]  /*6b250*/  LOP3.LUT R4, R4, 0xffff, RZ, 0xc0, !PT ;  /* 0x0000ffff04047812 */ /* 0x000fe400078ec0ff */
[----:B------:R-:W-:Y:S02]  /*6b260*/  LOP3.LUT R2, R2, 0xffff, RZ, 0xc0, !PT ;  /* 0x0000ffff02027812 */ /* 0x000fe400078ec0ff */
[----:B-1----:R-:W-:Y:S02]  /*6b270*/  LOP3.LUT R0, R18, 0xffff, RZ, 0xc0, !PT ;  /* 0x0000ffff12007812 */ /* 0x002fe400078ec0ff */
[----:B------:R-:W-:Y:S02]  /*6b280*/  LOP3.LUT R11, R11, 0xffff, RZ, 0xc0, !PT ;  /* 0x0000ffff0b0b7812 */ /* 0x000fe400078ec0ff */
[----:B------:R-:W-:Y:S02]  /*6b290*/  PRMT R18, R3, 0x3340, R12 ;  /* 0x0000334003127816 */ /* 0x000fe4000000000c */
[----:B------:R-:W-:-:S02]  /*6b2a0*/  PRMT R23, R5, 0x3340, R21 ;  /* 0x0000334005177816 */ /* 0x000fc40000000015 */
[----:B------:R-:W-:Y:S02]  /*6b2b0*/  PRMT R12, R4, 0x3340, R0 ;  /* 0x00003340040c7816 */ /* 0x000fe40000000000 */
        /* <DEDUP_REMOVED lines=23> */
[----:B------:R-:W-:Y:S02]  /*6b430*/  SHF.R.U32.HI R54, RZ, 0x8, R54 ;  /* 0x00000008ff367819 */ /* 0x000fe40000011636 */
[----:B-1----:R-:W-:Y:S02]  /*6b440*/  PRMT R6, R4, 0x3340, R17 ;  /* 0x0000334004067816 */ /* 0x002fe40000000011 */
[----:B------:R-:W-:Y:S02]  /*6b450*/  SHF.R.U32.HI R4, RZ, 0x8, R2 ;  /* 0x00000008ff047819 */ /* 0x000fe40000011602 */
[----:B------:R-:W-:Y:S01]  /*6b460*/  PRMT R2, R2, 0x3340, R49 ;  /* 0x0000334002027816 */ /* 0x000fe20000000031 */
[----:B------:R-:W-:Y:S01]  /*6b470*/  STL [R1+0x114], R6 ;  /* 0x0001140601007387 */ /* 0x000fe20000100800 */
[----:B------:R-:W-:-:S03]  /*6b480*/  PRMT R7, R0, 0x3340, R7 ;  /* 0x0000334000077816 */ /* 0x000fc60000000007 */
[----:B------:R3:W-:Y:S01]  /*6b490*/  STL [R1+0x12c], R2 ;  /* 0x00012c0201007387 */ /* 0x0007e20000100800 */
        /* <DEDUP_REMOVED lines=19> */
[--C-:B-1----:R-:W-:Y:S02]  /*6b5d0*/  PRMT R9, R5, 0x3340, R14.reuse ;  /* 0x0000334005097816 */ /* 0x102fe4000000000e */
        /* <DEDUP_REMOVED lines=8> */
[----:B------:R-:W-:Y:S02]  /*6b660*/  PRMT R2, R2, 0x3340, R48 ;  /* 0x0000334002027816 */ /* 0x000fe40000000030 */
[----:B------:R-:W-:Y:S01]  /*6b670*/  LOP3.LUT R14, R14, 0xffff, RZ, 0xc0, !PT ;  /* 0x0000ffff0e0e7812 */ /* 0x000fe200078ec0ff */
[----:B------:R1:W-:Y:S01]  /*6b680*/  STL [R1+0xd0], R9 ;  /* 0x0000d00901007387 */ /* 0x0003e20000100800 */
[----:B------:R-:W-:-:S02]  /*6b690*/  LOP3.LUT R4, R4, 0xffff, RZ, 0xc0, !PT ;  /* 0x0000ffff04047812 */ /* 0x000fc400078ec0ff */
[----:B------:R-:W-:Y:S02]  /*6b6a0*/  LOP3.LUT R49, R49, 0xffff, RZ, 0xc0, !PT ;  /* 0x0000ffff31317812 */ /* 0x000fe400078ec0ff */
[----:B------:R-:W-:Y:S02]  /*6b6b0*/  LOP3.LUT R8, R8, 0xffff, RZ, 0xc0, !PT ;  /* 0x0000ffff08087812 */ /* 0x000fe400078ec0ff */
[----:B------:R-:W-:Y:S01]  /*6b6c0*/  LOP3.LUT R53, R53, 0xffff, RZ, 0xc0, !PT ;  /* 0x0000ffff35357812 */ /* 0x000fe200078ec0ff */
[----:B------:R0:W-:Y:S01]  /*6b6d0*/  STL [R1+0xe8], R2 ;  /* 0x0000e80201007387 */ /* 0x0001e20000100800 */
[----:B-1----:R-:W-:Y:S02]  /*6b6e0*/  LOP3.LUT R9, R6, 0xffff, RZ, 0xc0, !PT ;  /* 0x0000ffff06097812 */ /* 0x002fe400078ec0ff */
[----:B------:R-:W-:Y:S02]  /*6b6f0*/  PRMT R6, R0, 0x3340, R14 ;  /* 0x0000334000067816 */ /* 0x000fe4000000000e */
[----:B------:R-:W-:-:S02]  /*6b700*/  PRMT R4, R4, 0x3340, R49 ;  /* 0x0000334004047816 */ /* 0x000fc40000000031 */
[----:B0-----:R-:W-:Y:S02]  /*6b710*/  LOP3.LUT R2, R5, 0xffff, RZ, 0xc0, !PT ;  /* 0x0000ffff05027812 */ /* 0x001fe400078ec0ff */
[----:B------:R-:W-:Y:S02]  /*6b720*/  PRMT R5, R8, 0x3340, R53 ;  /* 0x0000334008057816 */ /* 0x000fe40000000035 */
[----:B------:R-:W-:Y:S01]  /*6b730*/  SHF.R.U32.HI R16, RZ, 0x8, R16 ;  /* 0x00000008ff107819 */ /* 0x000fe20000011610 */
[----:B------:R-:W-:Y:S01]  /*6b740*/  STL.64 [R1+0x27b8], R6 ;  /* 0x0027b80601007387 */ /* 0x000fe20000100a00 */
[----:B------:R-:W-:Y:S02]  /*6b750*/  SHF.R.U32.HI R48, RZ, 0x8, R48 ;  /* 0x00000008ff307819 */ /* 0x000fe40000011630 */
[----:B------:R-:W-:Y:S01]  /*6b760*/  LOP3.LUT R16, R16, 0xffff, RZ, 0xc0, !PT ;  /* 0x0000ffff10107812 */ /* 0x000fe200078ec0ff */
[----:B------:R0:W-:Y:S01]  /*6b770*/  STL.64 [R1+0x27b0], R4 ;  /* 0x0027b00401007387 */ /* 0x0001e20000100a00 */
[----:B------:R-:W-:-:S02]  /*6b780*/  LOP3.LUT R48, R48, 0xffff, RZ, 0xc0, !PT ;  /* 0x0000ffff30307812 */ /* 0x000fc400078ec0ff */
        /* <DEDUP_REMOVED lines=9> */
[----:B------:R-:W2:Y:S01]  /*6b820*/  LDL.LU R60, [R1+0x70] ;  /* 0x00007000013c7983 */ /* 0x000ea20000300800 */
[----:B------:R-:W-:Y:S02]  /*6b830*/  LOP3.LUT R52, R52, 0xffff, RZ, 0xc0, !PT ;  /* 0x0000ffff34347812 */ /* 0x000fe400078ec0ff */
[----:B------:R-:W-:Y:S02]  /*6b840*/  LOP3.LUT R15, R15, 0xffff, RZ, 0xc0, !PT ;  /* 0x0000ffff0f0f7812 */ /* 0x000fe400078ec0ff */
[----:B0-----:R-:W-:Y:S02]  /*6b850*/  PRMT R4, R10, 0x3340, R52 ;  /* 0x000033400a047816 */ /* 0x001fe40000000034 */
[----:B------:R-:W-:-:S03]  /*6b860*/  SHF.R.U32.HI R17, RZ, 0x8, R17 ;  /* 0x00000008ff117819 */ /* 0x000fc60000011611 */
[----:B------:R0:W-:Y:S01]  /*6b870*/  STL [R1+0x30], R4 ;  /* 0x0000300401007387 */ /* 0x0001e20000100800 */
[----:B------:R-:W-:Y:S02]  /*6b880*/  LOP3.LUT R3, R3, 0xffff, RZ, 0xc0, !PT ;  /* 0x0000ffff03037812 */ /* 0x000fe400078ec0ff */
[----:B------:R-:W-:Y:S02]  /*6b890*/  LOP3.LUT R17, R17, 0xffff, RZ, 0xc0, !PT ;  /* 0x0000ffff11117812 */ /* 0x000fe400078ec0ff */
[----:B------:R-:W-:Y:S02]  /*6b8a0*/  LOP3.LUT R20, R20, 0xffff, RZ, 0xc0, !PT ;  /* 0x0000ffff14147812 */ /* 0x000fe400078ec0ff */
[----:B0-----:R-:W-:Y:S02]  /*6b8b0*/  PRMT R4, R9, 0x3340, R15 ;  /* 0x0000334009047816 */ /* 0x001fe4000000000f */
[----:B------:R-:W-:Y:S02]  /*6b8c0*/  PRMT R3, R3, 0x3340, R17 ;  /* 0x0000334003037816 */ /* 0x000fe40000000011 */
[----:B------:R-:W-:Y:S01]  /*6b8d0*/  LOP3.LUT R47, R47, 0xffff, RZ, 0xc0, !PT ;  /* 0x0000ffff2f2f7812 */ /* 0x000fe200078ec0ff */
[----:B------:R0:W-:Y:S01]  /*6b8e0*/  STL [R1+0x34], R4 ;  /* 0x0000340401007387 */ /* 0x0001e20000100800 */
[----:B------:R-:W-:-:S02]  /*6b8f0*/  SHF.R.U32.HI R17, RZ, 0x8, R10 ;  /* 0x00000008ff117819 */ /* 0x000fc4000001160a */
[----:B------:R-:W-:Y:S02]  /*6b900*/  SHF.R.U32.HI R10, RZ, 0x8, R15 ;  /* 0x00000008ff0a7819 */ /* 0x000fe4000001160f */
[----:B------:R-:W-:Y:S02]  /*6b910*/  SHF.R.U32.HI R11, RZ, 0x8, R52 ;  /* 0x00000008ff0b7819 */ /* 0x000fe40000011634 */
[----:B------:R-:W-:Y:S02]  /*6b920*/  SHF.R.U32.HI R15, RZ, 0x8, R8 ;  /* 0x00000008ff0f7819 */ /* 0x000fe40000011608 */
[----:B0-----:R-:W-:Y:S02]  /*6b930*/  PRMT R4, R8, 0x3340, R20 ;  /* 0x0000334008047816 */ /* 0x001fe40000000014 */
[----:B------:R-:W-:Y:S02]  /*6b940*/  SHF.R.U32.HI R52, RZ, 0x8, R0 ;  /* 0x00000008ff347819 */ /* 0x000fe40000011600 */
[----:B------:R-:W-:Y:S01]  /*6b950*/  SHF.R.U32.HI R8, RZ, 0x8, R47 ;  /* 0x00000008ff087819 */ /* 0x000fe2000001162f */
[----:B------:R0:W-:Y:S01]  /*6b960*/  STL [R1+0x54], R4 ;  /* 0x0000540401007387 */ /* 0x0001e20000100800 */
[----:B------:R-:W-:-:S02]  /*6b970*/  LOP3.LUT R52, R52, 0xffff, RZ, 0xc0, !PT ;  /* 0x0000ffff34347812 */ /* 0x000fc400078ec0ff */
[----:B------:R-:W-:Y:S02]  /*6b980*/  LOP3.LUT R8, R8, 0xffff, RZ, 0xc0, !PT ;  /* 0x0000ffff08087812 */ /* 0x000fe400078ec0ff */
[----:B------:R-:W-:Y:S02]  /*6b990*/  SHF.R.U32.HI R14, RZ, 0x8, R9 ;  /* 0x00000008ff0e7819 */ /* 0x000fe40000011609 */
[----:B------:R-:W-:Y:S02]  /*6b9a0*/  SHF.R.U32.HI R9, RZ, 0x8, R20 ;  /* 0x00000008ff097819 */ /* 0x000fe40000011614 */
[----:B0-----:R-:W-:Y:S02]  /*6b9b0*/  PRMT R4, R0, 0x3340, R47 ;  /* 0x0000334000047816 */ /* 0x001fe4000000002f */
[----:B------:R-:W-:-:S03]  /*6b9c0*/  PRMT R52, R52, 0x3340, R8 ;  /* 0x0000334034347816 */ /* 0x000fc60000000008 */
[----:B------:R0:W-:Y:S01]  /*6b9d0*/  STL [R1+0xcc], R4 ;  /* 0x0000cc0401007387 */ /* 0x0001e20000100800 */
[----:B------:R-:W-:Y:S02]  /*6b9e0*/  LOP3.LUT R15, R15, 0xffff, RZ, 0xc0, !PT ;  /* 0x0000ffff0f0f7812 */ /* 0x000fe400078ec0ff */
[----:B------:R-:W-:Y:S01]  /*6b9f0*/  LOP3.LUT R9, R9, 0xffff, RZ, 0xc0, !PT ;  /* 0x0000ffff09097812 */ /* 0x000fe200078ec0ff */
[----:B------:R-:W2:Y:S03]  /*6ba00*/  LDL.LU R55, [R1+0x100] ;  /* 0x0001000001377983 */ /* 0x000ea60000300800 */
[----:B------:R-:W-:Y:S02]  /*6ba10*/  PRMT R15, R15, 0x3340, R9 ;  /* 0x000033400f0f7816 */ /* 0x000fe40000000009 */
[----:B------:R-:W-:Y:S02]  /*6ba20*/  LOP3.LUT R14, R14, 0xffff, RZ, 0xc0, !PT ;  /* 0x0000ffff0e0e7812 */ /* 0x000fe400078ec0ff */
[----:B------:R-:W-:-:S04]  /*6ba30*/  LOP3.LUT R10, R10, 0xffff, RZ, 0xc0, !PT ;  /* 0x0000ffff0a0a7812 */ /* 0x000fc800078ec0ff */
[----:B------:R-:W-:Y:S02]  /*6ba40*/  PRMT R14, R14, 0x3340, R10 ;  /* 0x000033400e0e7816 */ /* 0x000fe4000000000a */
[----:B---3--:R-:W-:Y:S02]  /*6ba50*/  LOP3.LUT R8, R58, 0xffff, RZ, 0xc0, !PT ;  /* 0x0000ffff3a087812 */ /* 0x008fe400078ec0ff */
[----:B------:R-:W3:Y:S01]  /*6ba60*/  LDL.LU R58, [R1+0xc0] ;  /* 0x0000c000013a7983 */ /* 0x000ee20000300800 */
[----:B----4-:R-:W-:-:S03]  /*6ba70*/  LOP3.LUT R9, R57, 0xffff, RZ, 0xc0, !PT ;  /* 0x0000ffff39097812 */ /* 0x010fc600078ec0ff */
[----:B------:R-:W4:Y:S01]  /*6ba80*/  LDL.LU R57, [R1+0x84] ;  /* 0x0000840001397983 */ /* 0x000f220000300800 */
[----:B--2---:R-:W-:-:S03]  /*6ba90*/  LOP3.LUT R10, R60, 0xffff, RZ, 0xc0, !PT ;  /* 0x0000ffff3c0a7812 */ /* 0x004fc600078ec0ff */
[----:B------:R-:W2:Y:S01]  /*6baa0*/  LDL.LU R60, [R1+0x80] ;  /* 0x00008000013c7983 */ /* 0x000ea20000300800 */
[----:B------:R-:W-:Y:S02]  /*6bab0*/  LOP3.LUT R0, R17, 0xffff, RZ, 0xc0, !PT ;  /* 0x0000ffff11007812 */ /* 0x000fe400078ec0ff */
[----:B------:R-:W-:Y:S02]  /*6bac0*/  LOP3.LUT R11, R11, 0xffff, RZ, 0xc0, !PT ;  /* 0x0000ffff0b0b7812 */ /* 0x000fe400078ec0ff */
[----:B------:R-:W-:Y:S02]  /*6bad0*/  LOP3.LUT R51, R51, 0xffff, RZ, 0xc0, !PT ;  /* 0x0000ffff33337812 */ /* 0x000fe400078ec0ff */
[----:B------:R-:W-:Y:S02]  /*6bae0*/  PRMT R0, R0, 0x3340, R11 ;  /* 0x0000334000007816 */ /* 0x000fe4000000000b */
[----:B------:R-:W-:Y:S02]  /*6baf0*/  LOP3.LUT R11, R56, 0xffff, RZ, 0xc0, !PT ;  /* 0x0000ffff380b7812 */ /* 0x000fe400078ec0ff */
[----:B------:R-:W-:-:S02]  /*6bb00*/  LOP3.LUT R22, R22, 0xffff, RZ, 0xc0, !PT ;  /* 0x0000ffff16167812 */ /* 0x000fc400078ec0ff */
[----:B0-----:R-:W-:Y:S02]  /*6bb10*/  PRMT R4, R11, 0x3340, R51 ;  /* 0x000033400b047816 */ /* 0x001fe40000000033 */
[----:B------:R-:W-:-:S03]  /*6bb20*/  LOP3.LUT R24, R24, 0xffff, RZ, 0xc0, !PT ;  /* 0x0000ffff18187812 */ /* 0x000fc600078ec0ff */
[----:B------:R0:W-:Y:S01]  /*6bb30*/  STL [R1+0x58], R4 ;  /* 0x0000580401007387 */ /* 0x0001e20000100800 */
[----:B------:R-:W-:Y:S02]  /*6bb40*/  LOP3.LUT R46, R46, 0xffff, RZ, 0xc0, !PT ;  /* 0x0000ffff2e2e7812 */ /* 0x000fe400078ec0ff */
[----:B0-----:R-:W-:-:S05]  /*6bb50*/  PRMT R4, R9, 0x3340, R22 ;  /* 0x0000334009047816 */ /* 0x001fca0000000016 */
[----:B------:R0:W-:Y:S01]  /*6bb60*/  STL [R1+0x60], R4 ;  /* 0x0000600401007387 */ /* 0x0001e20000100800 */
[----:B------:R-:W-:Y:S02]  /*6bb70*/  SHF.R.U32.HI R20, RZ, 0x8, R9 ;  /* 0x00000008ff147819 */ /* 0x000fe40000011609 */
[----:B0-----:R-:W-:-:S05]  /*6bb80*/  PRMT R4, R10, 0x3340, R24 ;  /* 0x000033400a047816 */ /* 0x001fca0000000018 */
[----:B------:R0:W-:Y:S01]  /*6bb90*/  STL [R1+0x64], R4 ;  /* 0x0000640401007387 */ /* 0x0001e20000100800 */
[----:B------:R-:W-:Y:S02]  /*6bba0*/  SHF.R.U32.HI R9, RZ, 0x8, R22 ;  /* 0x00000008ff097819 */ /* 0x000fe40000011616 */
[----:B------:R-:W-:Y:S02]  /*6bbb0*/  SHF.R.U32.HI R17, RZ, 0x8, R11 ;  /* 0x00000008ff117819 */ /* 0x000fe4000001160b */
[----:B------:R-:W-:Y:S02]  /*6bbc0*/  SHF.R.U32.HI R22, RZ, 0x8, R10 ;  /* 0x00000008ff167819 */ /* 0x000fe4000001160a */
[----:B0-----:R-:W-:Y:S02]  /*6bbd0*/  PRMT R4, R8, 0x3340, R46 ;  /* 0x0000334008047816 */ /* 0x001fe4000000002e */
[----:B------:R-:W-:Y:S02]  /*6bbe0*/  SHF.R.U32.HI R24, RZ, 0x8, R24 ;  /* 0x00000008ff187819 */ /* 0x000fe40000011618 */
[----:B------:R-:W-:Y:S01]  /*6bbf0*/  SHF.R.U32.HI R11, RZ, 0x8, R51 ;  /* 0x00000008ff0b7819 */ /* 0x000fe20000011633 */
[----:B------:R0:W-:Y:S01]  /*6bc00*/  STL [R1+0xc8], R4 ;  /* 0x0000c80401007387 */ /* 0x0001e20000100800 */
[----:B------:R-:W-:-:S03]  /*6bc10*/  SHF.R.U32.HI R56, RZ, 0x8, R8 ;  /* 0x00000008ff387819 */ /* 0x000fc60000011608 */
[----:B------:R-:W2:Y:S01]  /*6bc20*/  LDL.LU R59, [R1+0x134] ;  /* 0x00013400013b7983 */ /* 0x000ea20000300800 */
[----:B------:R-:W-:Y:S02]  /*6bc30*/  LOP3.LUT R22, R22, 0xffff, RZ, 0xc0, !PT ;  /* 0x0000ffff16167812 */ /* 0x000fe400078ec0ff */
[----:B------:R-:W-:Y:S01]  /*6bc40*/  LOP3.LUT R8, R24, 0xffff, RZ, 0xc0, !PT ;  /* 0x0000ffff18087812 */ /* 0x000fe200078ec0ff */
[----:B------:R-:W2:Y:S01]  /*6bc50*/  LDL.LU R61, [R1+0x130] ;  /* 0x00013000013d7983 */ /* 0x000ea20000300800 */
[----:B------:R-:W-:Y:S02]  /*6bc60*/  LOP3.LUT R17, R17, 0xffff, RZ, 0xc0, !PT ;  /* 0x0000ffff11117812 */ /* 0x000fe400078ec0ff */
[----:B------:R-:W-:Y:S02]  /*6bc70*/  LOP3.LUT R11, R11, 0xffff, RZ, 0xc0, !PT ;  /* 0x0000ffff0b0b7812 */ /* 0x000fe400078ec0ff */
[----:B------:R-:W-:Y:S02]  /*6bc80*/  PRMT R22, R22, 0x3340, R8 ;  /* 0x0000334016167816 */ /* 0x000fe40000000008 */
[----:B------:R-:W-:-:S02]  /*6bc90*/  PRMT R17, R17, 0x3340, R11 ;  /* 0x0000334011117816 */ /* 0x000fc4000000000b */
[----:B------:R-:W-:Y:S02]  /*6bca0*/  LOP3.LUT R20, R20, 0xffff, RZ, 0xc0, !PT ;  /* 0x0000ffff14147812 */ /* 0x000fe400078ec0ff */
[----:B------:R-:W-:Y:S02]  /*6bcb0*/  LOP3.LUT R9, R9, 0xffff, RZ, 0xc0, !PT ;  /* 0x0000ffff09097812 */ /* 0x000fe400078ec0ff */
[----:B------:R-:W-:Y:S02]  /*6bcc0*/  LOP3.LUT R11, R55, 0xffff, RZ, 0xc0, !PT ;  /* 0x0000ffff370b7812 */ /* 0x000fe400078ec0ff */
[----:B------:R-:W-:Y:S02]  /*6bcd0*/  LOP3.LUT R50, R50, 0xffff, RZ, 0xc0, !PT ;  /* 0x0000ffff32327812 */ /* 0x000fe400078ec0ff */
[----:B------:R-:W-:Y:S02]  /*6bce0*/  SHF.R.U32.HI R10, RZ, 0x8, R46 ;  /* 0x00000008ff0a7819 */ /* 0x000fe4000001162e */
[----:B------:R-:W-:-:S02]  /*6bcf0*/  PRMT R20, R20, 0x3340, R9 ;  /* 0x0000334014147816 */ /* 0x000fc40000000009 */
[----:B0-----:R-:W-:Y:S02]  /*6bd00*/  PRMT R4, R11, 0x3340, R50 ;  /* 0x000033400b047816 */ /* 0x001fe40000000032 */
[----:B------:R-:W-:Y:S02]  /*6bd10*/  LOP3.LUT R25, R25, 0xffff, RZ, 0xc0, !PT ;  /* 0x0000ffff19197812 */ /* 0x000fe400078ec0ff */
[----:B------:R-:W-:Y:S02]  /*6bd20*/  LOP3.LUT R56, R56, 0xffff, RZ, 0xc0, !PT ;  /* 0x0000ffff38387812 */ /* 0x000fe400078ec0ff */
[----:B------:R-:W-:Y:S02]  /*6bd30*/  LOP3.LUT R10, R10, 0xffff, RZ, 0xc0, !PT ;  /* 0x0000ffff0a0a7812 */ /* 0x000fe400078ec0ff */
[----:B------:R-:W-:Y:S02]  /*6bd40*/  LOP3.LUT R29, R29, 0xffff, RZ, 0xc0, !PT ;  /* 0x0000ffff1d1d7812 */ /* 0x000fe400078ec0ff */
[----:B------:R-:W-:-:S02]  /*6bd50*/  PRMT R56, R56, 0x3340, R10 ;  /* 0x0000334038387816 */ /* 0x000fc4000000000a */
[----:B------:R-:W-:Y:S02]  /*6bd60*/  LOP3.LUT R45, R45, 0xffff, RZ, 0xc0, !PT ;  /* 0x0000ffff2d2d7812 */ /* 0x000fe400078ec0ff */
[----:B---3--:R-:W-:Y:S02]  /*6bd70*/  LOP3.LUT R8, R58, 0xffff, RZ, 0xc0, !PT ;  /* 0x0000ffff3a087812 */ /* 0x008fe400078ec0ff */
[----:B------:R-:W3:Y:S01]  /*6bd80*/  LDL.LU R58, [R1+0xb8] ;  /* 0x0000b800013a7983 */ /* 0x000ee20000300800 */
[----:B----4-:R-:W-:-:S03]  /*6bd90*/  LOP3.LUT R9, R57, 0xffff, RZ, 0xc0, !PT ;  /* 0x0000ffff39097812 */ /* 0x010fc600078ec0ff */
[----:B------:R-:W4:Y:S04]  /*6bda0*/  LDL.LU R57, [R1+0xb4] ;  /* 0x0000b40001397983 */ /* 0x000f280000300800 */
[----:B------:R0:W-:Y:S01]  /*6bdb0*/  STL [R1+0x68], R4 ;  /* 0x0000680401007387 */ /* 0x0001e20000100800 */
[----:B--2---:R-:W-:Y:S02]  /*6bdc0*/  LOP3.LUT R10, R60, 0xffff, RZ, 0xc0, !PT ;  /* 0x0000ffff3c0a7812 */ /* 0x004fe400078ec0ff */
[----:B0-----:R-:W-:-:S05]  /*6bdd0*/  PRMT R4, R9, 0x3340, R25 ;  /* 0x0000334009047816 */ /* 0x001fca0000000019 */
[----:B------:R0:W-:Y:S02]  /*6bde0*/  STL [R1+0xbc], R4 ;  /* 0x0000bc0401007387 */ /* 0x0001e40000100800 */
[----:B0-----:R-:W-:-:S05]  /*6bdf0*/  PRMT R4, R10, 0x3340, R29 ;  /* 0x000033400a047816 */ /* 0x001fca000000001d */
[----:B------:R0:W-:Y:S02]  /*6be00*/  STL [R1+0xb0], R4 ;  /* 0x0000b00401007387 */ /* 0x0001e40000100800 */
[----:B0-----:R-:W-:-:S05]  /*6be10*/  PRMT R4, R8, 0x3340, R45 ;  /* 0x0000334008047816 */ /* 0x001fca000000002d */
[----:B------:R0:W-:Y:S04]  /*6be20*/  STL [R1+0xc0], R4 ;  /* 0x0000c00401007387 */ /* 0x0001e80000100800 */
[----:B------:R-:W2:Y:S04]  /*6be30*/  LDL.LU R6, [R1+0x150] ;  /* 0x0001500001067983 */ /* 0x000ea80000300800 */
[----:B------:R-:W2:Y:S04]  /*6be40*/  LDL.LU R7, [R1+0x14c] ;  /* 0x00014c0001077983 */ /* 0x000ea80000300800 */
[----:B------:R-:W2:Y:S01]  /*6be50*/  LDL.LU R49, [R1+0xfc] ;  /* 0x0000fc0001317983 */ /* 0x000ea20000300800 */
[----:B------:R-:W-:-:S02]  /*6be60*/  SHF.R.U32.HI R55, RZ, 0x8, R10 ;  /* 0x00000008ff377819 */ /* 0x000fc4000001160a */
[----:B------:R-:W-:Y:S02]  /*6be70*/  SHF.R.U32.HI R53, RZ, 0x8, R11 ;  /* 0x00000008ff357819 */ /* 0x000fe4000001160b */
[----:B------:R-:W-:Y:S02]  /*6be80*/  SHF.R.U32.HI R60, RZ, 0x8, R8 ;  /* 0x00000008ff3c7819 */ /* 0x000fe40000011608 */
[----:B------:R-:W-:Y:S02]  /*6be90*/  SHF.R.U32.HI R10, RZ, 0x8, R45 ;  /* 0x00000008ff0a7819 */ /* 0x000fe4000001162d */
[----:B------:R-:W-:Y:S02]  /*6bea0*/  SHF.R.U32.HI R11, RZ, 0x8, R50 ;  /* 0x00000008ff0b7819 */ /* 0x000fe40000011632 */
[----:B------:R-:W-:Y:S02]  /*6beb0*/  LOP3.LUT R60, R60, 0xffff, RZ, 0xc0, !PT ;  /* 0x0000ffff3c3c7812 */ /* 0x000fe400078ec0ff */
[----:B------:R-:W-:-:S02]  /*6bec0*/  LOP3.LUT R10, R10, 0xffff, RZ, 0xc0, !PT ;  /* 0x0000ffff0a0a7812 */ /* 0x000fc400078ec0ff */
[----:B------:R-:W-:Y:S02]  /*6bed0*/  LOP3.LUT R53, R53, 0xffff, RZ, 0xc0, !PT ;  /* 0x0000ffff35357812 */ /* 0x000fe400078ec0ff */
[----:B------:R-:W-:Y:S02]  /*6bee0*/  LOP3.LUT R11, R11, 0xffff, RZ, 0xc0, !PT ;  /* 0x0000ffff0b0b7812 */ /* 0x000fe400078ec0ff */
[----:B------:R-:W-:Y:S02]  /*6bef0*/  SHF.R.U32.HI R54, RZ, 0x8, R9 ;  /* 0x00000008ff367819 */ /* 0x000fe40000011609 */
[----:B------:R-:W-:Y:S02]  /*6bf00*/  SHF.R.U32.HI R9, RZ, 0x8, R25 ;  /* 0x00000008ff097819 */ /* 0x000fe40000011619 */
[----:B------:R-:W-:Y:S02]  /*6bf10*/  PRMT R60, R60, 0x3340, R10 ;  /* 0x000033403c3c7816 */ /* 0x000fe4000000000a */
[----:B------:R-:W-:-:S02]  /*6bf20*/  PRMT R53, R53, 0x3340, R11 ;  /* 0x0000334035357816 */ /* 0x000fc4000000000b */
[----:B------:R-:W-:Y:S02]  /*6bf30*/  LOP3.LUT R10, R61, 0xffff, RZ, 0xc0, !PT ;  /* 0x0000ffff3d0a7812 */ /* 0x000fe400078ec0ff */
[----:B------:R-:W-:Y:S01]  /*6bf40*/  LOP3.LUT R11, R59, 0xffff, RZ, 0xc0, !PT ;  /* 0x0000ffff3b0b7812 */ /* 0x000fe200078ec0ff */
[----:B------:R-:W2:Y:S01]  /*6bf50*/  LDL.LU R61, [R1+0xf8] ;  /* 0x0000f800013d7983 */ /* 0x000ea20000300800 */
[----:B------:R-:W-:Y:S02]  /*6bf60*/  LOP3.LUT R44, R44, 0xffff, RZ, 0xc0, !PT ;  /* 0x0000ffff2c2c7812 */ /* 0x000fe400078ec0ff */
[----:B------:R-:W-:Y:S02]  /*6bf70*/  LOP3.LUT R54, R54, 0xffff, RZ, 0xc0, !PT ;  /* 0x0000ffff36367812 */ /* 0x000fe400078ec0ff */
[----:B------:R-:W-:Y:S02]  /*6bf80*/  LOP3.LUT R9, R9, 0xffff, RZ, 0xc0, !PT ;  /* 0x0000ffff09097812 */ /* 0x000fe400078ec0ff */
[----:B------:R-:W-:-:S02]  /*6bf90*/  SHF.R.U32.HI R24, RZ, 0x8, R29 ;  /* 0x00000008ff187819 */ /* 0x000fc4000001161d */
[----:B0-----:R-:W-:Y:S02]  /*6bfa0*/  PRMT R4, R11, 0x3340, R44 ;  /* 0x000033400b047816 */ /* 0x001fe4000000002c */
[----:B------:R-:W-:Y:S02]  /*6bfb0*/  PRMT R54, R54, 0x3340, R9 ;  /* 0x0000334036367816 */ /* 0x000fe40000000009 */
[----:B------:R-:W-:Y:S02]  /*6bfc0*/  LOP3.LUT R30, R30, 0xffff, RZ, 0xc0, !PT ;  /* 0x0000ffff1e1e7812 */ /* 0x000fe400078ec0ff */
[----:B------:R-:W-:Y:S02]  /*6bfd0*/  LOP3.LUT R55, R55, 0xffff, RZ, 0xc0, !PT ;  /* 0x0000ffff37377812 */ /* 0x000fe400078ec0ff */
[----:B------:R-:W-:Y:S01]  /*6bfe0*/  LOP3.LUT R8, R24, 0xffff, RZ, 0xc0, !PT ;  /* 0x0000ffff18087812 */ /* 0x000fe200078ec0ff */
[----:B------:R0:W-:Y:S01]  /*6bff0*/  STL [R1+0xb4], R4 ;  /* 0x0000b40401007387 */ /* 0x0001e20000100800 */
[----:B------:R-:W-:-:S02]  /*6c000*/  LOP3.LUT R31, R31, 0xffff, RZ, 0xc0, !PT ;  /* 0x0000ffff1f1f7812 */ /* 0x000fc400078ec0ff */
[----:B------:R-:W-:Y:S02]  /*6c010*/  PRMT R55, R55, 0x3340, R8 ;  /* 0x0000334037377816 */ /* 0x000fe40000000008 */
[----:B------:R-:W-:Y:S02]  /*6c020*/  LOP3.LUT R43, R43, 0xffff, RZ, 0xc0, !PT ;  /* 0x0000ffff2b2b7812 */ /* 0x000fe400078ec0ff */
[----:B------:R-:W-:Y:S02]  /*6c030*/  SHF.R.U32.HI R25, RZ, 0x8, R30 ;  /* 0x00000008ff197819 */ /* 0x000fe4000001161e */
[----:B---3--:R-:W-:-:S04]  /*6c040*/  LOP3.LUT R9, R58, 0xffff, RZ, 0xc0, !PT ;  /* 0x0000ffff3a097812 */ /* 0x008fc800078ec0ff */
[----:B0-----:R-:W-:Y:S02]  /*6c050*/  PRMT R4, R9, 0x3340, R30 ;  /* 0x0000334009047816 */ /* 0x001fe4000000001e */
[----:B----4-:R-:W-:-:S03]  /*6c060*/  LOP3.LUT R8, R57, 0xffff, RZ, 0xc0, !PT ;  /* 0x0000ffff39087812 */ /* 0x010fc600078ec0ff */
[----:B------:R0:W-:Y:S01]  /*6c070*/  STL [R1+0xac], R4 ;  /* 0x0000ac0401007387 */ /* 0x0001e20000100800 */
[----:B------:R-:W-:Y:S02]  /*6c080*/  SHF.R.U32.HI R57, RZ, 0x8, R11 ;  /* 0x00000008ff397819 */ /* 0x000fe4000001160b */
[----:B------:R-:W-:Y:S02]  /*6c090*/  SHF.R.U32.HI R59, RZ, 0x8, R8 ;  /* 0x00000008ff3b7819 */ /* 0x000fe40000011608 */
[----:B------:R-:W-:Y:S02]  /*6c0a0*/  SHF.R.U32.HI R11, RZ, 0x8, R43 ;  /* 0x00000008ff0b7819 */ /* 0x000fe4000001162b */
[----:B0-----:R-:W-:Y:S02]  /*6c0b0*/  PRMT R4, R8, 0x3340, R31 ;  /* 0x0000334008047816 */ /* 0x001fe4000000001f */
[----:B------:R-:W-:-:S03]  /*6c0c0*/  SHF.R.U32.HI R8, RZ, 0x8, R10 ;  /* 0x00000008ff087819 */ /* 0x000fc6000001160a */
[----:B------:R0:W-:Y:S01]  /*6c0d0*/  STL [R1+0xa0], R4 ;  /* 0x0000a00401007387 */ /* 0x0001e20000100800 */
[----:B------:R-:W-:Y:S02]  /*6c0e0*/  LOP3.LUT R8, R8, 0xffff, RZ, 0xc0, !PT ;  /* 0x0000ffff08087812 */ /* 0x000fe400078ec0ff */
[----:B------:R-:W-:Y:S02]  /*6c0f0*/  LOP3.LUT R11, R11, 0xffff, RZ, 0xc0, !PT ;  /* 0x0000ffff0b0b7812 */ /* 0x000fe400078ec0ff */
[----:B------:R-:W-:Y:S02]  /*6c100*/  SHF.R.U32.HI R58, RZ, 0x8, R9 ;  /* 0x00000008ff3a7819 */ /* 0x000fe40000011609 */
[----:B0-----:R-:W-:Y:S02]  /*6c110*/  PRMT R4, R10, 0x3340, R43 ;  /* 0x000033400a047816 */ /* 0x001fe4000000002b */
[----:B------:R-:W-:-:S03]  /*6c120*/  LOP3.LUT R58, R58, 0xffff, RZ, 0xc0, !PT ;  /* 0x0000ffff3a3a7812 */ /* 0x000fc600078ec0ff */
[----:B------:R0:W-:Y:S01]  /*6c130*/  STL [R1+0xb8], R4 ;  /* 0x0000b80401007387 */ /* 0x0001e20000100800 */
[----:B------:R-:W-:-:S04]  /*6c140*/  LOP3.LUT R10, R25, 0xffff, RZ, 0xc0, !PT ;  /* 0x0000ffff190a7812 */ /* 0x000fc800078ec0ff */
[----:B------:R-:W-:Y:S02]  /*6c150*/  PRMT R58, R58, 0x3340, R10 ;  /* 0x000033403a3a7816 */ /* 0x000fe4000000000a */
[----:B0-----:R-:W-:Y:S02]  /*6c160*/  PRMT R4, R8, 0x3340, R11 ;  /* 0x0000334008047816 */ /* 0x001fe4000000000b */
[----:B------:R-:W-:-:S03]  /*6c170*/  SHF.R.U32.HI R9, RZ, 0x8, R31 ;  /* 0x00000008ff097819 */ /* 0x000fc6000001161f */
[----:B------:R0:W-:Y:S01]  /*6c180*/  STL [R1+0x1c], R4 ;  /* 0x00001c0401007387 */ /* 0x0001e20000100800 */
[----:B--2---:R-:W-:-:S03]  /*6c190*/  LOP3.LUT R10, R6, 0xffff, RZ, 0xc0, !PT ;  /* 0x0000ffff060a7812 */ /* 0x004fc600078ec0ff */
[----:B------:R-:W2:Y:S01]  /*6c1a0*/  LDL.LU R5, [R1+0x178] ;  /* 0x0001780001057983 */ /* 0x000ea20000300800 */
[----:B------:R-:W-:-:S03]  /*6c1b0*/  LOP3.LUT R11, R7, 0xffff, RZ, 0xc0, !PT ;  /* 0x0000ffff070b7812 */ /* 0x000fc600078ec0ff */
[----:B------:R-:W3:Y:S04]  /*6c1c0*/  LDL.LU R6, [R1+0x170] ;  /* 0x0001700001067983 */ /* 0x000ee80000300800 */
[----:B------:R-:W4:Y:S01]  /*6c1d0*/  LDL.LU R7, [R1+0x128] ;  /* 0x0001280001077983 */ /* 0x000f220000300800 */
[----:B------:R-:W-:Y:S02]  /*6c1e0*/  LOP3.LUT R59, R59, 0xffff, RZ, 0xc0, !PT ;  /* 0x0000ffff3b3b7812 */ /* 0x000fe400078ec0ff */
[----:B------:R-:W-:-:S04]  /*6c1f0*/  LOP3.LUT R9, R9, 0xffff, RZ, 0xc0, !PT ;  /* 0x0000ffff09097812 */ /* 0x000fc800078ec0ff */
[----:B------:R-:W-:Y:S02]  /*6c200*/  PRMT R59, R59, 0x3340, R9 ;  /* 0x000033403b3b7816 */ /* 0x000fe40000000009 */
[----:B------:R-:W-:Y:S02]  /*6c210*/  LOP3.LUT R9, R49, 0xffff, RZ, 0xc0, !PT ;  /* 0x0000ffff31097812 */ /* 0x000fe400078ec0ff */
[----:B------:R-:W4:Y:S01]  /*6c220*/  LDL.LU R49, [R1+0x124] ;  /* 0x0001240001317983 */ /* 0x000f220000300800 */
[----:B------:R-:W-:Y:S02]  /*6c230*/  LOP3.LUT R37, R37, 0xffff, RZ, 0xc0, !PT ;  /* 0x0000ffff25257812 */ /* 0x000fe400078ec0ff */
[----:B------:R-:W-:Y:S02]  /*6c240*/  LOP3.LUT R32, R32, 0xffff, RZ, 0xc0, !PT ;  /* 0x0000ffff20207812 */ /* 0x000fe400078ec0ff */
[----:B0-----:R-:W-:Y:S02]  /*6c250*/  PRMT R4, R10, 0x3340, R37 ;  /* 0x000033400a047816 */ /* 0x001fe40000000025 */
[----:B------:R-:W-:-:S02]  /*6c260*/  LOP3.LUT R34, R34, 0xffff, RZ, 0xc0, !PT ;  /* 0x0000ffff22227812 */ /* 0x000fc400078ec0ff */
[----:B------:R-:W-:Y:S02]  /*6c270*/  SHF.R.U32.HI R24, RZ, 0x8, R44 ;  /* 0x00000008ff187819 */ /* 0x000fe4000001162c */
[----:B------:R-:W-:Y:S02]  /*6c280*/  LOP3.LUT R8, R61, 0xffff, RZ, 0xc0, !PT ;  /* 0x0000ffff3d087812 */ /* 0x000fe400078ec0ff */
[----:B------:R-:W4:Y:S04]  /*6c290*/  LDL.LU R61, [R1+0xc4] ;  /* 0x0000c400013d7983 */ /* 0x000f280000300800 */
[----:B------:R0:W-:Y:S01]  /*6c2a0*/  STL [R1+0xa4], R4 ;  /* 0x0000a40401007387 */ /* 0x0001e20000100800 */
[----:B------:R-:W-:Y:S02]  /*6c2b0*/  LOP3.LUT R35, R35, 0xffff, RZ, 0xc0, !PT ;  /* 0x0000ffff23237812 */ /* 0x000fe400078ec0ff */
[----:B0-----:R-:W-:-:S05]  /*6c2c0*/  PRMT R4, R9, 0x3340, R32 ;  /* 0x0000334009047816 */ /* 0x001fca0000000020 */
[----:B------:R0:W-:Y:S01]  /*6c2d0*/  STL [R1+0x9c], R4 ;  /* 0x00009c0401007387 */ /* 0x0001e20000100800 */
[----:B------:R-:W-:Y:S02]  /*6c2e0*/  LOP3.LUT R57, R57, 0xffff, RZ, 0xc0, !PT ;  /* 0x0000ffff39397812 */ /* 0x000fe400078ec0ff */
[----:B------:R-:W-:Y:S02]  /*6c2f0*/  LOP3.LUT R24, R24, 0xffff, RZ, 0xc0, !PT ;  /* 0x0000ffff18187812 */ /* 0x000fe400078ec0ff */
[----:B------:R-:W-:Y:S02]  /*6c300*/  SHF.R.U32.HI R29, RZ, 0x8, R10 ;  /* 0x00000008ff1d7819 */ /* 0x000fe4000001160a */
[----:B0-----:R-:W-:Y:S02]  /*6c310*/  PRMT R4, R8, 0x3340, R34 ;  /* 0x0000334008047816 */ /* 0x001fe40000000022 */
[----:B------:R-:W-:-:S03]  /*6c320*/  SHF.R.U32.HI R30, RZ, 0x8, R37 ;  /* 0x00000008ff1e7819 */ /* 0x000fc60000011625 */
[----:B------:R0:W-:Y:S01]  /*6c330*/  STL [R1+0x8c], R4 ;  /* 0x00008c0401007387 */ /* 0x0001e20000100800 */
[----:B------:R-:W-:Y:S02]  /*6c340*/  PRMT R57, R57, 0x3340, R24 ;  /* 0x0000334039397816 */ /* 0x000fe40000000018 */
[----:B------:R-:W-:Y:S02]  /*6c350*/  SHF.R.U32.HI R31, RZ, 0x8, R9 ;  /* 0x00000008ff1f7819 */ /* 0x000fe40000011609 */
[----:B------:R-:W-:Y:S02]  /*6c360*/  SHF.R.U32.HI R24, RZ, 0x8, R32 ;  /* 0x00000008ff187819 */ /* 0x000fe40000011620 */
[----:B------:R-:W-:Y:S02]  /*6c370*/  LOP3.LUT R29, R29, 0xffff, RZ, 0xc0, !PT ;  /* 0x0000ffff1d1d7812 */ /* 0x000fe400078ec0ff */
[----:B0-----:R-:W-:Y:S02]  /*6c380*/  PRMT R4, R11, 0x3340, R35 ;  /* 0x000033400b047816 */ /* 0x001fe40000000023 */
[----:B------:R-:W-:-:S02]  /*6c390*/  LOP3.LUT R30, R30, 0xffff, RZ, 0xc0, !PT ;  /* 0x0000ffff1e1e7812 */ /* 0x000fc400078ec0ff */
[----:B------:R-:W-:Y:S02]  /*6c3a0*/  SHF.R.U32.HI R9, RZ, 0x8, R8 ;  /* 0x00000008ff097819 */ /* 0x000fe40000011608 */
[----:B------:R-:W-:Y:S01]  /*6c3b0*/  SHF.R.U32.HI R10, RZ, 0x8, R34 ;  /* 0x00000008ff0a7819 */ /* 0x000fe20000011622 */
[----:B------:R0:W-:Y:S01]  /*6c3c0*/  STL [R1+0xa8], R4 ;  /* 0x0000a80401007387 */ /* 0x0001e20000100800 */
[----:B------:R-:W-:Y:S02]  /*6c3d0*/  SHF.R.U32.HI R8, RZ, 0x8, R11 ;  /* 0x00000008ff087819 */ /* 0x000fe4000001160b */
[----:B------:R-:W-:Y:S02]  /*6c3e0*/  SHF.R.U32.HI R25, RZ, 0x8, R35 ;  /* 0x00000008ff197819 */ /* 0x000fe40000011623 */
[----:B------:R-:W-:Y:S02]  /*6c3f0*/  LOP3.LUT R11, R31, 0xffff, RZ, 0xc0, !PT ;  /* 0x0000ffff1f0b7812 */ /* 0x000fe400078ec0ff */
[----:B------:R-:W-:-:S02]  /*6c400*/  LOP3.LUT R24, R24, 0xffff, RZ, 0xc0, !PT ;  /* 0x0000ffff18187812 */ /* 0x000fc400078ec0ff */
[----:B------:R-:W-:Y:S02]  /*6c410*/  LOP3.LUT R9, R9, 0xffff, RZ, 0xc0, !PT ;  /* 0x0000ffff09097812 */ /* 0x000fe400078ec0ff */
[----:B0-----:R-:W-:Y:S02]  /*6c420*/  PRMT R4, R29, 0x3340, R30 ;  /* 0x000033401d047816 */ /* 0x001fe4000000001e */
[----:B------:R-:W-:Y:S02]  /*6c430*/  LOP3.LUT R10, R10, 0xffff, RZ, 0xc0, !PT ;  /* 0x0000ffff0a0a7812 */ /* 0x000fe400078ec0ff */
[----:B------:R-:W-:Y:S02]  /*6c440*/  LOP3.LUT R8, R8, 0xffff, RZ, 0xc0, !PT ;  /* 0x0000ffff08087812 */ /* 0x000fe400078ec0ff */
[----:B------:R-:W-:Y:S01]  /*6c450*/  LOP3.LUT R25, R25, 0xffff, RZ, 0xc0, !PT ;  /* 0x0000ffff19197812 */ /* 0x000fe200078ec0ff */
[----:B------:R0:W-:Y:S01]  /*6c460*/  STL [R1+0x10], R4 ;  /* 0x0000100401007387 */ /* 0x0001e20000100800 */
[----:B------:R-:W-:-:S02]  /*6c470*/  PRMT R11, R11, 0x3340, R24 ;  /* 0x000033400b0b7816 */ /* 0x000fc40000000018 */
[----:B------:R-:W-:-:S03]  /*6c480*/  PRMT R9, R9, 0x3340, R10 ;  /* 0x0000334009097816 */ /* 0x000fc6000000000a */
[----:B------:R-:W-:Y:S01]  /*6c490*/  STL [R1+0x14], R11 ;  /* 0x0000140b01007387 */ /* 0x000fe20000100800 */
[----:B0-----:R-:W-:-:S03]  /*6c4a0*/  PRMT R4, R8, 0x3340, R25 ;  /* 0x0000334008047816 */ /* 0x001fc60000000019 */
[----:B------:R-:W-:Y:S04]  /*6c4b0*/  STL [R1+0x18], R9 ;  /* 0x0000180901007387 */ /* 0x000fe80000100800 */
[----:B------:R0:W-:Y:S04]  /*6c4c0*/  STL [R1+0x2c], R4 ;  /* 0x00002c0401007387 */ /* 0x0001e80000100800 */
[----:B------:R-:W4:Y:S04]  /*6c4d0*/  LDL.LU R48, [R1+0x190] ;  /* 0x0001900001307983 */ /* 0x000f280000300800 */
[----:B0-----:R-:W4:Y:S01]  /*6c4e0*/  LDL.LU R4, [R1+0x18c] ;  /* 0x00018c0001047983 */ /* 0x001f220000300800 */
[----:B--2---:R-:W-:-:S03]  /*6c4f0*/  LOP3.LUT R24, R5, 0xffff, RZ, 0xc0, !PT ;  /* 0x0000ffff05187812 */ /* 0x004fc600078ec0ff */
[----:B------:R-:W2:Y:S01]  /*6c500*/  LDL.LU R5, [R1+0x148] ;  /* 0x0001480001057983 */ /* 0x000ea20000300800 */
[----:B---3--:R-:W-:-:S03]  /*6c510*/  LOP3.LUT R10, R6, 0xffff, RZ, 0xc0, !PT ;  /* 0x0000ffff060a7812 */ /* 0x008fc600078ec0ff */
[----:B------:R-:W3:Y:S01]  /*6c520*/  LDL.LU R6, [R1+0x144] ;  /* 0x0001440001067983 */ /* 0x000ee20000300800 */
[----:B----4-:R-:W-:-:S03]  /*6c530*/  LOP3.LUT R8, R7, 0xffff, RZ, 0xc0, !PT ;  /* 0x0000ffff07087812 */ /* 0x010fc600078ec0ff */
[----:B------:R-:W4:Y:S01]  /*6c540*/  LDL.LU R7, [R1+0xf4] ;  /* 0x0000f40001077983 */ /* 0x000f220000300800 */
[----:B------:R-:W-:-:S03]  /*6c550*/  LOP3.LUT R9, R49, 0xffff, RZ, 0xc0, !PT ;  /* 0x0000ffff31097812 */ /* 0x000fc600078ec0ff */
[----:B------:R-:W3:Y:S01]  /*6c560*/  LDL.LU R49, [R1+0xf0] ;  /* 0x0000f00001317983 */ /* 0x000ee20000300800 */
[----:B------:R-:W-:Y:S02]  /*6c570*/  LOP3.LUT R36, R36, 0xffff, RZ, 0xc0, !PT ;  /* 0x0000ffff24247812 */ /* 0x000fe400078ec0ff */
[----:B------:R-:W-:Y:S02]  /*6c580*/  LOP3.LUT R38, R38, 0xffff, RZ, 0xc0, !PT ;  /* 0x0000ffff26267812 */ /* 0x000fe400078ec0ff */
[----:B------:R-:W-:Y:S02]  /*6c590*/  SHF.R.U32.HI R25, RZ, 0x8, R24 ;  /* 0x00000008ff197819 */ /* 0x000fe40000011618 */
[----:B------:R-:W-:-:S04]  /*6c5a0*/  LOP3.LUT R11, R61, 0xffff, RZ, 0xc0, !PT ;  /* 0x0000ffff3d0b7812 */ /* 0x000fc800078ec0ff */
[----:B------:R-:W-:-:S05]  /*6c5b0*/  PRMT R29, R24, 0x3340, R11 ;  /* 0x00003340181d7816 */ /* 0x000fca000000000b */
[----:B------:R0:W-:Y:S01]  /*6c5c0*/  STL [R1+0x94], R29 ;  /* 0x0000941d01007387 */ /* 0x0001e20000100800 */
[----:B------:R-:W-:Y:S02]  /*6c5d0*/  LOP3.LUT R33, R33, 0xffff, RZ, 0xc0, !PT ;  /* 0x0000ffff21217812 */ /* 0x000fe400078ec0ff */
[----:B------:R-:W-:Y:S02]  /*6c5e0*/  SHF.R.U32.HI R24, RZ, 0x8, R11 ;  /* 0x00000008ff187819 */ /* 0x000fe4000001160b */
[----:B------:R-:W-:Y:S02]  /*6c5f0*/  SHF.R.U32.HI R11, RZ, 0x8, R8 ;  /* 0x00000008ff0b7819 */ /* 0x000fe40000011608 */
[----:B0-----:R-:W-:Y:S02]  /*6c600*/  PRMT R29, R8, 0x3340, R36 ;  /* 0x00003340081d7816 */ /* 0x001fe40000000024 */
[----:B------:R-:W-:-:S03]  /*6c610*/  SHF.R.U32.HI R8, RZ, 0x8, R9 ;  /* 0x00000008ff087819 */ /* 0x000fc60000011609 */
[----:B------:R0:W-:Y:S01]  /*6c620*/  STL [R1+0x90], R29 ;  /* 0x0000901d01007387 */ /* 0x0001e20000100800 */
[----:B------:R-:W-:Y:S02]  /*6c630*/  SHF.R.U32.HI R36, RZ, 0x8, R36 ;  /* 0x00000008ff247819 */ /* 0x000fe40000011624 */
[----:B------:R-:W-:Y:S02]  /*6c640*/  LOP3.LUT R25, R25, 0xffff, RZ, 0xc0, !PT ;  /* 0x0000ffff19197812 */ /* 0x000fe400078ec0ff */
[----:B------:R-:W-:Y:S02]  /*6c650*/  LOP3.LUT R24, R24, 0xffff, RZ, 0xc0, !PT ;  /* 0x0000ffff18187812 */ /* 0x000fe400078ec0ff */
[----:B0-----:R-:W-:Y:S02]  /*6c660*/  PRMT R29, R9, 0x3340, R38 ;  /* 0x00003340091d7816 */ /* 0x001fe40000000026 */
[----:B------:R-:W-:Y:S02]  /*6c670*/  SHF.R.U32.HI R9, RZ, 0x8, R10 ;  /* 0x00000008ff097819 */ /* 0x000fe4000001160a */
[----:B------:R-:W-:-:S02]  /*6c680*/  SHF.R.U32.HI R38, RZ, 0x8, R38 ;  /* 0x00000008ff267819 */ /* 0x000fc40000011626 */
[--C-:B------:R-:W-:Y:S02]  /*6c690*/  PRMT R10, R10, 0x3340, R33.reuse ;  /* 0x000033400a0a7816 */ /* 0x100fe40000000021 */
        /* <DEDUP_REMOVED lines=12> */
[----:B0-----:R-:W-:Y:S02]  /*6c760*/  PRMT R10, R8, 0x3340, R38 ;  /* 0x00003340080a7816 */ /* 0x001fe40000000026 */
[----:B------:R-:W-:Y:S01]  /*6c770*/  PRMT R8, R9, 0x3340, R33 ;  /* 0x0000334009087816 */ /* 0x000fe20000000021 */
[----:B------:R-:W-:Y:S04]  /*6c780*/  STL [R1+0x24], R11 ;  /* 0x0000240b01007387 */ /* 0x000fe80000100800 */
[----:B------:R0:W-:Y:S04]  /*6c790*/  STL [R1+0x28], R10 ;  /* 0x0000280a01007387 */ /* 0x0001e80000100800 */
[----:B------:R3:W-:Y:S04]  /*6c7a0*/  STL [R1+0x3c], R8 ;  /* 0x00003c0801007387 */ /* 0x0007e80000100800 */
[----:B------:R-:W3:Y:S04]  /*6c7b0*/  LDL.LU R44, [R1+0x174] ;  /* 0x00017400012c7983 */ /* 0x000ee80000300800 */
[----:B------:R-:W3:Y:S01]  /*6c7c0*/  LDL.LU R45, [R1+0x1d4] ;  /* 0x0001d400012d7983 */ /* 0x000ee20000300800 */
[----:B0-----:R-:W-:-:S03]  /*6c7d0*/  LOP3.LUT R10, R48, 0xffff, RZ, 0xc0, !PT ;  /* 0x0000ffff300a7812 */ /* 0x001fc600078ec0ff */
[----:B------:R-:W3:Y:S04]  /*6c7e0*/  LDL.LU R50, [R1+0x140] ;  /* 0x0001400001327983 */ /* 0x000ee80000300800 */
[----:B------:R-:W3:Y:S01]  /*6c7f0*/  LDL.LU R46, [R1+0x1d0] ;  /* 0x0001d000012e7983 */ /* 0x000ee20000300800 */
[----:B------:R-:W-:-:S03]  /*6c800*/  LOP3.LUT R25, R4, 0xffff, RZ, 0xc0, !PT ;  /* 0x0000ffff04197812 */ /* 0x000fc600078ec0ff */
[----:B------:R-:W3:Y:S04]  /*6c810*/  LDL.LU R51, [R1+0x4c] ;  /* 0x00004c0001337983 */ /* 0x000ee80000300800 */
[----:B------:R-:W3:Y:S04]  /*6c820*/  LDL.LU R47, [R1+0x1cc] ;  /* 0x0001cc00012f7983 */ /* 0x000ee80000300800 */
[----:B------:R-:W3:Y:S04]  /*6c830*/  LDL.LU R48, [R1+0x48] ;  /* 0x0000480001307983 */ /* 0x000ee80000300800 */
[----:B------:R-:W3:Y:S01]  /*6c840*/  LDL.LU R4, [R1+0x1c8] ;  /* 0x0001c80001047983 */ /* 0x000ee20000300800 */
[----:B--2---:R-:W-:-:S03]  /*6c850*/  LOP3.LUT R9, R5, 0xffff, RZ, 0xc0, !PT ;  /* 0x0000ffff05097812 */ /* 0x004fc600078ec0ff */
[----:B------:R-:W2:Y:S01]  /*6c860*/  LDL.LU R5, [R1+0x198] ;  /* 0x0001980001057983 */ /* 0x000ea20000300800 */
[----:B----4-:R-:W-:-:S04]  /*6c870*/  LOP3.LUT R30, R7, 0xffff, RZ, 0xc0, !PT ;  /* 0x0000ffff071e7812 */ /* 0x010fc800078ec0ff */
[----:B------:R-:W-:Y:S02]  /*6c880*/  PRMT R7, R10, 0x3340, R30 ;  /* 0x000033400a077816 */ /* 0x000fe4000000001e */
[----:B---3--:R-:W-:Y:S02]  /*6c890*/  LOP3.LUT R8, R6, 0xffff, RZ, 0xc0, !PT ;  /* 0x0000ffff06087812 */ /* 0x008fe400078ec0ff */
[----:B------:R-:W3:Y:S01]  /*6c8a0*/  LDL.LU R6, [R1+0x16c] ;  /* 0x00016c0001067983 */ /* 0x000ee20000300800 */
[----:B------:R-:W-:-:S03]  /*6c8b0*/  LOP3.LUT R29, R49, 0xffff, RZ, 0xc0, !PT ;  /* 0x0000ffff311d7812 */ /* 0x000fc600078ec0ff */
[----:B------:R0:W-:Y:S04]  /*6c8c0*/  STL [R1+0x80], R7 ;  /* 0x0000800701007387 */ /* 0x0001e80000100800 */
[----:B0-----:R-:W4:Y:S04]  /*6c8d0*/  LDL.LU R7, [R1+0x168] ;  /* 0x0001680001077983 */ /* 0x001f280000300800 */
[----:B------:R-:W4:Y:S01]  /*6c8e0*/  LDL.LU R49, [R1+0x11c] ;  /* 0x00011c0001317983 */ /* 0x000f220000300800 */
[----:B------:R-:W-:Y:S02]  /*6c8f0*/  LOP3.LUT R39, R39, 0xffff, RZ, 0xc0, !PT ;  /* 0x0000ffff27277812 */ /* 0x000fe400078ec0ff */
[----:B------:R-:W-:-:S02]  /*6c900*/  LOP3.LUT R42, R42, 0xffff, RZ, 0xc0, !PT ;  /* 0x0000ffff2a2a7812 */ /* 0x000fc400078ec0ff */
[----:B------:R-:W-:Y:S02]  /*6c910*/  SHF.R.U32.HI R31, RZ, 0x8, R10 ;  /* 0x00000008ff1f7819 */ /* 0x000fe4000001160a */
[----:B------:R-:W-:Y:S02]  /*6c920*/  PRMT R10, R9, 0x3340, R39 ;  /* 0x00003340090a7816 */ /* 0x000fe40000000027 */
[----:B------:R-:W-:Y:S02]  /*6c930*/  PRMT R32, R8, 0x3340, R42 ;  /* 0x0000334008207816 */ /* 0x000fe4000000002a */
[----:B------:R-:W-:Y:S01]  /*6c940*/  SHF.R.U32.HI R30, RZ, 0x8, R30 ;  /* 0x00000008ff1e7819 */ /* 0x000fe2000001161e */
[----:B------:R0:W-:Y:S01]  /*6c950*/  STL [R1+0x7c], R10 ;  /* 0x00007c0a01007387 */ /* 0x0001e20000100800 */
[----:B------:R-:W-:Y:S02]  /*6c960*/  SHF.R.U32.HI R11, RZ, 0x8, R9 ;  /* 0x00000008ff0b7819 */ /* 0x000fe40000011609 */
[----:B------:R-:W-:Y:S01]  /*6c970*/  SHF.R.U32.HI R24, RZ, 0x8, R39 ;  /* 0x00000008ff187819 */ /* 0x000fe20000011627 */
[----:B------:R1:W-:Y:S01]  /*6c980*/  STL [R1+0x78], R32 ;  /* 0x0000782001007387 */ /* 0x0003e20000100800 */
[----:B------:R-:W-:-:S02]  /*6c990*/  SHF.R.U32.HI R9, RZ, 0x8, R8 ;  /* 0x00000008ff097819 */ /* 0x000fc40000011608 */
[----:B------:R-:W-:Y:S02]  /*6c9a0*/  SHF.R.U32.HI R8, RZ, 0x8, R25 ;  /* 0x00000008ff087819 */ /* 0x000fe40000011619 */
[----:B0-----:R-:W-:Y:S02]  /*6c9b0*/  SHF.R.U32.HI R10, RZ, 0x8, R42 ;  /* 0x00000008ff0a7819 */ /* 0x001fe4000001162a */
[----:B------:R-:W-:Y:S02]  /*6c9c0*/  LOP3.LUT R30, R30, 0xffff, RZ, 0xc0, !PT ;  /* 0x0000ffff1e1e7812 */ /* 0x000fe400078ec0ff */
[--C-:B-1----:R-:W-:Y:S02]  /*6c9d0*/  PRMT R32, R25, 0x3340, R29.reuse ;  /* 0x0000334019207816 */ /* 0x102fe4000000001d */
[----:B------:R-:W-:Y:S02]  /*6c9e0*/  SHF.R.U32.HI R25, RZ, 0x8, R29 ;  /* 0x00000008ff197819 */ /* 0x000fe4000001161d */
[----:B------:R-:W-:-:S02]  /*6c9f0*/  LOP3.LUT R29, R31, 0xffff, RZ, 0xc0, !PT ;  /* 0x0000ffff1f1d7812 */ /* 0x000fc400078ec0ff */
[----:B------:R-:W-:Y:S02]  /*6ca00*/  LOP3.LUT R11, R11, 0xffff, RZ, 0xc0, !PT ;  /* 0x0000ffff0b0b7812 */ /* 0x000fe400078ec0ff */
[----:B------:R-:W-:Y:S02]  /*6ca10*/  LOP3.LUT R24, R24, 0xffff, RZ, 0xc0, !PT ;  /* 0x0000ffff18187812 */ /* 0x000fe400078ec0ff */
[----:B------:R-:W-:Y:S02]  /*6ca20*/  LOP3.LUT R9, R9, 0xffff, RZ, 0xc0, !PT ;  /* 0x0000ffff09097812 */ /* 0x000fe400078ec0ff */
[----:B------:R-:W-:Y:S02]  /*6ca30*/  LOP3.LUT R10, R10, 0xffff, RZ, 0xc0, !PT ;  /* 0x0000ffff0a0a7812 */ /* 0x000fe400078ec0ff */
[----:B------:R-:W-:Y:S02]  /*6ca40*/  LOP3.LUT R8, R8, 0xffff, RZ, 0xc0, !PT ;  /* 0x0000ffff08087812 */ /* 0x000fe400078ec0ff */
[----:B------:R-:W-:-:S02]  /*6ca50*/  LOP3.LUT R25, R25, 0xffff, RZ, 0xc0, !PT ;  /* 0x0000ffff19197812 */ /* 0x000fc400078ec0ff */
[----:B------:R-:W-:Y:S02]  /*6ca60*/  PRMT R29, R29, 0x3340, R30 ;  /* 0x000033401d1d7816 */ /* 0x000fe4000000001e */
[----:B------:R-:W-:Y:S02]  /*6ca70*/  PRMT R11, R11, 0x3340, R24 ;  /* 0x000033400b0b7816 */ /* 0x000fe40000000018 */
[----:B------:R-:W-:Y:S01]  /*6ca80*/  PRMT R9, R9, 0x3340, R10 ;  /* 0x0000334009097816 */ /* 0x000fe2000000000a */
[----:B------:R-:W-:Y:S01]  /*6ca90*/  STL [R1+0x84], R32 ;  /* 0x0000842001007387 */ /* 0x000fe20000100800 */
[----:B------:R-:W-:-:S03]  /*6caa0*/  PRMT R10, R8, 0x3340, R25 ;  /* 0x00003340080a7816 */ /* 0x000fc60000000019 */
[----:B------:R0:W-:Y:S04]  /*6cab0*/  STL [R1+0x38], R29 ;  /* 0x0000381d01007387 */ /* 0x0001e80000100800 */
[----:B------:R1:W-:Y:S01]  /*6cac0*/  STL [R1+0x40], R11 ;  /* 0x0000400b01007387 */ /* 0x0003e20000100800 */
[----:B------:R-:W-:-:S03]  /*6cad0*/  LOP3.LUT R40, R40, 0xffff, RZ, 0xc0, !PT ;  /* 0x0000ffff28287812 */ /* 0x000fc600078ec0ff */
[----:B------:R1:W-:Y:S04]  /*6cae0*/  STL [R1+0x44], R9 ;  /* 0x0000440901007387 */ /* 0x0003e80000100800 */
[----:B------:R1:W-:Y:S01]  /*6caf0*/  STL [R1+0x5c], R10 ;  /* 0x00005c0a01007387 */ /* 0x0003e20000100800 */
[----:B------:R-:W-:Y:S02]  /*6cb00*/  LOP3.LUT R41, R41, 0xffff, RZ, 0xc0, !PT ;  /* 0x0000ffff29297812 */ /* 0x000fe400078ec0ff */
[----:B0-----:R-:W-:Y:S02]  /*6cb10*/  SHF.R.U32.HI R29, RZ, 0x8, R40 ;  /* 0x00000008ff1d7819 */ /* 0x001fe40000011628 */
[----:B-1----:R-:W-:Y:S02]  /*6cb20*/  PRMT R11, R4, 0x5410, R48 ;  /* 0x00005410040b7816 */ /* 0x002fe40000000030 */
[----:B------:R-:W-:-:S02]  /*6cb30*/  PRMT R9, R46, 0x5410, R50 ;  /* 0x000054102e097816 */ /* 0x000fc40000000032 */
[----:B------:R-:W-:Y:S02]  /*6cb40*/  PRMT R10, R47, 0x5410, R51 ;  /* 0x000054102f0a7816 */ /* 0x000fe40000000033 */
[----:B--2---:R-:W-:Y:S02]  /*6cb50*/  LOP3.LUT R25, R5, 0xffff, RZ, 0xc0, !PT ;  /* 0x0000ffff05197812 */ /* 0x004fe400078ec0ff */
[----:B---3--:R-:W-:Y:S02]  /*6cb60*/  LOP3.LUT R24, R6, 0xffff, RZ, 0xc0, !PT ;  /* 0x0000ffff06187812 */ /* 0x008fe400078ec0ff */
[----:B----4-:R-:W-:-:S04]  /*6cb70*/  LOP3.LUT R31, R49, 0xffff, RZ, 0xc0, !PT ;  /* 0x0000ffff311f7812 */ /* 0x010fc800078ec0ff */
[----:B------:R-:W-:Y:S02]  /*6cb80*/  PRMT R4, R25, 0x3340, R31 ;  /* 0x0000334019047816 */ /* 0x000fe4000000001f */
[----:B------:R-:W-:-:S03]  /*6cb90*/  LOP3.LUT R30, R7, 0xffff, RZ, 0xc0, !PT ;  /* 0x0000ffff071e7812 */ /* 0x000fc600078ec0ff */
[----:B------:R0:W-:Y:S02]  /*6cba0*/  STL [R1+0x74], R4 ;  /* 0x0000740401007387 */ /* 0x0001e40000100800 */
[----:B0-----:R-:W-:-:S05]  /*6cbb0*/  PRMT R4, R24, 0x3340, R40 ;  /* 0x0000334018047816 */ /* 0x001fca0000000028 */
[----:B------:R0:W-:Y:S04]  /*6cbc0*/  STL [R1+0x70], R4 ;  /* 0x0000700401007387 */ /* 0x0001e80000100800 */
[----:B------:R-:W2:Y:S04]  /*6cbd0*/  LDL.LU R40, [R1+0x138] ;  /* 0x0001380001287983 */ /* 0x000ea80000300800 */
[----:B------:R-:W2:Y:S01]  /*6cbe0*/  LDL.LU R42, [R1+0x1c0] ;  /* 0x0001c000012a7983 */ /* 0x000ea20000300800 */
[----:B0-----:R-:W-:-:S05]  /*6cbf0*/  PRMT R4, R30, 0x3340, R41 ;  /* 0x000033401e047816 */ /* 0x001fca0000000029 */
[----:B------:R0:W-:Y:S04]  /*6cc00*/  STL [R1+0x6c], R4 ;  /* 0x00006c0401007387 */ /* 0x0001e80000100800 */
[----:B0-----:R-:W3:Y:S04]  /*6cc10*/  LDL.LU R4, [R1+0x4] ;  /* 0x0000040001047983 */ /* 0x001ee80000300800 */
[----:B------:R-:W3:Y:S04]  /*6cc20*/  LDL.LU R5, [R1+0x1bc] ;  /* 0x0001bc0001057983 */ /* 0x000ee80000300800 */
[----:B------:R-:W4:Y:S04]  /*6cc30*/  LDL.LU R6, [R1] ;  /* 0x0000000001067983 */ /* 0x000f280000300800 */
[----:B------:R-:W4:Y:S01]  /*6cc40*/  LDL.LU R7, [R1+0x1b8] ;  /* 0x0001b80001077983 */ /* 0x000f220000300800 */
[----:B------:R-:W-:-:S02]  /*6cc50*/  SHF.R.U32.HI R31, RZ, 0x8, R31 ;  /* 0x00000008ff1f7819 */ /* 0x000fc4000001161f */
[----:B------:R-:W-:Y:S01]  /*6cc60*/  SHF.R.U32.HI R33, RZ, 0x8, R25 ;  /* 0x00000008ff217819 */ /* 0x000fe20000011619 */
[----:B------:R-:W2:Y:S01]  /*6cc70*/  LDL.LU R35, [R1+0x13c] ;  /* 0x00013c0001237983 */ /* 0x000ea20000300800 */
[----:B------:R-:W-:-:S03]  /*6cc80*/  SHF.R.U32.HI R25, RZ, 0x8, R24 ;  /* 0x00000008ff197819 */ /* 0x000fc60000011618 */
[----:B------:R-:W2:Y:S01]  /*6cc90*/  LDL.LU R34, [R1+0x1c4] ;  /* 0x0001c40001227983 */ /* 0x000ea20000300800 */
[----:B------:R-:W-:Y:S02]  /*6cca0*/  SHF.R.U32.HI R24, RZ, 0x8, R30 ;  /* 0x00000008ff187819 */ /* 0x000fe4000001161e */
[----:B------:R-:W-:Y:S01]  /*6ccb0*/  LOP3.LUT R31, R31, 0xffff, RZ, 0xc0, !PT ;  /* 0x0000ffff1f1f7812 */ /* 0x000fe200078ec0ff */
[----:B------:R-:W2:Y:S01]  /*6ccc0*/  LDL.LU R39, [R1+0x10c] ;  /* 0x00010c0001277983 */ /* 0x000ea20000300800 */
[----:B------:R-:W-:-:S03]  /*6ccd0*/  LOP3.LUT R30, R33, 0xffff, RZ, 0xc0, !PT ;  /* 0x0000ffff211e7812 */ /* 0x000fc600078ec0ff */
[----:B------:R-:W2:Y:S04]  /*6cce0*/  LDL.LU R43, [R1+0x1b0] ;  /* 0x0001b000012b7983 */ /* 0x000ea80000300800 */
[----:B------:R-:W2:Y:S01]  /*6ccf0*/  LDL.LU R50, [R1+0x108] ;  /* 0x0001080001327983 */ /* 0x000ea20000300800 */
[----:B------:R-:W-:-:S03]  /*6cd00*/  PRMT R30, R30, 0x3340, R31 ;  /* 0x000033401e1e7816 */ /* 0x000fc6000000001f */
[----:B------:R-:W2:Y:S04]  /*6cd10*/  LDL.LU R51, [R1+0x1ac] ;  /* 0x0001ac0001337983 */ /* 0x000ea80000300800 */
[----:B------:R-:W2:Y:S04]  /*6cd20*/  LDL.LU R48, [R1+0x104] ;  /* 0x0001040001307983 */ /* 0x000ea80000300800 */
[----:B------:R-:W2:Y:S04]  /*6cd30*/  LDL.LU R49, [R1+0x1a8] ;  /* 0x0001a80001317983 */ /* 0x000ea80000300800 */
[----:B------:R-:W2:Y:S04]  /*6cd40*/  LDL.LU R33, [R1+0x1d8] ;  /* 0x0001d80001217983 */ /* 0x000ea80000300800 */
[----:B------:R-:W2:Y:S01]  /*6cd50*/  LDL.LU R31, [R1+0x164] ;  /* 0x00016400011f7983 */ /* 0x000ea20000300800 */
[----:B------:R-:W0:Y:S01]  /*6cd60*/  S2R R61, SR_TID.X ;  /* 0x00000000003d7919 */ /* 0x000e220000002100 */
[----:B------:R-:W-:-:S02]  /*6cd70*/  SHF.R.U32.HI R32, RZ, 0x8, R41 ;  /* 0x00000008ff207819 */ /* 0x000fc40000011629 */
[----:B------:R-:W-:Y:S02]  /*6cd80*/  LOP3.LUT R25, R25, 0xffff, RZ, 0xc0, !PT ;  /* 0x0000ffff19197812 */ /* 0x000fe400078ec0ff */
[----:B------:R-:W-:Y:S02]  /*6cd90*/  LOP3.LUT R29, R29, 0xffff, RZ, 0xc0, !PT ;  /* 0x0000ffff1d1d7812 */ /* 0x000fe400078ec0ff */
[----:B------:R-:W-:Y:S02]  /*6cda0*/  LOP3.LUT R24, R24, 0xffff, RZ, 0xc0, !PT ;  /* 0x0000ffff18187812 */ /* 0x000fe400078ec0ff */
[----:B------:R-:W-:Y:S01]  /*6cdb0*/  LOP3.LUT R32, R32, 0xffff, RZ, 0xc0, !PT ;  /* 0x0000ffff20207812 */ /* 0x000fe200078ec0ff */
[----:B------:R-:W-:Y:S01]  /*6cdc0*/  ULEA UR4, UR5, UR4, 0x18 ;  /* 0x0000000405047291 */ /* 0x000fe2000f8ec03f */
[----:B------:R-:W-:Y:S01]  /*6cdd0*/  PRMT R25, R25, 0x3340, R29 ;  /* 0x0000334019197816 */ /* 0x000fe2000000001d */
[----:B------:R-:W-:Y:S01]  /*6cde0*/  STL [R1+0x48], R30 ;  /* 0x0000481e01007387 */ /* 0x000fe20000100800 */
[----:B------:R-:W-:-:S03]  /*6cdf0*/  PRMT R24, R24, 0x3340, R32 ;  /* 0x0000334018187816 */ /* 0x000fc60000000020 */
[----:B------:R-:W2:Y:S01]  /*6ce00*/  LDL.LU R41, [R1+0x110] ;  /* 0x0001100001297983 */ /* 0x000ea20000300800 */
[----:B------:R-:W-:-:S03]  /*6ce10*/  PRMT R8, R45, 0x5410, R44 ;  /* 0x000054102d087816 */ /* 0x000fc6000000002c */
[----:B------:R-:W-:Y:S04]  /*6ce20*/  STL [R1+0x4c], R25 ;  /* 0x00004c1901007387 */ /* 0x000fe80000100800 */
[----:B------:R-:W2:Y:S01]  /*6ce30*/  LDL.LU R38, [R1+0x1b4] ;  /* 0x0001b40001267983 */ /* 0x000ea20000300800 */
[----:B0-----:R-:W-:-:S03]  /*6ce40*/  LOP3.LUT R61, R61, 0x1f, RZ, 0xc0, !PT ;  /* 0x0000001f3d3d7812 */ /* 0x001fc600078ec0ff */
[----:B------:R-:W-:Y:S01]  /*6ce50*/  STL [R1+0x50], R24 ;  /* 0x0000501801007387 */ /* 0x000fe20000100800 */
[----:B------:R-:W-:-:S03]  /*6ce60*/  LEA R61, R61, UR4, 0x4 ;  /* 0x000000043d3d7c11 */ /* 0x000fc6000f8e20ff */
[----:B------:R-:W2:Y:S01]  /*6ce70*/  LDL.LU R36, [R1+0xe4] ;  /* 0x0000e40001247983 */ /* 0x000ea20000300800 */
[----:B------:R-:W-:-:S03]  /*6ce80*/  ULDC UR4, c[0x0][0x244] ;  /* 0x0000910000047ab9 */ /* 0x000fc60000000800 */
[----:B------:R-:W2:Y:S04]  /*6ce90*/  LDL.LU R37, [R1+0x1a0] ;  /* 0x0001a00001257983 */ /* 0x000ea80000300800 */
[----:B------:R-:W2:Y:S04]  /*6cea0*/  LDL.LU R44, [R1+0xe0] ;  /* 0x0000e000012c7983 */ /* 0x000ea80000300800 */
[----:B------:R-:W2:Y:S04]  /*6ceb0*/  LDL.LU R45, [R1+0x19c] ;  /* 0x00019c00012d7983 */ /* 0x000ea80000300800 */
[----:B------:R3:W-:Y:S04]  /*6cec0*/  STSM.16.M88.4 [R61], R8 ;  /* 0x000000083d007844 */ /* 0x0007e80000000200 */
[----:B------:R-:W2:Y:S04]  /*6ced0*/  LDL.LU R46, [R1+0xd8] ;  /* 0x0000d800012e7983 */ /* 0x000ea80000300800 */
[----:B------:R-:W2:Y:S01]  /*6cee0*/  LDL.LU R47, [R1+0x194] ;  /* 0x00019400012f7983 */ /* 0x000ea20000300800 */
[----:B---3--:R-:W-:-:S02]  /*6cef0*/  PRMT R10, R5, 0x5410, R4 ;  /* 0x00005410050a7816 */ /* 0x008fc40000000004 */
[----:B----4-:R-:W-:Y:S01]  /*6cf00*/  PRMT R11, R7, 0x5410, R6 ;  /* 0x00005410070b7816 */ /* 0x010fe20000000006 */
[----:B------:R-:W-:Y:S01]  /*6cf10*/  NOP ;  /* 0x0000000000007918 */ /* 0x000fe20000000000 */
[----:B------:R-:W0:Y:S01]  /*6cf20*/  LDS.128 R4, [R61] ;  /* 0x000000003d047984 */ /* 0x000e220000000c00 */
[----:B--2---:R-:W-:Y:S02]  /*6cf30*/  PRMT R9, R42, 0x5410, R40 ;  /* 0x000054102a097816 */ /* 0x004fe40000000028 */
[----:B------:R-:W-:Y:S01]  /*6cf40*/  PRMT R8, R33, 0x5410, R31 ;  /* 0x0000541021087816 */ /* 0x000fe2000000001f */
[----:B------:R-:W-:Y:S01]  /*6cf50*/  NOP ;  /* 0x0000000000007918 */ /* 0x000fe20000000000 */
[----:B0-----:R-:W-:Y:S04]  /*6cf60*/  STL.64 [R1], R4 ;  /* 0x0000000401007387 */ /* 0x001fe80000100a00 */
[----:B------:R0:W-:Y:S04]  /*6cf70*/  STL.64 [R1+0x8], R6 ;  /* 0x0000080601007387 */ /* 0x0001e80000100a00 */
[----:B------:R1:W-:Y:S04]  /*6cf80*/  STSM.16.M88.4 [R61], R8 ;  /* 0x000000083d007844 */ /* 0x0003e80000000200 */
[----:B0-----:R-:W2:Y:S04]  /*6cf90*/  LDL.LU.64 R6, [R1+0x27b8] ;  /* 0x0027b80001067983 */ /* 0x001ea80000300a00 */
[----:B------:R-:W3:Y:S04]  /*6cfa0*/  LDL.LU.64 R4, [R1+0x27b0] ;  /* 0x0027b00001047983 */ /* 0x000ee80000300a00 */
[----:B------:R-:W4:Y:S01]  /*6cfb0*/  LDL.LU R40, [R1+0xec] ;  /* 0x0000ec0001287983 */ /* 0x000f220000300800 */
[----:B-1----:R-:W-:-:S03]  /*6cfc0*/  PRMT R8, R34, 0x5410, R35 ;  /* 0x0000541022087816 */ /* 0x002fc60000000023 */
[----:B------:R-:W4:Y:S01]  /*6cfd0*/  LDL.LU R42, [R1+0x1a4] ;  /* 0x0001a400012a7983 */ /* 0x000f220000300800 */
[----:B------:R-:W-:-:S03]  /*6cfe0*/  PRMT R9, R43, 0x5410, R39 ;  /* 0x000054102b097816 */ /* 0x000fc60000000027 */
[----:B------:R-:W2:Y:S04]  /*6cff0*/  LDL.LU R35, [R1+0x184] ;  /* 0x0001840001237983 */ /* 0x000ea80000300800 */
[----:B------:R-:W3:Y:S04]  /*6d000*/  LDL.LU R34, [R1+0x180] ;  /* 0x0001800001227983 */ /* 0x000ee80000300800 */
[----:B------:R-:W3:Y:S01]  /*6d010*/  LDL.LU R43, [R1+0x17c] ;  /* 0x00017c00012b7983 */ /* 0x000ee20000300800 */
[----:B------:R-:W-:Y:S02]  /*6d020*/  PRMT R10, R51, 0x5410, R50 ;  /* 0x00005410330a7816 */ /* 0x000fe40000000032 */
[----:B------:R-:W-:Y:S01]  /*6d030*/  PRMT R11, R49, 0x5410, R48 ;  /* 0x00005410310b7816 */ /* 0x000fe20000000030 */
[----:B------:R-:W-:Y:S01]  /*6d040*/  NOP ;  /* 0x0000000000007918 */ /* 0x000fe20000000000 */
[----:B------:R-:W0:Y:S01]  /*6d050*/  LDS.128 R48, [R61] ;  /* 0x000000003d307984 */ /* 0x000e220000000c00 */
[----:B------:R-:W-:-:S03]  /*6d060*/  NOP ;  /* 0x0000000000007918 */ /* 0x000fc60000000000 */
[----:B------:R1:W-:Y:S04]  /*6d070*/  STSM.16.M88.4 [R61], R8 ;  /* 0x000000083d007844 */ /* 0x0003e80000000200 */
[----:B------:R-:W3:Y:S01]  /*6d080*/  LDL.LU R39, [R1+0x188] ;  /* 0x0001880001277983 */ /* 0x000ee20000300800 */
[----:B-1----:R-:W-:Y:S02]  /*6d090*/  PRMT R10, R45, 0x5410, R44 ;  /* 0x000054102d0a7816 */ /* 0x002fe4000000002c */
[----:B------:R-:W-:Y:S01]  /*6d0a0*/  PRMT R11, R47, 0x5410, R46 ;  /* 0x000054102f0b7816 */ /* 0x000fe2000000002e */
[----:B------:R-:W-:Y:S01]  /*6d0b0*/  NOP ;  /* 0x0000000000007918 */ /* 0x000fe20000000000 */
[----:B------:R-:W1:Y:S01]  /*6d0c0*/  LDS.128 R44, [R61] ;  /* 0x000000003d2c7984 */ /* 0x000e620000000c00 */
[----:B------:R-:W-:-:S02]  /*6d0d0*/  PRMT R8, R38, 0x5410, R41 ;  /* 0x0000541026087816 */ /* 0x000fc40000000029 */
[----:B------:R-:W-:Y:S01]  /*6d0e0*/  PRMT R9, R37, 0x5410, R36 ;  /* 0x0000541025097816 */ /* 0x000fe20000000024 */
[----:B------:R-:W-:Y:S01]  /*6d0f0*/  NOP ;  /* 0x0000000000007918 */ /* 0x000fe20000000000 */
[----:B0-----:R-:W-:Y:S04]  /*6d100*/  STL [R1+0x277c], R49 ;  /* 0x00277c3101007387 */ /* 0x001fe80000100800 */
[----:B------:R-:W-:Y:S04]  /*6d110*/  STL [R1+0x2798], R48 ;  /* 0x0027983001007387 */ /* 0x000fe80000100800 */
[----:B------:R-:W-:Y:S04]  /*6d120*/  STL [R1+0x2774], R51 ;  /* 0x0027743301007387 */ /* 0x000fe80000100800 */
[----:B------:R-:W-:Y:S04]  /*6d130*/  STL [R1+0x2778], R50 ;  /* 0x0027783201007387 */ /* 0x000fe80000100800 */
[----:B------:R-:W3:Y:S04]  /*6d140*/  LDL.LU R38, [R1+0x15c] ;  /* 0x00015c0001267983 */ /* 0x000ee80000300800 */
[----:B------:R-:W3:Y:S04]  /*6d150*/  LDL.LU R36, [R1+0x158] ;  /* 0x0001580001247983 */ /* 0x000ee80000300800 */
[----:B------:R-:W3:Y:S04]  /*6d160*/  LDL.LU R37, [R1+0x154] ;  /* 0x0001540001257983 */ /* 0x000ee80000300800 */
[----:B-1----:R-:W-:Y:S04]  /*6d170*/  STL [R1+0x276c], R45 ;  /* 0x00276c2d01007387 */ /* 0x002fe80000100800 */
[----:B------:R-:W-:Y:S04]  /*6d180*/  STL [R1+0x2770], R44 ;  /* 0x0027702c01007387 */ /* 0x000fe80000100800 */
[----:B------:R-:W-:Y:S04]  /*6d190*/  STL [R1+0x2768], R46 ;  /* 0x0027682e01007387 */ /* 0x000fe80000100800 */
[----:B------:R-:W-:Y:S04]  /*6d1a0*/  STL [R1+0x2760], R47 ;  /* 0x0027602f01007387 */ /* 0x000fe80000100800 */
[----:B------:R4:W-:Y:S04]  /*6d1b0*/  STSM.16.M88.4 [R61], R8 ;  /* 0x000000083d007844 */ /* 0x0009e80000000200 */
[----:B------:R-:W3:Y:S04]  /*6d1c0*/  LDL.LU R32, [R1+0x160] ;  /* 0x0001600001207983 */ /* 0x000ee80000300800 */
[----:B------:R-:W3:Y:S01]  /*6d1d0*/  LDL.LU R33, [R1+0x120] ;  /* 0x0001200001217983 */ /* 0x000ee20000300800 */
[----:B----4-:R-:W-:-:S02]  /*6d1e0*/  PRMT R8, R42, 0x5410, R40 ;  /* 0x000054102a087816 */ /* 0x010fc40000000028 */
[----:B--2---:R-:W-:Y:S02]  /*6d1f0*/  PRMT R9, R35, 0x5410, R28 ;  /* 0x0000541023097816 */ /* 0x004fe4000000001c */
[----:B------:R-:W2:Y:S01]  /*6d200*/  LDL.LU R35, [R1+0x118] ;  /* 0x0001180001237983 */ /* 0x000ea20000300800 */
[----:B---3--:R-:W-:-:S03]  /*6d210*/  PRMT R10, R34, 0x5410, R27 ;  /* 0x00005410220a7816 */ /* 0x008fc6000000001b */
[----:B------:R-:W3:Y:S01]  /*6d220*/  LDL.LU R34, [R1+0x114] ;  /* 0x0001140001227983 */ /* 0x000ee20000300800 */
[----:B------:R-:W-:Y:S01]  /*6d230*/  PRMT R11, R43, 0x5410, R26 ;  /* 0x000054102b0b7816 */ /* 0x000fe2000000001a */
[----:B------:R-:W-:Y:S02]  /*6d240*/  NOP ;  /* 0x0000000000007918 */ /* 0x000fe40000000000 */
[----:B------:R-:W0:Y:S01]  /*6d250*/  LDS.128 R40, [R61] ;  /* 0x000000003d287984 */ /* 0x000e220000000c00 */
[----:B------:R-:W-:-:S03]  /*6d260*/  NOP ;  /* 0x0000000000007918 */ /* 0x000fc60000000000 */
[----:B0-----:R-:W-:Y:S04]  /*6d270*/  STL [R1+0x2764], R41 ;  /* 0x0027642901007387 */ /* 0x001fe80000100800 */
[----:B------:R-:W-:Y:S04]  /*6d280*/  STL [R1+0x275c], R42 ;  /* 0x00275c2a01007387 */ /* 0x000fe80000100800 */
[----:B------:R-:W-:Y:S04]  /*6d290*/  STL [R1+0x2758], R43 ;  /* 0x0027582b01007387 */ /* 0x000fe80000100800 */
[----:B------:R-:W4:Y:S04]  /*6d2a0*/  LDL.LU R49, [R1+0x12c] ;  /* 0x00012c0001317983 */ /* 0x000f280000300800 */
[----:B------:R-:W4:Y:S04]  /*6d2b0*/  LDL.LU R29, [R1+0xdc] ;  /* 0x0000dc00011d7983 */ /* 0x000f280000300800 */
[----:B------:R-:W4:Y:S04]  /*6d2c0*/  LDL.LU R30, [R1+0xd4] ;  /* 0x0000d400011e7983 */ /* 0x000f280000300800 */
[----:B------:R-:W4:Y:S04]  /*6d2d0*/  LDL.LU R31, [R1+0xd0] ;  /* 0x0000d000011f7983 */ /* 0x000f280000300800 */
[----:B------:R0:W-:Y:S04]  /*6d2e0*/  STSM.16.M88.4 [R61], R8 ;  /* 0x000000083d007844 */ /* 0x0001e80000000200 */
[----:B------:R-:W4:Y:S04]  /*6d2f0*/  LDL.LU R27, [R1+0xe8] ;  /* 0x0000e800011b7983 */ /* 0x000f280000300800 */
[----:B------:R-:W4:Y:S04]  /*6d300*/  LDL.LU R47, [R1+0x30] ;  /* 0x00003000012f7983 */ /* 0x000f280000300800 */
[----:B------:R-:W4:Y:S01]  /*6d310*/  LDL.LU R24, [R1+0x34] ;  /* 0x0000340001187983 */ /* 0x000f220000300800 */
[----:B0-----:R-:W-:-:S03]  /*6d320*/  PRMT R8, R39, 0x5410, R19 ;  /* 0x0000541027087816 */ /* 0x001fc60000000013 */
[----:B------:R-:W4:Y:S01]  /*6d330*/  LDL.LU R25, [R1+0x54] ;  /* 0x0000540001197983 */ /* 0x000f220000300800 */
[----:B------:R-:W-:Y:S02]  /*6d340*/  PRMT R9, R38, 0x5410, R23 ;  /* 0x0000541026097816 */ /* 0x000fe40000000017 */
[----:B------:R-:W-:Y:S02]  /*6d350*/  PRMT R10, R36, 0x5410, R21 ;  /* 0x00005410240a7816 */ /* 0x000fe40000000015 */
[----:B------:R-:W-:Y:S01]  /*6d360*/  PRMT R11, R37, 0x5410, R18 ;  /* 0x00005410250b7816 */ /* 0x000fe20000000012 */
[----:B------:R-:W-:Y:S01]  /*6d370*/  NOP ;  /* 0x0000000000007918 */ /* 0x000fe20000000000 */
[----:B------:R-:W0:Y:S01]  /*6d380*/  LDS.128 R36, [R61] ;  /* 0x000000003d247984 */ /* 0x000e220000000c00 */
[----:B------:R-:W-:-:S03]  /*6d390*/  NOP ;  /* 0x0000000000007918 */ /* 0x000fc60000000000 */
[----:B------:R1:W-:Y:S02]  /*6d3a0*/  STSM.16.M88.4 [R61], R8 ;  /* 0x000000083d007844 */ /* 0x0003e40000000200 */
[----:B-1----:R-:W-:Y:S02]  /*6d3b0*/  PRMT R8, R32, 0x5410, R12 ;  /* 0x0000541020087816 */ /* 0x002fe4000000000c */
[----:B------:R-:W-:Y:S01]  /*6d3c0*/  PRMT R9, R33, 0x5410, R13 ;  /* 0x0000541021097816 */ /* 0x000fe2000000000d */
[----:B0-----:R-:W-:Y:S04]  /*6d3d0*/  STL.64 [R1+0x2788], R36 ;  /* 0x0027882401007387 */ /* 0x001fe80000100a00 */
[----:B------:R-:W-:Y:S04]  /*6d3e0*/  STL [R1+0x2754], R38 ;  /* 0x0027542601007387 */ /* 0x000fe80000100800 */
[----:B------:R-:W-:Y:S04]  /*6d3f0*/  STL [R1+0x2750], R39 ;  /* 0x0027502701007387 */ /* 0x000fe80000100800 */
[----:B------:R-:W4:Y:S04]  /*6d400*/  LDL.LU R46, [R1+0xcc] ;  /* 0x0000cc00012e7983 */ /* 0x000f280000300800 */
[----:B------:R-:W4:Y:S04]  /*6d410*/  LDL.LU R44, [R1+0x58] ;  /* 0x00005800012c7983 */ /* 0x000f280000300800 */
[----:B------:R-:W4:Y:S04]  /*6d420*/  LDL.LU R50, [R1+0x60] ;  /* 0x0000600001327983 */ /* 0x000f280000300800 */
[----:B------:R-:W4:Y:S01]  /*6d430*/  LDL.LU R51, [R1+0x64] ;  /* 0x0000640001337983 */ /* 0x000f220000300800 */
[----:B--2---:R-:W-:-:S02]  /*6d440*/  PRMT R10, R35, 0x5410, R7 ;  /* 0x00005410230a7816 */ /* 0x004fc40000000007 */
[----:B---3--:R-:W-:Y:S01]  /*6d450*/  PRMT R11, R34, 0x5410, R3 ;  /* 0x00005410220b7816 */ /* 0x008fe20000000003 */
[----:B------:R-:W-:Y:S01]  /*6d460*/  NOP ;  /* 0x0000000000007918 */ /* 0x000fe20000000000 */
[----:B------:R-:W0:Y:S01]  /*6d470*/  LDS.128 R32, [R61] ;  /* 0x000000003d207984 */ /* 0x000e220000000c00 */
[----:B------:R-:W-:-:S03]  /*6d480*/  NOP ;  /* 0x0000000000007918 */ /* 0x000fc60000000000 */
[----:B0-----:R-:W-:Y:S04]  /*6d490*/  STL.64 [R1+0x2790], R34 ;  /* 0x0027902201007387 */ /* 0x001fe80000100a00 */
[----:B------:R-:W2:Y:S04]  /*6d4a0*/  LDL.LU R18, [R1+0xc8] ;  /* 0x0000c80001127983 */ /* 0x000ea80000300800 */
[----:B------:R-:W3:Y:S04]  /*6d4b0*/  LDL.LU R19, [R1+0x68] ;  /* 0x0000680001137983 */ /* 0x000ee80000300800 */
[----:B------:R-:W2:Y:S01]  /*6d4c0*/  LDL.LU R48, [R1+0xbc] ;  /* 0x0000bc0001307983 */ /* 0x000ea20000300800 */
[----:B----4-:R-:W-:-:S03]  /*6d4d0*/  PRMT R4, R49, 0x5410, R4 ;  /* 0x0000541031047816 */ /* 0x010fc60000000004 */
[----:B------:R-:W4:Y:S01]  /*6d4e0*/  LDL.LU R49, [R1+0xb0] ;  /* 0x0000b00001317983 */ /* 0x000f220000300800 */
[----:B------:R-:W-:-:S03]  /*6d4f0*/  PRMT R5, R29, 0x5410, R5 ;  /* 0x000054101d057816 */ /* 0x000fc60000000005 */
[----:B------:R-:W-:Y:S01]  /*6d500*/  STSM.16.M88.4 [R61], R8 ;  /* 0x000000083d007844 */ /* 0x000fe20000000200 */
[----:B------:R-:W-:Y:S02]  /*6d510*/  PRMT R6, R30, 0x5410, R6 ;  /* 0x000054101e067816 */ /* 0x000fe40000000006 */
[----:B------:R-:W-:Y:S01]  /*6d520*/  PRMT R7, R31, 0x5410, R2 ;  /* 0x000054101f077816 */ /* 0x000fe20000000002 */
[----:B------:R-:W-:Y:S01]  /*6d530*/  NOP ;  /* 0x0000000000007918 */ /* 0x000fe20000000000 */
[----:B------:R-:W0:Y:S01]  /*6d540*/  LDS.128 R28, [R61] ;  /* 0x000000003d1c7984 */ /* 0x000e220000000c00 */
[----:B------:R-:W-:-:S03]  /*6d550*/  NOP ;  /* 0x0000000000007918 */ /* 0x000fc60000000000 */
[----:B------:R1:W-:Y:S02]  /*6d560*/  STSM.16.M88.4 [R61], R4 ;  /* 0x000000043d007844 */ /* 0x0003e40000000200 */
[----:B-1----:R-:W-:Y:S02]  /*6d570*/  PRMT R5, R47, 0x5410, R0 ;  /* 0x000054102f057816 */ /* 0x002fe40000000000 */
[----:B0-----:R-:W-:Y:S04]  /*6d580*/  STL.64 [R1+0x27a8], R30 ;  /* 0x0027a81e01007387 */ /* 0x001fe80000100a00 */
[----:B------:R-:W-:Y:S04]  /*6d590*/  STL.64 [R1+0x27a0], R28 ;  /* 0x0027a01c01007387 */ /* 0x000fe80000100a00 */
[----:B------:R-:W3:Y:S04]  /*6d5a0*/  LDL.LU R36, [R1+0xc0] ;  /* 0x0000c00001247983 */ /* 0x000ee80000300800 */
[----:B------:R-:W3:Y:S04]  /*6d5b0*/  LDL.LU R37, [R1+0xb4] ;  /* 0x0000b40001257983 */ /* 0x000ee80000300800 */
[----:B------:R-:W3:Y:S04]  /*6d5c0*/  LDL.LU R43, [R1+0xac] ;  /* 0x0000ac00012b7983 */ /* 0x000ee80000300800 */
[----:B------:R-:W3:Y:S04]  /*6d5d0*/  LDL.LU R42, [R1+0xa0] ;  /* 0x0000a000012a7983 */ /* 0x000ee80000300800 */
[----:B------:R-:W3:Y:S04]  /*6d5e0*/  LDL.LU R41, [R1+0x1c] ;  /* 0x00001c0001297983 */ /* 0x000ee80000300800 */
[----:B------:R-:W3:Y:S01]  /*6d5f0*/  LDL.LU R47, [R1+0xb8] ;  /* 0x0000b800012f7983 */ /* 0x000ee20000300800 */
[----:B------:R-:W-:-:S03]  /*6d600*/  PRMT R8, R46, 0x5410, R52 ;  /* 0x000054102e087816 */ /* 0x000fc60000000034 */
[----:B------:R-:W3:Y:S01]  /*6d610*/  LDL.LU R46, [R1+0x10] ;  /* 0x00001000012e7983 */ /* 0x000ee20000300800 */
[----:B------:R-:W-:-:S03]  /*6d620*/  PRMT R9, R44, 0x5410, R17 ;  /* 0x000054102c097816 */ /* 0x000fc60000000011 */
[----:B------:R-:W3:Y:S01]  /*6d630*/  LDL.LU R44, [R1+0xa4] ;  /* 0x0000a400012c7983 */ /* 0x000ee20000300800 */
[----:B------:R-:W-:-:S03]  /*6d640*/  PRMT R10, R50, 0x5410, R20 ;  /* 0x00005410320a7816 */ /* 0x000fc60000000014 */
[----:B------:R-:W3:Y:S01]  /*6d650*/  LDL.LU R50, [R1+0x14] ;  /* 0x0000140001327983 */ /* 0x000ee20000300800 */
[----:B------:R-:W-:Y:S01]  /*6d660*/  PRMT R11, R51, 0x5410, R22 ;  /* 0x00005410330b7816 */ /* 0x000fe20000000016 */
[----:B------:R-:W-:Y:S02]  /*6d670*/  NOP ;  /* 0x0000000000007918 */ /* 0x000fe40000000000 */
[----:B------:R-:W3:Y:S01]  /*6d680*/  LDL.LU R51, [R1+0x9c] ;  /* 0x00009c0001337983 */ /* 0x000ee20000300800 */
[----:B------:R-:W-:Y:S02]  /*6d690*/  PRMT R4, R27, 0x5410, R16 ;  /* 0x000054101b047816 */ /* 0x000fe40000000010 */
[----:B------:R-:W-:Y:S02]  /*6d6a0*/  PRMT R6, R24, 0x5410, R14 ;  /* 0x0000541018067816 */ /* 0x000fe4000000000e */
[----:B------:R-:W-:Y:S02]  /*6d6b0*/  PRMT R7, R25, 0x5410, R15 ;  /* 0x0000541019077816 */ /* 0x000fe4000000000f */
[----:B------:R-:W-:Y:S01]  /*6d6c0*/  LDS.128 R24, [R61] ;  /* 0x000000003d187984 */ /* 0x000fe20000000c00 */
[----:B------:R-:W-:-:S03]  /*6d6d0*/  NOP ;  /* 0x0000000000007918 */ /* 0x000fc60000000000 */
[----:B------:R2:W-:Y:S01]  /*6d6e0*/  STSM.16.M88.4 [R61], R4 ;  /* 0x000000043d007844 */ /* 0x0005e20000000200 */
[----:B------:R-:W-:-:S03]  /*6d6f0*/  NOP ;  /* 0x0000000000007918 */ /* 0x000fc60000000000 */
[----:B------:R-:W-:Y:S01]  /*6d700*/  LDS.128 R20, [R61] ;  /* 0x000000003d147984 */ /* 0x000fe20000000c00 */
[----:B------:R-:W-:Y:S01]  /*6d710*/  NOP ;  /* 0x0000000000007918 */ /* 0x000fe20000000000 */
[----:B--2---:R-:W-:Y:S02]  /*6d720*/  PRMT R6, R48, 0x5410, R54 ;  /* 0x0000541030067816 */ /* 0x004fe40000000036 */
[----:B------:R-:W2:Y:S01]  /*6d730*/  LDL.LU R48, [R1+0x18] ;  /* 0x0000180001307983 */ /* 0x000ea20000300800 */
[----:B----4-:R-:W-:-:S03]  /*6d740*/  PRMT R7, R49, 0x5410, R55 ;  /* 0x0000541031077816 */ /* 0x010fc60000000037 */
[----:B------:R-:W2:Y:S01]  /*6d750*/  LDL.LU R49, [R1+0x8c] ;  /* 0x00008c0001317983 */ /* 0x000ea20000300800 */
[----:B------:R-:W-:Y:S02]  /*6d760*/  PRMT R4, R18, 0x5410, R56 ;  /* 0x0000541012047816 */ /* 0x000fe40000000038 */
[----:B---3--:R-:W-:Y:S01]  /*6d770*/  PRMT R5, R19, 0x5410, R53 ;  /* 0x0000541013057816 */ /* 0x008fe20000000035 */
[----:B------:R-:W-:Y:S01]  /*6d780*/  STSM.16.M88.4 [R61], R8 ;  /* 0x000000083d007844 */ /* 0x000fe20000000200 */
[----:B------:R-:W-:-:S03]  /*6d790*/  NOP ;  /* 0x0000000000007918 */ /* 0x000fc60000000000 */
[----:B------:R-:W3:Y:S04]  /*6d7a0*/  LDL.LU R53, [R1+0x2c] ;  /* 0x00002c0001357983 */ /* 0x000ee80000300800 */
[----:B------:R-:W-:Y:S01]  /*6d7b0*/  LDS.128 R16, [R61] ;  /* 0x000000003d107984 */ /* 0x000fe20000000c00 */
[----:B------:R-:W-:-:S03]  /*6d7c0*/  NOP ;  /* 0x0000000000007918 */ /* 0x000fc60000000000 */
[----:B------:R-:W3:Y:S04]  /*6d7d0*/  LDL.LU R52, [R1+0xa8] ;  /* 0x0000a80001347983 */ /* 0x000ee80000300800 */
[----:B------:R-:W4:Y:S04]  /*6d7e0*/  LDL.LU R56, [R1+0x20] ;  /* 0x0000200001387983 */ /* 0x000f280000300800 */
[----:B------:R0:W-:Y:S01]  /*6d7f0*/  STSM.16.M88.4 [R61], R4 ;  /* 0x000000043d007844 */ /* 0x0001e20000000200 */
[----:B------:R-:W-:-:S03]  /*6d800*/  NOP ;  /* 0x0000000000007918 */ /* 0x000fc60000000000 */
[----:B------:R-:W4:Y:S04]  /*6d810*/  LDL.LU R0, [R1+0x94] ;  /* 0x0000940001007983 */ /* 0x000f280000300800 */
[----:B------:R-:W4:Y:S04]  /*6d820*/  LDL.LU R28, [R1+0x24] ;  /* 0x00002400011c7983 */ /* 0x000f280000300800 */
[----:B------:R-:W4:Y:S04]  /*6d830*/  LDL.LU R29, [R1+0x90] ;  /* 0x00009000011d7983 */ /* 0x000f280000300800 */
[----:B------:R-:W4:Y:S04]  /*6d840*/  LDL.LU R30, [R1+0x28] ;  /* 0x00002800011e7983 */ /* 0x000f280000300800 */
[----:B------:R-:W4:Y:S04]  /*6d850*/  LDL.LU R31, [R1+0x88] ;  /* 0x00008800011f7983 */ /* 0x000f280000300800 */
[----:B------:R-:W-:Y:S04]  /*6d860*/  LDS.128 R12, [R61] ;  /* 0x000000003d0c7984 */ /* 0x000fe80000000c00 */
[----:B------:R-:W4:Y:S01]  /*6d870*/  LDL.LU R2, [R1+0x3c] ;  /* 0x00003c0001027983 */ /* 0x000f220000300800 */
[----:B0-----:R-:W-:-:S03]  /*6d880*/  PRMT R4, R36, 0x5410, R60 ;  /* 0x0000541024047816 */ /* 0x001fc6000000003c */
[----:B------:R-:W4:Y:S01]  /*6d890*/  LDL.LU R34, [R1+0x98] ;  /* 0x0000980001227983 */ /* 0x000f220000300800 */
[----:B------:R-:W-:-:S03]  /*6d8a0*/  PRMT R5, R37, 0x5410, R57 ;  /* 0x0000541025057816 */ /* 0x000fc60000000039 */
[----:B------:R-:W4:Y:S01]  /*6d8b0*/  LDL.LU R35, [R1+0x38] ;  /* 0x0000380001237983 */ /* 0x000f220000300800 */
[----:B------:R-:W-:Y:S02]  /*6d8c0*/  PRMT R6, R43, 0x5410, R58 ;  /* 0x000054102b067816 */ /* 0x000fe4000000003a */
[----:B------:R-:W-:Y:S01]  /*6d8d0*/  PRMT R7, R42, 0x5410, R59 ;  /* 0x000054102a077816 */ /* 0x000fe2000000003b */
[----:B------:R-:W-:-:S04]  /*6d8e0*/  NOP ;  /* 0x0000000000007918 */ /* 0x000fc80000000000 */
[----:B------:R0:W-:Y:S01]  /*6d8f0*/  STSM.16.M88.4 [R61], R4 ;  /* 0x000000043d007844 */ /* 0x0001e20000000200 */
[----:B------:R-:W-:-:S03]  /*6d900*/  NOP ;  /* 0x0000000000007918 */ /* 0x000fc60000000000 */
[----:B------:R-:W-:Y:S01]  /*6d910*/  LDS.128 R8, [R61] ;  /* 0x000000003d087984 */ /* 0x000fe20000000c00 */
[----:B0-----:R-:W-:-:S03]  /*6d920*/  PRMT R6, R51, 0x5410, R50 ;  /* 0x0000541033067816 */ /* 0x001fc60000000032 */
[----:B------:R-:W4:Y:S04]  /*6d930*/  LDL.LU R51, [R1+0x80] ;  /* 0x0000800001337983 */ /* 0x000f280000300800 */
[----:B------:R-:W4:Y:S04]  /*6d940*/  LDL.LU R3, [R1+0x40] ;  /* 0x0000400001037983 */ /* 0x000f280000300800 */
[----:B------:R-:W4:Y:S04]  /*6d950*/  LDL.LU R36, [R1+0x7c] ;  /* 0x00007c0001247983 */ /* 0x000f280000300800 */
[----:B------:R-:W4:Y:S04]  /*6d960*/  LDL.LU R37, [R1+0x44] ;  /* 0x0000440001257983 */ /* 0x000f280000300800 */
[----:B------:R-:W4:Y:S01]  /*6d970*/  LDL.LU R43, [R1+0x78] ;  /* 0x00007800012b7983 */ /* 0x000f220000300800 */
[----:B------:R-:W-:-:S03]  /*6d980*/  PRMT R4, R47, 0x5410, R41 ;  /* 0x000054102f047816 */ /* 0x000fc60000000029 */
[----:B------:R-:W4:Y:S01]  /*6d990*/  LDL R38, [R1+0xbfc] ;  /* 0x000bfc0001267983 */ /* 0x000f220000100800 */
[----:B------:R-:W-:-:S03]  /*6d9a0*/  PRMT R5, R44, 0x5410, R46 ;  /* 0x000054102c057816 */ /* 0x000fc6000000002e */
[----:B------:R-:W4:Y:S04]  /*6d9b0*/  LDL R39, [R1+0x7c4] ;  /* 0x0007c40001277983 */ /* 0x000f280000100800 */
[----:B------:R-:W4:Y:S04]  /*6d9c0*/  LDL.LU R42, [R1+0x5c] ;  /* 0x00005c00012a7983 */ /* 0x000f280000300800 */
[----:B------:R-:W4:Y:S04]  /*6d9d0*/  LDL.LU R41, [R1+0x84] ;  /* 0x0000840001297983 */ /* 0x000f280000300800 */
[----:B------:R-:W4:Y:S04]  /*6d9e0*/  LDL.LU R47, [R1+0x48] ;  /* 0x00004800012f7983 */ /* 0x000f280000300800 */
[----:B------:R-:W4:Y:S04]  /*6d9f0*/  LDL.LU R46, [R1+0x74] ;  /* 0x00007400012e7983 */ /* 0x000f280000300800 */
[----:B------:R-:W4:Y:S04]  /*6da00*/  LDL.LU R44, [R1+0x4c] ;  /* 0x00004c00012c7983 */ /* 0x000f280000300800 */
[----:B------:R-:W4:Y:S01]  /*6da10*/  LDL.LU R50, [R1+0x70] ;  /* 0x0000700001327983 */ /* 0x000f220000300800 */
[----:B--2---:R-:W-:Y:S01]  /*6da20*/  PRMT R7, R49, 0x5410, R48 ;  /* 0x0000541031077816 */ /* 0x004fe20000000030 */
[----:B------:R-:W-:-:S02]  /*6da30*/  NOP ;  /* 0x0000000000007918 */ /* 0x000fc40000000000 */
[----:B------:R-:W2:Y:S04]  /*6da40*/  LDL.LU R48, [R1+0x50] ;  /* 0x0000500001307983 */ /* 0x000ea80000300800 */
[----:B------:R-:W2:Y:S04]  /*6da50*/  LDL.LU R49, [R1+0x6c] ;  /* 0x00006c0001317983 */ /* 0x000ea80000300800 */
[----:B------:R-:W-:Y:S01]  /*6da60*/  STSM.16.M88.4 [R61], R4 ;  /* 0x000000043d007844 */ /* 0x000fe20000000200 */
[----:B------:R-:W-:Y:S01]  /*6da70*/  NOP ;  /* 0x0000000000007918 */ /* 0x000fe20000000000 */
[----:B---3--:R-:W-:-:S02]  /*6da80*/  PRMT R52, R52, 0x5410, R53 ;  /* 0x0000541034347816 */ /* 0x008fc40000000035 */
[----:B------:R-:W-:Y:S01]  /*6da90*/  LDS.128 R4, [R61] ;  /* 0x000000003d047984 */ /* 0x000fe20000000c00 */
[----:B----4-:R-:W-:Y:S02]  /*6daa0*/  PRMT R53, R0, 0x5410, R56 ;  /* 0x0000541000357816 */ /* 0x010fe40000000038 */
[----:B------:R-:W-:Y:S02]  /*6dab0*/  PRMT R54, R29, 0x5410, R28 ;  /* 0x000054101d367816 */ /* 0x000fe4000000001c */
[----:B------:R-:W-:Y:S01]  /*6dac0*/  PRMT R55, R31, 0x5410, R30 ;  /* 0x000054101f377816 */ /* 0x000fe2000000001e */
[----:B------:R-:W-:-:S04]  /*6dad0*/  NOP ;  /* 0x0000000000007918 */ /* 0x000fc80000000000 */
[----:B------:R-:W-:Y:S01]  /*6dae0*/  STSM.16.M88.4 [R61], R52 ;  /* 0x000000343d007844 */ /* 0x000fe20000000200 */
[----:B------:R-:W-:Y:S01]  /*6daf0*/  NOP ;  /* 0x0000000000007918 */ /* 0x000fe20000000000 */
[----:B------:R-:W-:Y:S02]  /*6db00*/  PRMT R56, R34, 0x5410, R2 ;  /* 0x0000541022387816 */ /* 0x000fe40000000002 */
[----:B------:R-:W-:Y:S01]  /*6db10*/  LDS.128 R52, [R61] ;  /* 0x000000003d347984 */ /* 0x000fe20000000c00 */
[----:B------:R-:W-:-:S03]  /*6db20*/  PRMT R57, R51, 0x5410, R35 ;  /* 0x0000541033397816 */ /* 0x000fc60000000023 */
[----:B------:R-:W3:Y:S01]  /*6db30*/  LDL.LU R51, [R1] ;  /* 0x0000000001337983 */ /* 0x000ee20000300800 */
[----:B------:R-:W-:-:S03]  /*6db40*/  PRMT R59, R43, 0x5410, R37 ;  /* 0x000054102b3b7816 */ /* 0x000fc60000000025 */
[----:B------:R-:W4:Y:S01]  /*6db50*/  LDL R43, [R1+0xbf8] ;  /* 0x000bf800012b7983 */ /* 0x000f220000100800 */
[----:B------:R-:W-:Y:S01]  /*6db60*/  PRMT R58, R36, 0x5410, R3 ;  /* 0x00005410243a7816 */ /* 0x000fe20000000003 */
[----:B------:R-:W-:-:S04]  /*6db70*/  NOP ;  /* 0x0000000000007918 */ /* 0x000fc80000000000 */
[----:B------:R-:W-:Y:S01]  /*6db80*/  STSM.16.M88.4 [R61], R56 ;  /* 0x000000383d007844 */ /* 0x000fe20000000200 */
[----:B------:R-:W-:Y:S01]  /*6db90*/  NOP ;  /* 0x0000000000007918 */ /* 0x000fe20000000000 */
[----:B------:R-:W-:Y:S02]  /*6dba0*/  PRMT R28, R41, 0x5410, R42 ;  /* 0x00005410291c7816 */ /* 0x000fe4000000002a */
[----:B------:R-:W0:Y:S01]  /*6dbb0*/  LDS.128 R56, [R61] ;  /* 0x000000003d387984 */ /* 0x000e220000000c00 */
[----:B------:R-:W-:Y:S02]  /*6dbc0*/  PRMT R29, R46, 0x5410, R47 ;  /* 0x000054102e1d7816 */ /* 0x000fe4000000002f */
[----:B------:R-:W-:Y:S02]  /*6dbd0*/  PRMT R30, R50, 0x5410, R44 ;  /* 0x00005410321e7816 */ /* 0x000fe4000000002c */
[----:B--2---:R-:W-:Y:S01]  /*6dbe0*/  PRMT R31, R49, 0x5410, R48 ;  /* 0x00005410311f7816 */ /* 0x004fe20000000030 */
[----:B------:R-:W-:-:S04]  /*6dbf0*/  NOP ;  /* 0x0000000000007918 */ /* 0x000fc80000000000 */
[----:B------:R1:W-:Y:S04]  /*6dc00*/  STSM.16.M88.4 [R61], R28 ;  /* 0x0000001c3d007844 */ /* 0x0003e80000000200 */
[----:B-1----:R-:W2:Y:S04]  /*6dc10*/  LDL.LU.64 R30, [R1+0x27a8] ;  /* 0x0027a800011e7983 */ /* 0x002ea80000300a00 */
[----:B------:R-:W2:Y:S04]  /*6dc20*/  LDL.LU.64 R28, [R1+0x27a0] ;  /* 0x0027a000011c7983 */ /* 0x000ea80000300a00 */
[----:B------:R-:W2:Y:S01]  /*6dc30*/  LDL.LU R50, [R1+0x4] ;  /* 0x0000040001327983 */ /* 0x000ea20000300800 */
[C---:B------:R-:W-:Y:S01]  /*6dc40*/  IMAD R2, R38.reuse, UR4, RZ ;  /* 0x0000000426027c24 */ /* 0x040fe2000f8e02ff */
[----:B------:R-:W-:Y:S01]  /*6dc50*/  ULDC.64 UR4, c[0x0][0x220] ;  /* 0x0000880000047ab9 */ /* 0x000fe20000000a00 */
[----:B------:R-:W-:Y:S01]  /*6dc60*/  ISETP.GE.AND P1, PT, R38, UR6, PT ;  /* 0x0000000626007c0c */ /* 0x000fe2000bf26270 */
[----:B------:R-:W-:-:S02]  /*6dc70*/  ULDC.64 UR6, c[0x0][0x220] ;  /* 0x0000880000067ab9 */ /* 0x000fc40000000a00 */
[C---:B------:R-:W-:Y:S01]  /*6dc80*/  IADD3 R0, P4, R2.reuse, UR4, RZ ;  /* 0x0000000402007c10 */ /* 0x040fe2000ff9e0ff */
[----:B------:R-:W-:Y:S02]  /*6dc90*/  ULDC UR4, c[0x0][0x248] ;  /* 0x0000920000047ab9 */ /* 0x000fe40000000800 */
[C---:B------:R-:W-:Y:S01]  /*6dca0*/  IMAD R35, R39.reuse, UR4, RZ ;  /* 0x0000000427237c24 */ /* 0x040fe2000f8e02ff */
[----:B------:R-:W-:Y:S01]  /*6dcb0*/  LEA.HI.X.SX32 R2, R2, UR5, 0x1, P4 ;  /* 0x0000000502027c11 */ /* 0x000fe2000a0f0eff */
[----:B------:R-:W-:Y:S01]  /*6dcc0*/  ULDC UR4, c[0x0][0x244] ;  /* 0x0000910000047ab9 */ /* 0x000fe20000000800 */
[----:B------:R-:W-:Y:S02]  /*6dcd0*/  ISETP.LT.AND P1, PT, R39, UR25, !P1 ;  /* 0x0000001927007c0c */ /* 0x000fe4000cf21270 */
[----:B------:R-:W-:Y:S02]  /*6dce0*/  SHF.R.S32.HI R34, RZ, 0x1f, R35 ;  /* 0x0000001fff227819 */ /* 0x000fe40000011423 */
[----:B------:R-:W-:-:S05]  /*6dcf0*/  IADD3 R46, P4, R35, R0, RZ ;  /* 0x00000000232e7210 */ /* 0x000fca0007f9e0ff */
[----:B------:R-:W-:Y:S02]  /*6dd00*/  IMAD.X R47, R34, 0x1, R2, P4 ;  /* 0x00000001222f7824 */ /* 0x000fe400020e0602 */
[----:B------:R-:W-:Y:S01]  /*6dd10*/  VIADD R41, R39, 0x3 ;  /* 0x0000000327297836 */ /* 0x000fe20000000000 */
[----:B---3--:R-:W-:Y:S01]  /*6dd20*/  PRMT R36, R51, 0x7770, RZ ;  /* 0x0000777033247816 */ /* 0x008fe200000000ff */
[----:B------:R-:W-:-:S04]  /*6dd30*/  NOP ;  /* 0x0000000000007918 */ /* 0x000fc80000000000 */
[----:B------:R1:W-:Y:S01]  /*6dd40*/  @P1 STG.E.U8 desc[UR32][R46.64], R36 ;  /* 0x000000242e001986 */ /* 0x0003e2000c101120 */
[C---:B----4-:R-:W-:Y:S01]  /*6dd50*/  IMAD R60, R43.reuse, UR4, RZ ;  /* 0x000000042b3c7c24 */ /* 0x050fe2000f8e02ff */
[----:B------:R-:W-:Y:S01]  /*6dd60*/  ISETP.GE.AND P4, PT, R43, UR8, PT ;  /* 0x000000082b007c0c */ /* 0x000fe2000bf86270 */
[----:B------:R-:W-:Y:S01]  /*6dd70*/  ULDC.64 UR4, c[0x0][0x228] ;  /* 0x00008a0000047ab9 */ /* 0x000fe20000000a00 */
[----:B------:R-:W-:Y:S01]  /*6dd80*/  PRMT R37, R51, 0x7771, RZ ;  /* 0x0000777133257816 */ /* 0x000fe200000000ff */
[----:B------:R-:W-:Y:S01]  /*6dd90*/  ULDC.64 UR8, c[0x0][0x228] ;  /* 0x00008a0000087ab9 */ /* 0x000fe20000000a00 */
[C---:B------:R-:W-:Y:S01]  /*6dda0*/  IADD3 R3, P5, R60.reuse, UR6, RZ ;  /* 0x000000063c037c10 */ /* 0x040fe2000ffbe0ff */
[----:B------:R-:W-:Y:S01]  /*6ddb0*/  ULDC UR6, c[0x0][0x248] ;  /* 0x0000920000067ab9 */ /* 0x000fe20000000800 */
[----:B------:R-:W-:Y:S02]  /*6ddc0*/  ISETP.LT.AND P4, PT, R39, UR27, !P4 ;  /* 0x0000001b27007c0c */ /* 0x000fe4000e781270 */
[----:B------:R-:W-:-:S02]  /*6ddd0*/  LEA.HI.X.SX32 R60, R60, UR7, 0x1, P5 ;  /* 0x000000073c3c7c11 */ /* 0x000fc4000a8f0eff */
[C---:B------:R-:W-:Y:S01]  /*6dde0*/  IADD3 R48, P1, R35.reuse, R3, RZ ;  /* 0x0000000323307210 */ /* 0x040fe20007f3e0ff */
[----:B-1----:R-:W-:Y:S01]  /*6ddf0*/  VIADD R36, R35, UR6 ;  /* 0x0000000623247c36 */ /* 0x002fe20008000000 */
[----:B------:R-:W-:Y:S01]  /*6de00*/  ISETP.LT.AND P5, PT, R38, UR4, !P2 ;  /* 0x0000000426007c0c */ /* 0x000fe2000d7a1270 */
[----:B------:R-:W-:Y:S01]  /*6de10*/  ULDC UR4, c[0x0][0x22c] ;  /* 0x00008b0000047ab9 */ /* 0x000fe20000000800 */
[----:B------:R-:W-:Y:S01]  /*6de20*/  ULDC.64 UR6, c[0x0][0x228] ;  /* 0x00008a0000067ab9 */ /* 0x000fe20000000a00 */
[----:B------:R-:W-:Y:S01]  /*6de30*/  IMAD.X R49, R34, 0x1, R60, P1 ;  /* 0x0000000122317824 */ /* 0x000fe200008e063c */
[----:B------:R-:W-:Y:S02]  /*6de40*/  SHF.R.S32.HI R35, RZ, 0x1f, R36 ;  /* 0x0000001fff237819 */ /* 0x000fe40000011424 */
[----:B------:R-:W-:Y:S02]  /*6de50*/  IADD3 R46, P6, R36, R0, RZ ;  /* 0x00000000242e7210 */ /* 0x000fe40007fde0ff */
[----:B------:R1:W-:Y:S01]  /*6de60*/  @P4 STG.E.U8 desc[UR32][R48.64], R37 ;  /* 0x0000002530004986 */ /* 0x0003e2000c101120 */
[----:B------:R-:W-:Y:S01]  /*6de70*/  ISETP.LT.AND P4, PT, R43, UR8, !P2 ;  /* 0x000000082b007c0c */ /* 0x000fe2000d781270 */
[----:B------:R-:W-:Y:S01]  /*6de80*/  ULDC UR8, c[0x0][0x228] ;  /* 0x00008a0000087ab9 */ /* 0x000fe20000000800 */
[----:B------:R-:W-:Y:S01]  /*6de90*/  IMAD.X R47, R35, 0x1, R2, P6 ;  /* 0x00000001232f7824 */ /* 0x000fe200030e0602 */
[----:B------:R-:W-:-:S02]  /*6dea0*/  PRMT R34, R51, 0x7772, RZ ;  /* 0x0000777233227816 */ /* 0x000fc400000000ff */
[----:B------:R-:W-:Y:S01]  /*6deb0*/  ISETP.GE.AND P1, PT, R41, UR4, PT ;  /* 0x0000000429007c0c */ /* 0x000fe2000bf26270 */
[----:B------:R-:W-:Y:S02]  /*6dec0*/  ULDC UR4, c[0x0][0x248] ;  /* 0x0000920000047ab9 */ /* 0x000fe40000000800 */
[----:B------:R3:W-:Y:S01]  /*6ded0*/  @P5 STG.E.U8 desc[UR32][R46.64], R34 ;  /* 0x000000222e005986 */ /* 0x0007e2000c101120 */
[----:B-1----:R-:W-:-:S05]  /*6dee0*/  IADD3 R48, P2, R36, R3, RZ ;  /* 0x0000000324307210 */ /* 0x002fca0007f5e0ff */
[----:B------:R-:W-:Y:S02]  /*6def0*/  IMAD.X R49, R35, 0x1, R60, P2 ;  /* 0x0000000123317824 */ /* 0x000fe400010e063c */
[----:B---3--:R-:W-:Y:S01]  /*6df00*/  VIADD R34, R36, UR4 ;  /* 0x0000000424227c36 */ /* 0x008fe20008000000 */
[----:B------:R-:W-:Y:S01]  /*6df10*/  PRMT R36, R51, 0x7773, RZ ;  /* 0x0000777333247816 */ /* 0x000fe200000000ff */
[----:B------:R-:W-:Y:S01]  /*6df20*/  VIADD R41, R39, 0x4 ;  /* 0x0000000427297836 */ /* 0x000fe20000000000 */
[----:B------:R-:W3:Y:S01]  /*6df30*/  LDL.LU R51, [R1+0x8] ;  /* 0x0000080001337983 */ /* 0x000ee20000300800 */
[----:B------:R-:W-:Y:S01]  /*6df40*/  ISETP.LT.AND P5, PT, R38, UR6, !P3 ;  /* 0x0000000626007c0c */ /* 0x000fe2000dfa1270 */
[----:B------:R-:W-:Y:S01]  /*6df50*/  ULDC UR4, c[0x0][0x22c] ;  /* 0x00008b0000047ab9 */ /* 0x000fe20000000800 */
[----:B------:R-:W-:Y:S01]  /*6df60*/  SHF.R.S32.HI R37, RZ, 0x1f, R34 ;  /* 0x0000001fff257819 */ /* 0x000fe20000011422 */
[----:B------:R1:W-:Y:S01]  /*6df70*/  @P4 STG.E.U8 desc[UR32][R48.64], R36 ;  /* 0x0000002430004986 */ /* 0x0003e2000c101120 */
[----:B------:R-:W-:Y:S01]  /*6df80*/  ISETP.LT.AND P4, PT, R43, UR12, !P3 ;  /* 0x0000000c2b007c0c */ /* 0x000fe2000df81270 */
[----:B------:R-:W-:Y:S01]  /*6df90*/  ULDC UR6, c[0x0][0x22c] ;  /* 0x00008b0000067ab9 */ /* 0x000fe20000000800 */
[----:B------:R-:W-:-:S02]  /*6dfa0*/  IADD3 R46, P6, R34, R0, RZ ;  /* 0x00000000222e7210 */ /* 0x000fc40007fde0ff */
[----:B------:R-:W-:Y:S01]  /*6dfb0*/  ISETP.GE.AND P2, PT, R41, UR4, PT ;  /* 0x0000000429007c0c */ /* 0x000fe2000bf46270 */
[----:B------:R-:W-:Y:S01]  /*6dfc0*/  ULDC UR4, c[0x0][0x248] ;  /* 0x0000920000047ab9 */ /* 0x000fe20000000800 */
[----:B-1----:R-:W-:Y:S01]  /*6dfd0*/  IADD3 R48, P3, R34, R3, RZ ;  /* 0x0000000322307210 */ /* 0x002fe20007f7e0ff */
[----:B------:R-:W-:-:S04]  /*6dfe0*/  IMAD.X R47, R37, 0x1, R2, P6 ;  /* 0x00000001252f7824 */ /* 0x000fc800030e0602 */
[----:B------:R-:W-:Y:S02]  /*6dff0*/  IMAD.X R49, R37, 0x1, R60, P3 ;  /* 0x0000000125317824 */ /* 0x000fe400018e063c */
[----:B------:R-:W-:Y:S01]  /*6e000*/  VIADD R36, R34, UR4 ;  /* 0x0000000422247c36 */ /* 0x000fe20008000000 */
[----:B------:R-:W-:-:S04]  /*6e010*/  ULDC UR4, c[0x0][0x248] ;  /* 0x0000920000047ab9 */ /* 0x000fc80000000800 */
[----:B------:R-:W-:Y:S02]  /*6e020*/  SHF.R.S32.HI R34, RZ, 0x1f, R36 ;  /* 0x0000001fff227819 */ /* 0x000fe40000011424 */
[C---:B--2---:R-:W-:Y:S02]  /*6e030*/  PRMT R35, R50.reuse, 0x7770, RZ ;  /* 0x0000777032237816 */ /* 0x044fe400000000ff */
[----:B------:R-:W-:-:S03]  /*6e040*/  PRMT R37, R50, 0x7771, RZ ;  /* 0x0000777132257816 */ /* 0x000fc600000000ff */
[----:B------:R1:W-:Y:S01]  /*6e050*/  @P5 STG.E.U8 desc[UR32][R46.64], R35 ;  /* 0x000000232e005986 */ /* 0x0003e2000c101120 */
[----:B------:R-:W-:-:S03]  /*6e060*/  ISETP.LT.AND P5, PT, R38, UR10, !P1 ;  /* 0x0000000a26007c0c */ /* 0x000fc6000cfa1270 */
[----:B------:R2:W-:Y:S01]  /*6e070*/  @P4 STG.E.U8 desc[UR32][R48.64], R37 ;  /* 0x0000002530004986 */ /* 0x0005e2000c101120 */
[----:B------:R-:W-:Y:S01]  /*6e080*/  ISETP.LT.AND P4, PT, R43, UR16, !P1 ;  /* 0x000000102b007c0c */ /* 0x000fe2000cf81270 */
[----:B-1----:R-:W-:Y:S01]  /*6e090*/  VIADD R35, R39, 0x5 ;  /* 0x0000000527237836 */ /* 0x002fe20000000000 */
[C---:B------:R-:W-:Y:S02]  /*6e0a0*/  IADD3 R46, P6, R36.reuse, R0, RZ ;  /* 0x00000000242e7210 */ /* 0x040fe40007fde0ff */
[----:B--2---:R-:W-:Y:S02]  /*6e0b0*/  IADD3 R48, P1, R36, R3, RZ ;  /* 0x0000000324307210 */ /* 0x004fe40007f3e0ff */
[----:B------:R-:W-:Y:S01]  /*6e0c0*/  ISETP.GE.AND P3, PT, R35, UR6, PT ;  /* 0x0000000623007c0c */ /* 0x000fe2000bf66270 */
[----:B------:R-:W-:Y:S01]  /*6e0d0*/  IMAD.X R47, R34, 0x1, R2, P6 ;  /* 0x00000001222f7824 */ /* 0x000fe200030e0602 */
[----:B------:R-:W-:Y:S01]  /*6e0e0*/  PRMT R35, R50, 0x7772, RZ ;  /* 0x0000777232237816 */ /* 0x000fe200000000ff */
[----:B------:R-:W-:Y:S01]  /*6e0f0*/  IMAD.X R49, R34, 0x1, R60, P1 ;  /* 0x0000000122317824 */ /* 0x000fe200008e063c */
[----:B------:R-:W-:Y:S01]  /*6e100*/  PRMT R34, R50, 0x7773, RZ ;  /* 0x0000777332227816 */ /* 0x000fe200000000ff */
[----:B------:R-:W-:Y:S01]  /*6e110*/  VIADD R37, R36, UR4 ;  /* 0x0000000424257c36 */ /* 0x000fe20008000000 */
[----:B------:R-:W-:Y:S01]  /*6e120*/  ULDC UR6, c[0x0][0x22c] ;  /* 0x00008b0000067ab9 */ /* 0x000fe20000000800 */
[----:B------:R-:W-:Y:S01]  /*6e130*/  @P5 STG.E.U8 desc[UR32][R46.64], R35 ;  /* 0x000000232e005986 */ /* 0x000fe2000c101120 */
[----:B------:R-:W-:-:S03]  /*6e140*/  ULDC UR4, c[0x0][0x22c] ;  /* 0x00008b0000047ab9 */ /* 0x000fc60000000800 */
[----:B------:R1:W-:Y:S04]  /*6e150*/  @P4 STG.E.U8 desc[UR32][R48.64], R34 ;  /* 0x0000002230004986 */ /* 0x0003e8000c101120 */
[----:B-1----:R-:W2:Y:S04]  /*6e160*/  LDL.LU R48, [R1+0x2798] ;  /* 0x0027980001307983 */ /* 0x002ea80000300800 */
[----:B------:R-:W4:Y:S01]  /*6e170*/  LDL.LU R49, [R1+0xc] ;  /* 0x00000c0001317983 */ /* 0x000f220000300800 */
[----:B------:R-:W-:Y:S01]  /*6e180*/  ISETP.LT.AND P5, PT, R38, UR14, !P2 ;  /* 0x0000000e26007c0c */ /* 0x000fe2000d7a1270 */
[----:B------:R-:W-:Y:S01]  /*6e190*/  VIADD R35, R39, 0x6 ;  /* 0x0000000627237836 */ /* 0x000fe20000000000 */
[----:B------:R-:W-:-:S02]  /*6e1a0*/  SHF.R.S32.HI R36, RZ, 0x1f, R37 ;  /* 0x0000001fff247819 */ /* 0x000fc40000011425 */
[----:B------:R-:W-:Y:S02]  /*6e1b0*/  IADD3 R46, P6, R37, R0, RZ ;  /* 0x00000000252e7210 */ /* 0x000fe40007fde0ff */
[----:B------:R-:W-:Y:S01]  /*6e1c0*/  ISETP.GE.AND P1, PT, R35, UR6, PT ;  /* 0x0000000623007c0c */ /* 0x000fe2000bf26270 */
[----:B------:R-:W-:Y:S01]  /*6e1d0*/  VIADD R35, R39, 0x7 ;  /* 0x0000000727237836 */ /* 0x000fe20000000000 */
[----:B------:R-:W-:Y:S01]  /*6e1e0*/  ISETP.LT.AND P2, PT, R43, UR20, !P2 ;  /* 0x000000142b007c0c */ /* 0x000fe2000d741270 */
[----:B------:R-:W-:Y:S01]  /*6e1f0*/  IMAD.X R47, R36, 0x1, R2, P6 ;  /* 0x00000001242f7824 */ /* 0x000fe200030e0602 */
[----:B------:R-:W-:Y:S02]  /*6e200*/  ULDC UR6, c[0x0][0x228] ;  /* 0x00008a0000067ab9 */ /* 0x000fe40000000800 */
[----:B------:R-:W-:Y:S01]  /*6e210*/  ISETP.GE.AND P4, PT, R35, UR4, PT ;  /* 0x0000000423007c0c */ /* 0x000fe2000bf86270 */
[----:B------:R-:W-:Y:S02]  /*6e220*/  ULDC UR4, c[0x0][0x248] ;  /* 0x0000920000047ab9 */ /* 0x000fe40000000800 */
[----:B------:R-:W-:Y:S01]  /*6e230*/  VIADD R42, R37, UR4 ;  /* 0x00000004252a7c36 */ /* 0x000fe20008000000 */
[----:B------:R-:W-:-:S04]  /*6e240*/  ULDC UR4, c[0x0][0x22c] ;  /* 0x00008b0000047ab9 */ /* 0x000fc80000000800 */
[----:B------:R-:W-:Y:S01]  /*6e250*/  SHF.R.S32.HI R41, RZ, 0x1f, R42 ;  /* 0x0000001fff297819 */ /* 0x000fe2000001142a */
[----:B------:R-:W-:Y:S01]  /*6e260*/  VIADD R50, R39, 0x9 ;  /* 0x0000000927327836 */ /* 0x000fe20000000000 */
[----:B---3--:R-:W-:-:S05]  /*6e270*/  PRMT R34, R51, 0x7770, RZ ;  /* 0x0000777033227816 */ /* 0x008fca00000000ff */
[----:B------:R1:W-:Y:S01]  /*6e280*/  @P5 STG.E.U8 desc[UR32][R46.64], R34 ;  /* 0x000000222e005986 */ /* 0x0003e2000c101120 */
[----:B------:R-:W-:Y:S02]  /*6e290*/  ISETP.LT.AND P5, PT, R38, UR18, !P3 ;  /* 0x0000001226007c0c */ /* 0x000fe4000dfa1270 */
[----:B------:R-:W-:Y:S02]  /*6e2a0*/  PRMT R44, R51, 0x7771, RZ ;  /* 0x00007771332c7816 */ /* 0x000fe400000000ff */
[----:B-1----:R-:W-:-:S05]  /*6e2b0*/  IADD3 R34, P6, R37, R3, RZ ;  /* 0x0000000325227210 */ /* 0x002fca0007fde0ff */
[----:B------:R-:W-:Y:S01]  /*6e2c0*/  IMAD.X R35, R36, 0x1, R60, P6 ;  /* 0x0000000124237824 */ /* 0x000fe200030e063c */
[----:B------:R-:W-:Y:S01]  /*6e2d0*/  IADD3 R46, P6, R42, R0, RZ ;  /* 0x000000002a2e7210 */ /* 0x000fe20007fde0ff */
[----:B------:R-:W-:Y:S01]  /*6e2e0*/  VIADD R37, R39, 0x8 ;  /* 0x0000000827257836 */ /* 0x000fe20000000000 */
[----:B------:R-:W-:-:S03]  /*6e2f0*/  PRMT R36, R51, 0x7772, RZ ;  /* 0x0000777233247816 */ /* 0x000fc600000000ff */
[----:B------:R-:W-:Y:S01]  /*6e300*/  IMAD.X R47, R41, 0x1, R2, P6 ;  /* 0x00000001292f7824 */ /* 0x000fe200030e0602 */
[----:B------:R1:W-:Y:S01]  /*6e310*/  @P2 STG.E.U8 desc[UR32][R34.64], R44 ;  /* 0x0000002c22002986 */ /* 0x0003e2000c101120 */
[----:B------:R-:W-:Y:S01]  /*6e320*/  ISETP.GE.AND P2, PT, R37, UR4, PT ;  /* 0x0000000425007c0c */ /* 0x000fe2000bf46270 */
[----:B------:R-:W-:Y:S02]  /*6e330*/  ULDC UR4, c[0x0][0x248] ;  /* 0x0000920000047ab9 */ /* 0x000fe40000000800 */
[----:B------:R3:W-:Y:S01]  /*6e340*/  @P5 STG.E.U8 desc[UR32][R46.64], R36 ;  /* 0x000000242e005986 */ /* 0x0007e2000c101120 */
[----:B------:R-:W-:Y:S02]  /*6e350*/  ISETP.LT.AND P3, PT, R43, UR22, !P3 ;  /* 0x000000162b007c0c */ /* 0x000fe4000df61270 */
[----:B------:R-:W-:Y:S02]  /*6e360*/  ISETP.LT.AND P5, PT, R38, UR24, !P1 ;  /* 0x0000001826007c0c */ /* 0x000fe4000cfa1270 */
[----:B------:R-:W-:Y:S01]  /*6e370*/  PRMT R51, R51, 0x7773, RZ ;  /* 0x0000777333337816 */ /* 0x000fe200000000ff */
[----:B-1----:R-:W2:Y:S01]  /*6e380*/  LDL.LU.64 R34, [R1+0x2790] ;  /* 0x0027900001227983 */ /* 0x002ea20000300a00 */
[C---:B---3--:R-:W-:Y:S01]  /*6e390*/  IADD3 R36, P6, R42.reuse, R3, RZ ;  /* 0x000000032a247210 */ /* 0x048fe20007fde0ff */
[----:B------:R-:W-:Y:S01]  /*6e3a0*/  VIADD R42, R42, UR4 ;  /* 0x000000042a2a7c36 */ /* 0x000fe20008000000 */
[----:B------:R-:W-:-:S03]  /*6e3b0*/  ULDC UR4, c[0x0][0x22c] ;  /* 0x00008b0000047ab9 */ /* 0x000fc60000000800 */
[----:B------:R-:W-:Y:S01]  /*6e3c0*/  IMAD.X R37, R41, 0x1, R60, P6 ;  /* 0x0000000129257824 */ /* 0x000fe200030e063c */
[----:B------:R-:W-:Y:S02]  /*6e3d0*/  SHF.R.S32.HI R41, RZ, 0x1f, R42 ;  /* 0x0000001fff297819 */ /* 0x000fe4000001142a */
[----:B------:R-:W-:Y:S02]  /*6e3e0*/  IADD3 R46, P6, R42, R0, RZ ;  /* 0x000000002a2e7210 */ /* 0x000fe40007fde0ff */
[----:B------:R1:W-:Y:S03]  /*6e3f0*/  @P3 STG.E.U8 desc[UR32][R36.64], R51 ;  /* 0x0000003324003986 */ /* 0x0003e6000c101120 */
[----:B------:R-:W-:Y:S01]  /*6e400*/  IMAD.X R47, R41, 0x1, R2, P6 ;  /* 0x00000001292f7824 */ /* 0x000fe200030e0602 */
[----:B------:R-:W-:Y:S01]  /*6e410*/  ISETP.GE.AND P3, PT, R50, UR4, PT ;  /* 0x0000000432007c0c */ /* 0x000fe2000bf66270 */
[----:B------:R-:W-:Y:S01]  /*6e420*/  ULDC UR4, c[0x0][0x248] ;  /* 0x0000920000047ab9 */ /* 0x000fe20000000800 */
[----:B------:R-:W-:Y:S01]  /*6e430*/  ISETP.LT.AND P1, PT, R43, UR26, !P1 ;  /* 0x0000001a2b007c0c */ /* 0x000fe2000cf21270 */
[----:B-1----:R-:W3:Y:S04]  /*6e440*/  LDL.LU.64 R36, [R1+0x2788] ;  /* 0x0027880001247983 */ /* 0x002ee80000300a00 */
[----:B0-----:R0:W-:Y:S02]  /*6e450*/  STL.64 [R1+0x2780], R58 ;  /* 0x0027803a01007387 */ /* 0x0011e40000100a00 */
[----:B0-----:R-:W-:Y:S01]  /*6e460*/  IMAD.MOV.U32 R59, RZ, RZ, R45 ;  /* 0x000000ffff3b7224 */ /* 0x001fe200078e002d */
[----:B----4-:R-:W-:-:S05]  /*6e470*/  PRMT R44, R49, 0x7770, RZ ;  /* 0x00007770312c7816 */ /* 0x010fca00000000ff */
[----:B------:R0:W-:Y:S01]  /*6e480*/  @P5 STG.E.U8 desc[UR32][R46.64], R44 ;  /* 0x0000002c2e005986 */ /* 0x0001e2000c101120 */
[----:B------:R-:W-:Y:S01]  /*6e490*/  ISETP.LT.AND P5, PT, R38, UR6, !P4 ;  /* 0x0000000626007c0c */ /* 0x000fe2000e7a1270 */
[----:B------:R-:W-:Y:S01]  /*6e4a0*/  ULDC UR6, c[0x0][0x228] ;  /* 0x00008a0000067ab9 */ /* 0x000fe20000000800 */
[C---:B0-----:R-:W-:Y:S01]  /*6e4b0*/  IADD3 R44, P6, R42.reuse, R3, RZ ;  /* 0x000000032a2c7210 */ /* 0x041fe20007fde0ff */
[----:B------:R-:W-:Y:S01]  /*6e4c0*/  VIADD R42, R42, UR4 ;  /* 0x000000042a2a7c36 */ /* 0x000fe20008000000 */
[----:B------:R-:W-:Y:S01]  /*6e4d0*/  PRMT R46, R49, 0x7772, RZ ;  /* 0x00007772312e7816 */ /* 0x000fe200000000ff */
[----:B------:R-:W-:Y:S02]  /*6e4e0*/  ULDC UR4, c[0x0][0x248] ;  /* 0x0000920000047ab9 */ /* 0x000fe40000000800 */
[----:B------:R-:W-:Y:S01]  /*6e4f0*/  IMAD.X R59, R41, 0x1, R60, P6 ;  /* 0x00000001293b7824 */ /* 0x000fe200030e063c */
[----:B------:R-:W-:Y:S02]  /*6e500*/  SHF.R.S32.HI R41, RZ, 0x1f, R42 ;  /* 0x0000001fff297819 */ /* 0x000fe4000001142a */
[----:B------:R-:W-:Y:S01]  /*6e510*/  IADD3 R50, P6, R42, R0, RZ ;  /* 0x000000002a327210 */ /* 0x000fe20007fde0ff */
[----:B------:R-:W-:Y:S01]  /*6e520*/  IMAD.MOV.U32 R58, RZ, RZ, R44 ;  /* 0x000000ffff3a7224 */ /* 0x000fe200078e002c */
[----:B------:R-:W-:-:S03]  /*6e530*/  PRMT R44, R49, 0x7771, RZ ;  /* 0x00007771312c7816 */ /* 0x000fc600000000ff */
[----:B------:R-:W-:Y:S01]  /*6e540*/  IMAD.X R51, R41, 0x1, R2, P6 ;  /* 0x0000000129337824 */ /* 0x000fe200030e0602 */
[----:B------:R-:W-:Y:S01]  /*6e550*/  ISETP.LT.AND P4, PT, R43, UR6, !P4 ;  /* 0x000000062b007c0c */ /* 0x000fe2000e781270 */
[----:B------:R0:W-:Y:S01]  /*6e560*/  @P1 STG.E.U8 desc[UR32][R58.64], R44 ;  /* 0x0000002c3a001986 */ /* 0x0001e2000c101120 */
[----:B------:R-:W-:Y:S01]  /*6e570*/  ISETP.LT.AND P6, PT, R38, UR8, !P2 ;  /* 0x0000000826007c0c */ /* 0x000fe2000d7c1270 */
[----:B------:R-:W-:Y:S01]  /*6e580*/  ULDC UR6, c[0x0][0x228] ;  /* 0x00008a0000067ab9 */ /* 0x000fe20000000800 */
[----:B------:R-:W-:Y:S01]  /*6e590*/  PRMT R45, R49, 0x7773, RZ ;  /* 0x00007773312d7816 */ /* 0x000fe200000000ff */
[----:B------:R1:W-:Y:S01]  /*6e5a0*/  @P5 STG.E.U8 desc[UR32][R50.64], R46 ;  /* 0x0000002e32005986 */ /* 0x0003e2000c101120 */
[C---:B0-----:R-:W-:Y:S01]  /*6e5b0*/  VIADD R44, R42.reuse, UR4 ;  /* 0x000000042a2c7c36 */ /* 0x041fe20008000000 */
[----:B------:R-:W-:Y:S02]  /*6e5c0*/  ULDC UR4, c[0x0][0x22c] ;  /* 0x00008b0000047ab9 */ /* 0x000fe40000000800 */
[----:B------:R-:W4:Y:S01]  /*6e5d0*/  LDL.LU.64 R58, [R1+0x2780] ;  /* 0x00278000013a7983 */ /* 0x000f220000300a00 */
[----:B------:R-:W-:Y:S01]  /*6e5e0*/  ULDC UR8, c[0x0][0x228] ;  /* 0x00008a0000087ab9 */ /* 0x000fe20000000800 */
[----:B-1----:R-:W-:-:S02]  /*6e5f0*/  IADD3 R50, P1, R42, R3, RZ ;  /* 0x000000032a327210 */ /* 0x002fc40007f3e0ff */
[----:B------:R-:W-:Y:S02]  /*6e600*/  SHF.R.S32.HI R42, RZ, 0x1f, R44 ;  /* 0x0000001fff2a7819 */ /* 0x000fe4000001142c */
[----:B------:R-:W-:Y:S01]  /*6e610*/  IADD3 R46, P5, R44, R0, RZ ;  /* 0x000000002c2e7210 */ /* 0x000fe20007fbe0ff */
[----:B------:R-:W-:Y:S02]  /*6e620*/  IMAD.X R51, R41, 0x1, R60, P1 ;  /* 0x0000000129337824 */ /* 0x000fe400008e063c */
[----:B------:R-:W-:Y:S01]  /*6e630*/  VIADD R49, R39, 0xa ;  /* 0x0000000a27317836 */ /* 0x000fe20000000000 */
[----:B--2---:R-:W-:Y:S01]  /*6e640*/  PRMT R41, R48, 0x7770, RZ ;  /* 0x0000777030297816 */ /* 0x004fe200000000ff */
[----:B------:R-:W-:Y:S01]  /*6e650*/  IMAD.X R47, R42, 0x1, R2, P5 ;  /* 0x000000012a2f7824 */ /* 0x000fe200028e0602 */
[----:B------:R0:W-:Y:S01]  /*6e660*/  @P4 STG.E.U8 desc[UR32][R50.64], R45 ;  /* 0x0000002d32004986 */ /* 0x0001e2000c101120 */
[----:B------:R-:W-:Y:S01]  /*6e670*/  ISETP.LT.AND P4, PT, R43, UR6, !P2 ;  /* 0x000000062b007c0c */ /* 0x000fe2000d781270 */
[----:B------:R-:W-:Y:S01]  /*6e680*/  ULDC UR6, c[0x0][0x228] ;  /* 0x00008a0000067ab9 */ /* 0x000fe20000000800 */
[----:B------:R-:W-:Y:S01]  /*6e690*/  ISETP.GE.AND P1, PT, R49, UR4, PT ;  /* 0x0000000431007c0c */ /* 0x000fe2000bf26270 */
[----:B------:R-:W-:Y:S01]  /*6e6a0*/  ULDC UR4, c[0x0][0x248] ;  /* 0x0000920000047ab9 */ /* 0x000fe20000000800 */
[----:B------:R-:W-:Y:S01]  /*6e6b0*/  VIADD R49, R39, 0xb ;  /* 0x0000000b27317836 */ /* 0x000fe20000000000 */
[----:B------:R1:W-:Y:S01]  /*6e6c0*/  @P6 STG.E.U8 desc[UR32][R46.64], R41 ;  /* 0x000000292e006986 */ /* 0x0003e2000c101120 */
[C---:B0-----:R-:W-:Y:S01]  /*6e6d0*/  IADD3 R50, P2, R44.reuse, R3, RZ ;  /* 0x000000032c327210 */ /* 0x041fe20007f5e0ff */
[----:B-1----:R-:W-:Y:S01]  /*6e6e0*/  VIADD R41, R44, UR4 ;  /* 0x000000042c297c36 */ /* 0x002fe20008000000 */
[----:B------:R-:W-:-:S03]  /*6e6f0*/  ULDC UR4, c[0x0][0x22c] ;  /* 0x00008b0000047ab9 */ /* 0x000fc60000000800 */
[----:B------:R-:W-:Y:S01]  /*6e700*/  IMAD.X R51, R42, 0x1, R60, P2 ;  /* 0x000000012a337824 */ /* 0x000fe200010e063c */
[----:B------:R-:W-:Y:S01]  /*6e710*/  ISETP.GE.AND P2, PT, R49, UR4, PT ;  /* 0x0000000431007c0c */ /* 0x000fe2000bf46270 */
[----:B------:R-:W-:Y:S01]  /*6e720*/  ULDC UR4, c[0x0][0x248] ;  /* 0x0000920000047ab9 */ /* 0x000fe20000000800 */
[----:B------:R-:W2:Y:S01]  /*6e730*/  LDL.LU R49, [R1+0x277c] ;  /* 0x00277c0001317983 */ /* 0x000ea20000300800 */
[----:B------:R-:W-:Y:S01]  /*6e740*/  ISETP.LT.AND P5, PT, R38, UR8, !P3 ;  /* 0x0000000826007c0c */ /* 0x000fe2000dfa1270 */
[----:B------:R-:W-:Y:S01]  /*6e750*/  ULDC UR8, c[0x0][0x228] ;  /* 0x00008a0000087ab9 */ /* 0x000fe20000000800 */
[C---:B------:R-:W-:Y:S02]  /*6e760*/  PRMT R45, R48.reuse, 0x7771, RZ ;  /* 0x00007771302d7816 */ /* 0x040fe400000000ff */
[----:B------:R-:W-:Y:S02]  /*6e770*/  SHF.R.S32.HI R44, RZ, 0x1f, R41 ;  /* 0x0000001fff2c7819 */ /* 0x000fe40000011429 */
[----:B------:R-:W-:Y:S01]  /*6e780*/  IADD3 R46, P6, R41, R0, RZ ;  /* 0x00000000292e7210 */ /* 0x000fe20007fde0ff */
[----:B------:R0:W-:Y:S01]  /*6e790*/  @P4 STG.E.U8 desc[UR32][R50.64], R45 ;  /* 0x0000002d32004986 */ /* 0x0001e2000c101120 */
[----:B------:R-:W-:-:S02]  /*6e7a0*/  PRMT R42, R48, 0x7772, RZ ;  /* 0x00007772302a7816 */ /* 0x000fc400000000ff */
[----:B------:R-:W-:Y:S01]  /*6e7b0*/  ISETP.LT.AND P4, PT, R43, UR6, !P3 ;  /* 0x000000062b007c0c */ /* 0x000fe2000df81270 */
[----:B------:R-:W-:Y:S01]  /*6e7c0*/  IMAD.X R47, R44, 0x1, R2, P6 ;  /* 0x000000012c2f7824 */ /* 0x000fe200030e0602 */
[----:B------:R-:W-:Y:S01]  /*6e7d0*/  PRMT R48, R48, 0x7773, RZ ;  /* 0x0000777330307816 */ /* 0x000fe200000000ff */
[----:B------:R-:W-:-:S03]  /*6e7e0*/  ULDC UR6, c[0x0][0x228] ;  /* 0x00008a0000067ab9 */ /* 0x000fc60000000800 */
[----:B------:R1:W-:Y:S01]  /*6e7f0*/  @P5 STG.E.U8 desc[UR32][R46.64], R42 ;  /* 0x0000002a2e005986 */ /* 0x0003e2000c101120 */
[----:B0-----:R-:W-:Y:S02]  /*6e800*/  IADD3 R50, P3, R41, R3, RZ ;  /* 0x0000000329327210 */ /* 0x001fe40007f7e0ff */
[----:B------:R-:W-:Y:S01]  /*6e810*/  ISETP.LT.AND P5, PT, R38, UR8, !P1 ;  /* 0x0000000826007c0c */ /* 0x000fe2000cfa1270 */
[----:B------:R-:W-:Y:S01]  /*6e820*/  VIADD R45, R39, 0xc ;  /* 0x0000000c272d7836 */ /* 0x000fe20000000000 */
[----:B------:R-:W-:Y:S01]  /*6e830*/  ULDC UR8, c[0x0][0x228] ;  /* 0x00008a0000087ab9 */ /* 0x000fe20000000800 */
[----:B------:R-:W-:Y:S02]  /*6e840*/  IMAD.X R51, R44, 0x1, R60, P3 ;  /* 0x000000012c337824 */ /* 0x000fe400018e063c */
[----:B-1----:R-:W-:-:S03]  /*6e850*/  VIADD R42, R41, UR4 ;  /* 0x00000004292a7c36 */ /* 0x002fc60008000000 */
[----:B------:R0:W-:Y:S01]  /*6e860*/  @P4 STG.E.U8 desc[UR32][R50.64], R48 ;  /* 0x0000003032004986 */ /* 0x0001e2000c101120 */
[----:B------:R-:W-:Y:S01]  /*6e870*/  ISETP.LT.AND P4, PT, R43, UR6, !P1 ;  /* 0x000000062b007c0c */ /* 0x000fe2000cf81270 */
[----:B------:R-:W-:Y:S01]  /*6e880*/  ULDC UR4, c[0x0][0x22c] ;  /* 0x00008b0000047ab9 */ /* 0x000fe20000000800 */
[----:B------:R-:W-:Y:S01]  /*6e890*/  ULDC UR6, c[0x0][0x228] ;  /* 0x00008a0000067ab9 */ /* 0x000fe20000000800 */
[----:B------:R-:W-:Y:S02]  /*6e8a0*/  SHF.R.S32.HI R41, RZ, 0x1f, R42 ;  /* 0x0000001fff297819 */ /* 0x000fe4000001142a */
[----:B------:R-:W-:-:S05]  /*6e8b0*/  IADD3 R46, P6, R42, R0, RZ ;  /* 0x000000002a2e7210 */ /* 0x000fca0007fde0ff */
[----:B------:R-:W-:Y:S01]  /*6e8c0*/  IMAD.X R47, R41, 0x1, R2, P6 ;  /* 0x00000001292f7824 */ /* 0x000fe200030e0602 */
[----:B0-----:R-:W-:-:S05]  /*6e8d0*/  IADD3 R50, P1, R42, R3, RZ ;  /* 0x000000032a327210 */ /* 0x001fca0007f3e0ff */
[----:B------:R-:W-:Y:S01]  /*6e8e0*/  IMAD.X R51, R41, 0x1, R60, P1 ;  /* 0x0000000129337824 */ /* 0x000fe200008e063c */
[----:B------:R-:W-:Y:S01]  /*6e8f0*/  ISETP.GE.AND P3, PT, R45, UR4, PT ;  /* 0x000000042d007c0c */ /* 0x000fe2000bf66270 */
[----:B------:R-:W-:Y:S02]  /*6e900*/  ULDC UR4, c[0x0][0x248] ;  /* 0x0000920000047ab9 */ /* 0x000fe40000000800 */
[----:B------:R-:W-:Y:S01]  /*6e910*/  VIADD R48, R42, UR4 ;  /* 0x000000042a307c36 */ /* 0x000fe20008000000 */
[----:B------:R-:W-:-:S04]  /*6e920*/  ULDC UR4, c[0x0][0x22c] ;  /* 0x00008b0000047ab9 */ /* 0x000fc80000000800 */
[----:B------:R-:W-:Y:S02]  /*6e930*/  SHF.R.S32.HI R42, RZ, 0x1f, R48 ;  /* 0x0000001fff2a7819 */ /* 0x000fe40000011430 */
[----:B--2---:R-:W-:-:S05]  /*6e940*/  PRMT R44, R49, 0x7770, RZ ;  /* 0x00007770312c7816 */ /* 0x004fca00000000ff */
[----:B------:R0:W-:Y:S02]  /*6e950*/  @P5 STG.E.U8 desc[UR32][R46.64], R44 ;  /* 0x0000002c2e005986 */ /* 0x0001e4000c101120 */
[----:B0-----:R-:W-:-:S05]  /*6e960*/  PRMT R46, R49, 0x7771, RZ ;  /* 0x00007771312e7816 */ /* 0x001fca00000000ff */
[----:B------:R0:W-:Y:S04]  /*6e970*/  @P4 STG.E.U8 desc[UR32][R50.64], R46 ;  /* 0x0000002e32004986 */ /* 0x0001e8000c101120 */
[----:B0-----:R-:W2:Y:S01]  /*6e980*/  LDL.LU R50, [R1+0x2778] ;  /* 0x0027780001327983 */ /* 0x001ea20000300800 */
[----:B------:R-:W-:Y:S02]  /*6e990*/  ISETP.LT.AND P5, PT, R38, UR8, !P2 ;  /* 0x0000000826007c0c */ /* 0x000fe4000d7a1270 */
[----:B------:R-:W-:Y:S01]  /*6e9a0*/  IADD3 R44, P6, R48, R0, RZ ;  /* 0x00000000302c7210 */ /* 0x000fe20007fde0ff */
[----:B------:R-:W-:Y:S01]  /*6e9b0*/  VIADD R47, R39, 0xd ;  /* 0x0000000d272f7836 */ /* 0x000fe20000000000 */
[----:B------:R-:W-:Y:S01]  /*6e9c0*/  PRMT R41, R49, 0x7772, RZ ;  /* 0x0000777231297816 */ /* 0x000fe200000000ff */
[----:B------:R-:W-:Y:S01]  /*6e9d0*/  VIADD R51, R39, 0xe ;  /* 0x0000000e27337836 */ /* 0x000fe20000000000 */
[----:B------:R-:W-:Y:S01]  /*6e9e0*/  ISETP.LT.AND P4, PT, R43, UR6, !P2 ;  /* 0x000000062b007c0c */ /* 0x000fe2000d781270 */
[----:B------:R-:W-:Y:S01]  /*6e9f0*/  IMAD.X R45, R42, 0x1, R2, P6 ;  /* 0x000000012a2d7824 */ /* 0x000fe200030e0602 */
[----:B------:R-:W-:Y:S01]  /*6ea00*/  ISETP.GE.AND P1, PT, R47, UR4, PT ;  /* 0x000000042f007c0c */ /* 0x000fe2000bf26270 */
[----:B------:R-:W-:Y:S01]  /*6ea10*/  ULDC UR4, c[0x0][0x248] ;  /* 0x0000920000047ab9 */ /* 0x000fe20000000800 */
[----:B------:R-:W-:Y:S01]  /*6ea20*/  IADD3 R46, P2, R48, R3, RZ ;  /* 0x00000003302e7210 */ /* 0x000fe20007f5e0ff */
[----:B------:R-:W-:Y:S01]  /*6ea30*/  ULDC UR8, c[0x0][0x228] ;  /* 0x00008a0000087ab9 */ /* 0x000fe20000000800 */
[----:B------:R-:W-:Y:S01]  /*6ea40*/  ULDC UR6, c[0x0][0x228] ;  /* 0x00008a0000067ab9 */ /* 0x000fe20000000800 */
[----:B------:R0:W-:Y:S02]  /*6ea50*/  @P5 STG.E.U8 desc[UR32][R44.64], R41 ;  /* 0x000000292c005986 */ /* 0x0001e4000c101120 */
[----:B------:R-:W-:-:S02]  /*6ea60*/  IMAD.X R47, R42, 0x1, R60, P2 ;  /* 0x000000012a2f7824 */ /* 0x000fc400010e063c */
[----:B0-----:R-:W-:Y:S01]  /*6ea70*/  VIADD R41, R48, UR4 ;  /* 0x0000000430297c36 */ /* 0x001fe20008000000 */
[----:B------:R-:W-:Y:S02]  /*6ea80*/  ULDC UR4, c[0x0][0x22c] ;  /* 0x00008b0000047ab9 */ /* 0x000fe40000000800 */
[----:B------:R-:W-:Y:S01]  /*6ea90*/  ISETP.GE.AND P2, PT, R51, UR4, PT ;  /* 0x0000000433007c0c */ /* 0x000fe2000bf46270 */
[----:B------:R-:W-:Y:S01]  /*6eaa0*/  ULDC UR4, c[0x0][0x248] ;  /* 0x0000920000047ab9 */ /* 0x000fe20000000800 */
[----:B------:R-:W3:Y:S01]  /*6eab0*/  LDL.LU R51, [R1+0x2774] ;  /* 0x0027740001337983 */ /* 0x000ee20000300800 */
[----:B------:R-:W-:Y:S01]  /*6eac0*/  ISETP.LT.AND P5, PT, R38, UR8, !P3 ;  /* 0x0000000826007c0c */ /* 0x000fe2000dfa1270 */
[----:B------:R-:W-:Y:S01]  /*6ead0*/  ULDC UR8, c[0x0][0x228] ;  /* 0x00008a0000087ab9 */ /* 0x000fe20000000800 */
[----:B------:R-:W-:Y:S02]  /*6eae0*/  SHF.R.S32.HI R44, RZ, 0x1f, R41 ;  /* 0x0000001fff2c7819 */ /* 0x000fe40000011429 */
[----:B------:R-:W-:-:S02]  /*6eaf0*/  IADD3 R48, P6, R41, R0, RZ ;  /* 0x0000000029307210 */ /* 0x000fc40007fde0ff */
[----:B------:R-:W-:-:S03]  /*6eb00*/  PRMT R45, R49, 0x7773, RZ ;  /* 0x00007773312d7816 */ /* 0x000fc600000000ff */
[----:B------:R-:W-:Y:S02]  /*6eb10*/  IMAD.X R49, R44, 0x1, R2, P6 ;  /* 0x000000012c317824 */ /* 0x000fe400030e0602 */
[----:B------:R0:W-:Y:S01]  /*6eb20*/  @P4 STG.E.U8 desc[UR32][R46.64], R45 ;  /* 0x0000002d2e004986 */ /* 0x0001e2000c101120 */
[----:B------:R-:W-:Y:S01]  /*6eb30*/  ISETP.LT.AND P4, PT, R43, UR6, !P3 ;  /* 0x000000062b007c0c */ /* 0x000fe2000df81270 */
[----:B------:R-:W-:Y:S01]  /*6eb40*/  ULDC UR6, c[0x0][0x22c] ;  /* 0x00008b0000067ab9 */ /* 0x000fe20000000800 */
[----:B0-----:R-:W-:-:S05]  /*6eb50*/  IADD3 R46, P3, R41, R3, RZ ;  /* 0x00000003292e7210 */ /* 0x001fca0007f7e0ff */
[----:B------:R-:W-:Y:S01]  /*6eb60*/  IMAD.X R47, R44, 0x1, R60, P3 ;  /* 0x000000012c2f7824 */ /* 0x000fe200018e063c */
[----:B--2---:R-:W-:-:S05]  /*6eb70*/  PRMT R42, R50, 0x7770, RZ ;  /* 0x00007770322a7816 */ /* 0x004fca00000000ff */
[----:B------:R0:W-:Y:S01]  /*6eb80*/  @P5 STG.E.U8 desc[UR32][R48.64], R42 ;  /* 0x0000002a30005986 */ /* 0x0001e2000c101120 */
[----:B------:R-:W-:Y:S01]  /*6eb90*/  ISETP.LT.AND P5, PT, R38, UR8, !P1 ;  /* 0x0000000826007c0c */ /* 0x000fe2000cfa1270 */
[----:B------:R-:W-:Y:S01]  /*6eba0*/  ULDC UR8, c[0x0][0x228] ;  /* 0x00008a0000087ab9 */ /* 0x000fe20000000800 */
[C---:B------:R-:W-:Y:S01]  /*6ebb0*/  PRMT R45, R50.reuse, 0x7771, RZ ;  /* 0x00007771322d7816 */ /* 0x040fe200000000ff */
[----:B0-----:R-:W-:Y:S01]  /*6ebc0*/  VIADD R42, R41, UR4 ;  /* 0x00000004292a7c36 */ /* 0x001fe20008000000 */
[----:B------:R-:W-:Y:S01]  /*6ebd0*/  PRMT R44, R50, 0x7772, RZ ;  /* 0x00007772322c7816 */ /* 0x000fe200000000ff */
[----:B------:R-:W-:Y:S01]  /*6ebe0*/  VIADD R49, R39, 0xf ;  /* 0x0000000f27317836 */ /* 0x000fe20000000000 */
[----:B------:R-:W-:Y:S02]  /*6ebf0*/  ULDC UR4, c[0x0][0x228] ;  /* 0x00008a0000047ab9 */ /* 0x000fe40000000800 */
[----:B------:R-:W-:Y:S02]  /*6ec00*/  SHF.R.S32.HI R41, RZ, 0x1f, R42 ;  /* 0x0000001fff297819 */ /* 0x000fe4000001142a */
[----:B------:R-:W-:-:S02]  /*6ec10*/  IADD3 R48, P6, R42, R0, RZ ;  /* 0x000000002a307210 */ /* 0x000fc40007fde0ff */
[----:B------:R-:W-:Y:S01]  /*6ec20*/  ISETP.GE.AND P3, PT, R49, UR6, PT ;  /* 0x0000000631007c0c */ /* 0x000fe2000bf66270 */
[----:B------:R-:W-:Y:S02]  /*6ec30*/  @P4 STG.E.U8 desc[UR32][R46.64], R45 ;  /* 0x0000002d2e004986 */ /* 0x000fe4000c101120 */
[----:B------:R-:W-:Y:S01]  /*6ec40*/  IMAD.X R49, R41, 0x1, R2, P6 ;  /* 0x0000000129317824 */ /* 0x000fe200030e0602 */
[----:B------:R-:W-:Y:S01]  /*6ec50*/  ISETP.LT.AND P4, PT, R43, UR4, !P1 ;  /* 0x000000042b007c0c */ /* 0x000fe2000cf81270 */
[----:B------:R-:W-:Y:S01]  /*6ec60*/  ULDC UR4, c[0x0][0x248] ;  /* 0x0000920000047ab9 */ /* 0x000fe20000000800 */
[----:B------:R-:W-:Y:S02]  /*6ec70*/  ULDC UR6, c[0x0][0x22c] ;  /* 0x00008b0000067ab9 */ /* 0x000fe40000000800 */
[----:B------:R0:W-:Y:S01]  /*6ec80*/  @P5 STG.E.U8 desc[UR32][R48.64], R44 ;  /* 0x0000002c30005986 */ /* 0x0001e2000c101120 */
[----:B------:R-:W-:Y:S01]  /*6ec90*/  ISETP.LT.AND P5, PT, R38, UR8, !P2 ;  /* 0x0000000826007c0c */ /* 0x000fe2000d7a1270 */
[----:B------:R-:W-:Y:S01]  /*6eca0*/  ULDC UR8, c[0x0][0x228] ;  /* 0x00008a0000087ab9 */ /* 0x000fe20000000800 */
[----:B------:R-:W-:-:S02]  /*6ecb0*/  PRMT R50, R50, 0x7773, RZ ;  /* 0x0000777332327816 */ /* 0x000fc400000000ff */
[C---:B0-----:R-:W-:Y:S01]  /*6ecc0*/  IADD3 R44, P1, R42.reuse, R3, RZ ;  /* 0x000000032a2c7210 */ /* 0x041fe20007f3e0ff */
[----:B------:R-:W-:Y:S02]  /*6ecd0*/  VIADD R48, R39, 0x10 ;  /* 0x0000001027307836 */ /* 0x000fe40000000000 */
[----:B------:R-:W-:Y:S01]  /*6ece0*/  VIADD R42, R42, UR4 ;  /* 0x000000042a2a7c36 */ /* 0x000fe20008000000 */
[----:B------:R-:W-:Y:S01]  /*6ecf0*/  ULDC UR4, c[0x0][0x22c] ;  /* 0x00008b0000047ab9 */ /* 0x000fe20000000800 */
[----:B------:R-:W-:Y:S01]  /*6ed00*/  IMAD.X R45, R41, 0x1, R60, P1 ;  /* 0x00000001292d7824 */ /* 0x000fe200008e063c */
[----:B------:R-:W-:Y:S01]  /*6ed10*/  ISETP.GE.AND P1, PT, R48, UR6, PT ;  /* 0x0000000630007c0c */ /* 0x000fe2000bf26270 */
[----:B------:R-:W-:Y:S01]  /*6ed20*/  ULDC UR6, c[0x0][0x228] ;  /* 0x00008a0000067ab9 */ /* 0x000fe20000000800 */
[----:B------:R-:W-:Y:S02]  /*6ed30*/  SHF.R.S32.HI R41, RZ, 0x1f, R42 ;  /* 0x0000001fff297819 */ /* 0x000fe4000001142a */
[----:B------:R-:W-:Y:S01]  /*6ed40*/  IADD3 R48, P6, R42, R0, RZ ;  /* 0x000000002a307210 */ /* 0x000fe20007fde0ff */
[----:B------:R3:W-:Y:S01]  /*6ed50*/  @P4 STG.E.U8 desc[UR32][R44.64], R50 ;  /* 0x000000322c004986 */ /* 0x0007e2000c101120 */
[----:B------:R-:W-:Y:S01]  /*6ed60*/  ISETP.LT.AND P2, PT, R43, UR6, !P2 ;  /* 0x000000062b007c0c */ /* 0x000fe2000d741270 */
[----:B------:R-:W-:-:S02]  /*6ed70*/  ULDC UR6, c[0x0][0x228] ;  /* 0x00008a0000067ab9 */ /* 0x000fc40000000800 */
[----:B------:R-:W-:Y:S01]  /*6ed80*/  IMAD.X R49, R41, 0x1, R2, P6 ;  /* 0x0000000129317824 */ /* 0x000fe200030e0602 */
[----:B---3--:R-:W-:-:S05]  /*6ed90*/  PRMT R44, R51, 0x7770, RZ ;  /* 0x00007770332c7816 */ /* 0x008fca00000000ff */
[----:B------:R0:W-:Y:S02]  /*6eda0*/  @P5 STG.E.U8 desc[UR32][R48.64], R44 ;  /* 0x0000002c30005986 */ /* 0x0001e4000c101120 */
[----:B0-----:R-:W-:Y:S02]  /*6edb0*/  IADD3 R44, P6, R42, R3, RZ ;  /* 0x000000032a2c7210 */ /* 0x001fe40007fde0ff */
[----:B------:R-:W-:-:S03]  /*6edc0*/  PRMT R49, R51, 0x7771, RZ ;  /* 0x0000777133317816 */ /* 0x000fc600000000ff */
[----:B------:R-:W-:-:S05]  /*6edd0*/  IMAD.X R45, R41, 0x1, R60, P6 ;  /* 0x00000001292d7824 */ /* 0x000fca00030e063c */
[----:B------:R0:W-:Y:S04]  /*6ede0*/  @P2 STG.E.U8 desc[UR32][R44.64], R49 ;  /* 0x000000312c002986 */ /* 0x0001e8000c101120 */
[----:B0-----:R-:W2:Y:S01]  /*6edf0*/  LDL.LU R44, [R1+0x2770] ;  /* 0x00277000012c7983 */ /* 0x001ea20000300800 */
[----:B------:R-:W-:-:S05]  /*6ee00*/  VIADD R50, R39, 0x11 ;  /* 0x0000001127327836 */ /* 0x000fca0000000000 */
[----:B------:R-:W-:Y:S01]  /*6ee10*/  ISETP.GE.AND P4, PT, R50, UR4, PT ;  /* 0x0000000432007c0c */ /* 0x000fe2000bf86270 */
[----:B------:R-:W-:Y:S02]  /*6ee20*/  ULDC UR4, c[0x0][0x248] ;  /* 0x0000920000047ab9 */ /* 0x000fe40000000800 */
[----:B------:R-:W-:Y:S01]  /*6ee30*/  VIADD R50, R42, UR4 ;  /* 0x000000042a327c36 */ /* 0x000fe20008000000 */
[----:B------:R-:W-:Y:S01]  /*6ee40*/  ISETP.LT.AND P5, PT, R38, UR6, !P3 ;  /* 0x0000000626007c0c */ /* 0x000fe2000dfa1270 */
[----:B------:R-:W-:Y:S01]  /*6ee50*/  ULDC UR4, c[0x0][0x248] ;  /* 0x0000920000047ab9 */ /* 0x000fe20000000800 */
[C---:B------:R-:W-:Y:S01]  /*6ee60*/  PRMT R46, R51.reuse, 0x7773, RZ ;  /* 0x00007773332e7816 */ /* 0x040fe200000000ff */
[----:B------:R-:W-:Y:S01]  /*6ee70*/  ULDC UR6, c[0x0][0x228] ;  /* 0x00008a0000067ab9 */ /* 0x000fe20000000800 */
[----:B------:R-:W-:Y:S02]  /*6ee80*/  PRMT R41, R51, 0x7772, RZ ;  /* 0x0000777233297816 */ /* 0x000fe400000000ff */
[----:B------:R-:W-:-:S02]  /*6ee90*/  SHF.R.S32.HI R51, RZ, 0x1f, R50 ;  /* 0x0000001fff337819 */ /* 0x000fc40000011432 */
[CC--:B------:R-:W-:Y:S01]  /*6eea0*/  IADD3 R48, P6, R50.reuse, R0.reuse, RZ ;  /* 0x0000000032307210 */ /* 0x0c0fe20007fde0ff */
[----:B------:R-:W-:Y:S01]  /*6eeb0*/  VIADD R45, R50, UR4 ;  /* 0x00000004322d7c36 */ /* 0x000fe20008000000 */
[----:B------:R-:W-:Y:S01]  /*6eec0*/  ISETP.LT.AND P3, PT, R43, UR6, !P3 ;  /* 0x000000062b007c0c */ /* 0x000fe2000df61270 */
[----:B------:R-:W-:Y:S02]  /*6eed0*/  VIADD R47, R39, 0x12 ;  /* 0x00000012272f7836 */ /* 0x000fe40000000000 */
[C---:B------:R-:W-:Y:S01]  /*6eee0*/  IMAD.X R49, R51.reuse, 0x1, R2, P6 ;  /* 0x0000000133317824 */ /* 0x040fe200030e0602 */
[----:B------:R-:W-:Y:S01]  /*6eef0*/  ISETP.LT.AND P6, PT, R38, UR8, !P1 ;  /* 0x0000000826007c0c */ /* 0x000fe2000cfc1270 */
[----:B------:R-:W-:Y:S01]  /*6ef00*/  ULDC UR4, c[0x0][0x22c] ;  /* 0x00008b0000047ab9 */ /* 0x000fe20000000800 */
[----:B------:R-:W-:Y:S01]  /*6ef10*/  IADD3 R50, P2, R50, R3, RZ ;  /* 0x0000000332327210 */ /* 0x000fe20007f5e0ff */
[----:B------:R-:W-:Y:S01]  /*6ef20*/  ULDC UR6, c[0x0][0x228] ;  /* 0x00008a0000067ab9 */ /* 0x000fe20000000800 */
[----:B------:R0:W-:Y:S01]  /*6ef30*/  @P5 STG.E.U8 desc[UR32][R48.64], R41 ;  /* 0x0000002930005986 */ /* 0x0001e2000c101120 */
[----:B------:R-:W-:Y:S01]  /*6ef40*/  SHF.R.S32.HI R42, RZ, 0x1f, R45 ;  /* 0x0000001fff2a7819 */ /* 0x000fe2000001142d */
[----:B------:R-:W-:Y:S01]  /*6ef50*/  ULDC UR8, c[0x0][0x228] ;  /* 0x00008a0000087ab9 */ /* 0x000fe20000000800 */
[----:B------:R-:W-:Y:S01]  /*6ef60*/  IMAD.X R51, R51, 0x1, R60, P2 ;  /* 0x0000000133337824 */ /* 0x000fe200010e063c */
[----:B------:R-:W-:Y:S01]  /*6ef70*/  ISETP.GE.AND P2, PT, R47, UR4, PT ;  /* 0x000000042f007c0c */ /* 0x000fe2000bf46270 */
[----:B------:R-:W-:Y:S01]  /*6ef80*/  ULDC UR4, c[0x0][0x248] ;  /* 0x0000920000047ab9 */ /* 0x000fe20000000800 */
[----:B0-----:R-:W-:-:S02]  /*6ef90*/  IADD3 R48, P5, R45, R0, RZ ;  /* 0x000000002d307210 */ /* 0x001fc40007fbe0ff */
[----:B------:R0:W-:Y:S03]  /*6efa0*/  @P3 STG.E.U8 desc[UR32][R50.64], R46 ;  /* 0x0000002e32003986 */ /* 0x0001e6000c101120 */
[----:B------:R-:W-:Y:S01]  /*6efb0*/  IMAD.X R49, R42, 0x1, R2, P5 ;  /* 0x000000012a317824 */ /* 0x000fe200028e0602 */
[----:B------:R-:W-:Y:S01]  /*6efc0*/  ISETP.LT.AND P3, PT, R43, UR6, !P1 ;  /* 0x000000062b007c0c */ /* 0x000fe2000cf61270 */
[----:B------:R-:W-:Y:S01]  /*6efd0*/  ULDC UR6, c[0x0][0x228] ;  /* 0x00008a0000067ab9 */ /* 0x000fe20000000800 */
[----:B0-----:R-:W-:-:S05]  /*6efe0*/  IADD3 R50, P1, R45, R3, RZ ;  /* 0x000000032d327210 */ /* 0x001fca0007f3e0ff */
[----:B------:R-:W-:Y:S01]  /*6eff0*/  IMAD.X R51, R42, 0x1, R60, P1 ;  /* 0x000000012a337824 */ /* 0x000fe200008e063c */
[----:B--2---:R-:W-:-:S05]  /*6f000*/  PRMT R41, R44, 0x7770, RZ ;  /* 0x000077702c297816 */ /* 0x004fca00000000ff */
[----:B------:R0:W-:Y:S02]  /*6f010*/  @P6 STG.E.U8 desc[UR32][R48.64], R41 ;  /* 0x0000002930006986 */ /* 0x0001e4000c101120 */
[----:B0-----:R-:W-:Y:S01]  /*6f020*/  VIADD R41, R45, UR4 ;  /* 0x000000042d297c36 */ /* 0x001fe20008000000 */
[----:B------:R-:W-:Y:S01]  /*6f030*/  ULDC UR4, c[0x0][0x22c] ;  /* 0x00008b0000047ab9 */ /* 0x000fe20000000800 */
[----:B------:R-:W-:-:S05]  /*6f040*/  VIADD R45, R39, 0x13 ;  /* 0x00000013272d7836 */ /* 0x000fca0000000000 */
[----:B------:R-:W-:Y:S01]  /*6f050*/  ISETP.GE.AND P1, PT, R45, UR4, PT ;  /* 0x000000042d007c0c */ /* 0x000fe2000bf26270 */
[----:B------:R-:W-:Y:S01]  /*6f060*/  ULDC UR4, c[0x0][0x248] ;  /* 0x0000920000047ab9 */ /* 0x000fe20000000800 */
[----:B------:R-:W2:Y:S01]  /*6f070*/  LDL.LU R45, [R1+0x276c] ;  /* 0x00276c00012d7983 */ /* 0x000ea20000300800 */
[----:B------:R-:W-:Y:S01]  /*6f080*/  ISETP.LT.AND P5, PT, R38, UR8, !P4 ;  /* 0x0000000826007c0c */ /* 0x000fe2000e7a1270 */
[----:B------:R-:W-:Y:S01]  /*6f090*/  ULDC UR8, c[0x0][0x228] ;  /* 0x00008a0000087ab9 */ /* 0x000fe20000000800 */
[----:B------:R-:W-:Y:S02]  /*6f0a0*/  SHF.R.S32.HI R46, RZ, 0x1f, R41 ;  /* 0x0000001fff2e7819 */ /* 0x000fe40000011429 */
[----:B------:R-:W-:Y:S02]  /*6f0b0*/  IADD3 R48, P6, R41, R0, RZ ;  /* 0x0000000029307210 */ /* 0x000fe40007fde0ff */
[C---:B------:R-:W-:Y:S02]  /*6f0c0*/  PRMT R47, R44.reuse, 0x7771, RZ ;  /* 0x000077712c2f7816 */ /* 0x040fe400000000ff */
[----:B------:R-:W-:Y:S01]  /*6f0d0*/  PRMT R42, R44, 0x7772, RZ ;  /* 0x000077722c2a7816 */ /* 0x000fe200000000ff */
[----:B------:R-:W-:-:S02]  /*6f0e0*/  IMAD.X R49, R46, 0x1, R2, P6 ;  /* 0x000000012e317824 */ /* 0x000fc400030e0602 */
[----:B------:R0:W-:Y:S01]  /*6f0f0*/  @P3 STG.E.U8 desc[UR32][R50.64], R47 ;  /* 0x0000002f32003986 */ /* 0x0001e2000c101120 */
[----:B------:R-:W-:Y:S01]  /*6f100*/  ISETP.LT.AND P4, PT, R43, UR6, !P4 ;  /* 0x000000062b007c0c */ /* 0x000fe2000e781270 */
[----:B------:R-:W-:Y:S02]  /*6f110*/  ULDC UR6, c[0x0][0x228] ;  /* 0x00008a0000067ab9 */ /* 0x000fe40000000800 */
[----:B------:R1:W-:Y:S01]  /*6f120*/  @P5 STG.E.U8 desc[UR32][R48.64], R42 ;  /* 0x0000002a30005986 */ /* 0x0003e2000c101120 */
[----:B------:R-:W-:Y:S01]  /*6f130*/  ISETP.LT.AND P5, PT, R38, UR8, !P2 ;  /* 0x0000000826007c0c */ /* 0x000fe2000d7a1270 */
[----:B------:R-:W-:Y:S01]  /*6f140*/  ULDC UR8, c[0x0][0x228] ;  /* 0x00008a0000087ab9 */ /* 0x000fe20000000800 */
[----:B------:R-:W-:Y:S02]  /*6f150*/  PRMT R44, R44, 0x7773, RZ ;  /* 0x000077732c2c7816 */ /* 0x000fe400000000ff */
[C---:B0-----:R-:W-:Y:S01]  /*6f160*/  IADD3 R50, P3, R41.reuse, R3, RZ ;  /* 0x0000000329327210 */ /* 0x041fe20007f7e0ff */
[----:B-1----:R-:W-:Y:S01]  /*6f170*/  VIADD R42, R41, UR4 ;  /* 0x00000004292a7c36 */ /* 0x002fe20008000000 */
[----:B------:R-:W-:-:S03]  /*6f180*/  ULDC UR4, c[0x0][0x22c] ;  /* 0x00008b0000047ab9 */ /* 0x000fc60000000800 */
[----:B------:R-:W-:Y:S01]  /*6f190*/  IMAD.X R51, R46, 0x1, R60, P3 ;  /* 0x000000012e337824 */ /* 0x000fe200018e063c */
[----:B------:R-:W-:Y:S02]  /*6f1a0*/  SHF.R.S32.HI R41, RZ, 0x1f, R42 ;  /* 0x0000001fff297819 */ /* 0x000fe4000001142a */
[C---:B------:R-:W-:Y:S01]  /*6f1b0*/  IADD3 R48, P6, R42.reuse, R0, RZ ;  /* 0x000000002a307210 */ /* 0x040fe20007fde0ff */
[----:B------:R-:W-:Y:S01]  /*6f1c0*/  VIADD R47, R39, 0x14 ;  /* 0x00000014272f7836 */ /* 0x000fe20000000000 */
[----:B------:R0:W-:Y:S03]  /*6f1d0*/  @P4 STG.E.U8 desc[UR32][R50.64], R44 ;  /* 0x0000002c32004986 */ /* 0x0001e6000c101120 */
[----:B------:R-:W-:Y:S01]  /*6f1e0*/  IMAD.X R49, R41, 0x1, R2, P6 ;  /* 0x0000000129317824 */ /* 0x000fe200030e0602 */
[----:B------:R-:W-:Y:S01]  /*6f1f0*/  ISETP.LT.AND P4, PT, R43, UR6, !P2 ;  /* 0x000000062b007c0c */ /* 0x000fe2000d781270 */
[----:B------:R-:W-:Y:S01]  /*6f200*/  ULDC UR6, c[0x0][0x228] ;  /* 0x00008a0000067ab9 */ /* 0x000fe20000000800 */
[----:B------:R-:W-:Y:S01]  /*6f210*/  ISETP.GE.AND P3, PT, R47, UR4, PT ;  /* 0x000000042f007c0c */ /* 0x000fe2000bf66270 */
[----:B------:R-:W-:Y:S01]  /*6f220*/  ULDC UR4, c[0x0][0x248] ;  /* 0x0000920000047ab9 */ /* 0x000fe20000000800 */
[C---:B0-----:R-:W-:Y:S01]  /*6f230*/  IADD3 R50, P2, R42.reuse, R3, RZ ;  /* 0x000000032a327210 */ /* 0x041fe20007f5e0ff */
[----:B------:R-:W-:Y:S01]  /*6f240*/  VIADD R44, R42, UR4 ;  /* 0x000000042a2c7c36 */ /* 0x000fe20008000000 */
[----:B------:R-:W-:-:S03]  /*6f250*/  ULDC UR4, c[0x0][0x22c] ;  /* 0x00008b0000047ab9 */ /* 0x000fc60000000800 */
[----:B------:R-:W-:Y:S01]  /*6f260*/  IMAD.X R51, R41, 0x1, R60, P2 ;  /* 0x0000000129337824 */ /* 0x000fe200010e063c */
[----:B--2---:R-:W-:-:S05]  /*6f270*/  PRMT R46, R45, 0x7770, RZ ;  /* 0x000077702d2e7816 */ /* 0x004fca00000000ff */
[----:B------:R0:W-:Y:S02]  /*6f280*/  @P5 STG.E.U8 desc[UR32][R48.64], R46 ;  /* 0x0000002e30005986 */ /* 0x0001e4000c101120 */
[----:B0-----:R-:W-:-:S05]  /*6f290*/  VIADD R46, R39, 0x15 ;  /* 0x00000015272e7836 */ /* 0x001fca0000000000 */
        /* <DEDUP_REMOVED lines=16> */
[C---:B0-----:R-:W-:Y:S01]  /*6f3a0*/  VIADD R51, R44.reuse, UR4 ;  /* 0x000000042c337c36 */ /* 0x041fe20008000000 */
[----:B------:R-:W-:Y:S01]  /*6f3b0*/  PRMT R50, R45, 0x7773, RZ ;  /* 0x000077732d327816 */ /* 0x000fe200000000ff */
[----:B------:R-:W-:Y:S01]  /*6f3c0*/  ULDC UR4, c[0x0][0x22c] ;  /* 0x00008b0000047ab9 */ /* 0x000fe20000000800 */
[----:B-1----:R-:W-:-:S02]  /*6f3d0*/  IADD3 R48, P1, R44, R3, RZ ;  /* 0x000000032c307210 */ /* 0x002fc40007f3e0ff */
[----:B------:R-:W-:-:S03]  /*6f3e0*/  SHF.R.S32.HI R42, RZ, 0x1f, R51 ;  /* 0x0000001fff2a7819 */ /* 0x000fc60000011433 */
[----:B------:R-:W-:Y:S01]  /*6f3f0*/  IMAD.X R49, R47, 0x1, R60, P1 ;  /* 0x000000012f317824 */ /* 0x000fe200008e063c */
[----:B------:R-:W-:-:S04]  /*6f400*/  IADD3 R44, P6, R51, R0, RZ ;  /* 0x00000000332c7210 */ /* 0x000fc80007fde0ff */
[----:B------:R0:W-:Y:S01]  /*6f410*/  @P4 STG.E.U8 desc[UR32][R48.64], R50 ;  /* 0x0000003230004986 */ /* 0x0001e2000c101120 */
[----:B------:R-:W-:Y:S01]  /*6f420*/  ISETP.LT.AND P4, PT, R43, UR6, !P3 ;  /* 0x000000062b007c0c */ /* 0x000fe2000df81270 */
[----:B------:R-:W-:Y:S01]  /*6f430*/  IMAD.X R45, R42, 0x1, R2, P6 ;  /* 0x000000012a2d7824 */ /* 0x000fe200030e0602 */
[----:B------:R-:W-:Y:S01]  /*6f440*/  ULDC UR6, c[0x0][0x22c] ;  /* 0x00008b0000067ab9 */ /* 0x000fe20000000800 */
[----:B------:R-:W-:Y:S01]  /*6f450*/  VIADD R41, R39, 0x16 ;  /* 0x0000001627297836 */ /* 0x000fe20000000000 */
[----:B0-----:R-:W-:-:S05]  /*6f460*/  IADD3 R48, P3, R51, R3, RZ ;  /* 0x0000000333307210 */ /* 0x001fca0007f7e0ff */
[----:B------:R-:W-:Y:S01]  /*6f470*/  IMAD.X R49, R42, 0x1, R60, P3 ;  /* 0x000000012a317824 */ /* 0x000fe200018e063c */
[----:B------:R-:W-:Y:S01]  /*6f480*/  ISETP.GE.AND P1, PT, R41, UR4, PT ;  /* 0x0000000429007c0c */ /* 0x000fe2000bf26270 */
[----:B------:R-:W-:Y:S01]  /*6f490*/  ULDC UR4, c[0x0][0x248] ;  /* 0x0000920000047ab9 */ /* 0x000fe20000000800 */
[----:B------:R-:W3:Y:S01]  /*6f4a0*/  LDL.LU R41, [R1+0x2764] ;  /* 0x0027640001297983 */ /* 0x000ee20000300800 */
[----:B--2---:R-:W-:-:S05]  /*6f4b0*/  PRMT R47, R46, 0x7770, RZ ;  /* 0x000077702e2f7816 */ /* 0x004fca00000000ff */
[----:B------:R0:W-:Y:S02]  /*6f4c0*/  @P5 STG.E.U8 desc[UR32][R44.64], R47 ;  /* 0x0000002f2c005986 */ /* 0x0001e4000c101120 */
[----:B0-----:R-:W-:-:S05]  /*6f4d0*/  PRMT R47, R46, 0x7771, RZ ;  /* 0x000077712e2f7816 */ /* 0x001fca00000000ff */
[----:B------:R0:W-:Y:S04]  /*6f4e0*/  @P4 STG.E.U8 desc[UR32][R48.64], R47 ;  /* 0x0000002f30004986 */ /* 0x0001e8000c101120 */
[----:B0-----:R-:W2:Y:S01]  /*6f4f0*/  LDL.LU R47, [R1+0x2760] ;  /* 0x00276000012f7983 */ /* 0x001ea20000300800 */
[----:B------:R-:W-:Y:S01]  /*6f500*/  VIADD R50, R51, UR4 ;  /* 0x0000000433327c36 */ /* 0x000fe20008000000 */
[----:B------:R-:W-:Y:S01]  /*6f510*/  ISETP.LT.AND P5, PT, R38, UR8, !P2 ;  /* 0x0000000826007c0c */ /* 0x000fe2000d7a1270 */
[----:B------:R-:W-:Y:S01]  /*6f520*/  VIADD R45, R39, 0x17 ;  /* 0x00000017272d7836 */ /* 0x000fe20000000000 */
[----:B------:R-:W-:Y:S01]  /*6f530*/  PRMT R42, R46, 0x7772, RZ ;  /* 0x000077722e2a7816 */ /* 0x000fe200000000ff */
[----:B------:R-:W-:Y:S01]  /*6f540*/  ULDC UR4, c[0x0][0x228] ;  /* 0x00008a0000047ab9 */ /* 0x000fe20000000800 */
[----:B------:R-:W-:Y:S01]  /*6f550*/  SHF.R.S32.HI R51, RZ, 0x1f, R50 ;  /* 0x0000001fff337819 */ /* 0x000fe20000011432 */
[----:B------:R-:W-:Y:S01]  /*6f560*/  ULDC UR8, c[0x0][0x228] ;  /* 0x00008a0000087ab9 */ /* 0x000fe20000000800 */
[----:B------:R-:W-:-:S02]  /*6f570*/  IADD3 R44, P6, R50, R0, RZ ;  /* 0x00000000322c7210 */ /* 0x000fc40007fde0ff */
[----:B------:R-:W-:Y:S01]  /*6f580*/  ISETP.GE.AND P3, PT, R45, UR6, PT ;  /* 0x000000062d007c0c */ /* 0x000fe2000bf66270 */
[----:B------:R-:W-:Y:S02]  /*6f590*/  ULDC UR6, c[0x0][0x22c] ;  /* 0x00008b0000067ab9 */ /* 0x000fe40000000800 */
[----:B------:R-:W-:Y:S01]  /*6f5a0*/  IMAD.X R45, R51, 0x1, R2, P6 ;  /* 0x00000001332d7824 */ /* 0x000fe200030e0602 */
[----:B------:R-:W-:Y:S01]  /*6f5b0*/  ISETP.LT.AND P4, PT, R43, UR4, !P2 ;  /* 0x000000042b007c0c */ /* 0x000fe2000d781270 */
[----:B------:R-:W-:Y:S01]  /*6f5c0*/  ULDC UR4, c[0x0][0x248] ;  /* 0x0000920000047ab9 */ /* 0x000fe20000000800 */
[C---:B------:R-:W-:Y:S02]  /*6f5d0*/  IADD3 R48, P2, R50.reuse, R3, RZ ;  /* 0x0000000332307210 */ /* 0x040fe40007f5e0ff */
[----:B------:R0:W-:Y:S01]  /*6f5e0*/  @P5 STG.E.U8 desc[UR32][R44.64], R42 ;  /* 0x0000002a2c005986 */ /* 0x0001e2000c101120 */
[----:B------:R-:W-:Y:S01]  /*6f5f0*/  VIADD R50, R50, UR4 ;  /* 0x0000000432327c36 */ /* 0x000fe20008000000 */
[----:B------:R-:W-:Y:S01]  /*6f600*/  ISETP.LT.AND P5, PT, R38, UR8, !P1 ;  /* 0x0000000826007c0c */ /* 0x000fe2000cfa1270 */
[----:B------:R-:W-:Y:S01]  /*6f610*/  IMAD.X R49, R51, 0x1, R60, P2 ;  /* 0x0000000133317824 */ /* 0x000fe200010e063c */
[----:B------:R-:W-:Y:S01]  /*6f620*/  PRMT R46, R46, 0x7773, RZ ;  /* 0x000077732e2e7816 */ /* 0x000fe200000000ff */
[----:B------:R-:W-:Y:S01]  /*6f630*/  ULDC UR4, c[0x0][0x22c] ;  /* 0x00008b0000047ab9 */ /* 0x000fe20000000800 */
[----:B------:R-:W-:Y:S01]  /*6f640*/  SHF.R.S32.HI R51, RZ, 0x1f, R50 ;  /* 0x0000001fff337819 */ /* 0x000fe20000011432 */
[----:B------:R-:W-:Y:S01]  /*6f650*/  ULDC UR8, c[0x0][0x228] ;  /* 0x00008a0000087ab9 */ /* 0x000fe20000000800 */
[----:B0-----:R-:W-:Y:S01]  /*6f660*/  VIADD R44, R39, 0x18 ;  /* 0x00000018272c7836 */ /* 0x001fe20000000000 */
[----:B------:R0:W-:Y:S04]  /*6f670*/  @P4 STG.E.U8 desc[UR32][R48.64], R46 ;  /* 0x0000002e30004986 */ /* 0x0001e8000c101120 */
[----:B------:R-:W-:Y:S01]  /*6f680*/  ISETP.GE.AND P2, PT, R44, UR6, PT ;  /* 0x000000062c007c0c */ /* 0x000fe2000bf46270 */
[----:B------:R-:W-:Y:S01]  /*6f690*/  ULDC UR6, c[0x0][0x228] ;  /* 0x00008a0000067ab9 */ /* 0x000fe20000000800 */
[----:B------:R-:W-:-:S02]  /*6f6a0*/  IADD3 R44, P6, R50, R0, RZ ;  /* 0x00000000322c7210 */ /* 0x000fc40007fde0ff */
[----:B------:R-:W-:Y:S01]  /*6f6b0*/  ISETP.LT.AND P1, PT, R43, UR6, !P1 ;  /* 0x000000062b007c0c */ /* 0x000fe2000cf21270 */
[----:B------:R-:W-:Y:S02]  /*6f6c0*/  ULDC UR6, c[0x0][0x228] ;  /* 0x00008a0000067ab9 */ /* 0x000fe40000000800 */
[----:B------:R-:W-:Y:S02]  /*6f6d0*/  IMAD.X R45, R51, 0x1, R2, P6 ;  /* 0x00000001332d7824 */ /* 0x000fe400030e0602 */
[----:B0-----:R-:W-:-:S05]  /*6f6e0*/  VIADD R46, R39, 0x19 ;  /* 0x00000019272e7836 */ /* 0x001fca0000000000 */
[----:B------:R-:W-:Y:S01]  /*6f6f0*/  ISETP.GE.AND P4, PT, R46, UR4, PT ;  /* 0x000000042e007c0c */ /* 0x000fe2000bf86270 */
[----:B------:R-:W-:Y:S02]  /*6f700*/  ULDC UR4, c[0x0][0x248] ;  /* 0x0000920000047ab9 */ /* 0x000fe40000000800 */
[----:B------:R-:W-:Y:S01]  /*6f710*/  VIADD R46, R50, UR4 ;  /* 0x00000004322e7c36 */ /* 0x000fe20008000000 */
[----:B------:R-:W-:Y:S01]  /*6f720*/  ULDC UR4, c[0x0][0x248] ;  /* 0x0000920000047ab9 */ /* 0x000fe20000000800 */
[----:B--2---:R-:W-:-:S05]  /*6f730*/  PRMT R48, R47, 0x7770, RZ ;  /* 0x000077702f307816 */ /* 0x004fca00000000ff */
[----:B------:R0:W-:Y:S01]  /*6f740*/  @P5 STG.E.U8 desc[UR32][R44.64], R48 ;  /* 0x000000302c005986 */ /* 0x0001e2000c101120 */
[----:B------:R-:W-:Y:S01]  /*6f750*/  ISETP.LT.AND P5, PT, R38, UR6, !P3 ;  /* 0x0000000626007c0c */ /* 0x000fe2000dfa1270 */
[----:B------:R-:W-:Y:S01]  /*6f760*/  ULDC UR6, c[0x0][0x228] ;  /* 0x00008a0000067ab9 */ /* 0x000fe20000000800 */
[C---:B------:R-:W-:Y:S02]  /*6f770*/  PRMT R42, R47.reuse, 0x7773, RZ ;  /* 0x000077732f2a7816 */ /* 0x040fe400000000ff */
[----:B0-----:R-:W-:Y:S02]  /*6f780*/  IADD3 R48, P6, R50, R3, RZ ;  /* 0x0000000332307210 */ /* 0x001fe40007fde0ff */
[C---:B------:R-:W-:Y:S02]  /*6f790*/  PRMT R45, R47.reuse, 0x7771, RZ ;  /* 0x000077712f2d7816 */ /* 0x040fe400000000ff */
[----:B------:R-:W-:Y:S01]  /*6f7a0*/  PRMT R50, R47, 0x7772, RZ ;  /* 0x000077722f327816 */ /* 0x000fe200000000ff */
[----:B------:R-:W-:Y:S01]  /*6f7b0*/  IMAD.X R49, R51, 0x1, R60, P6 ;  /* 0x0000000133317824 */ /* 0x000fe200030e063c */
[----:B------:R-:W-:-:S02]  /*6f7c0*/  SHF.R.S32.HI R47, RZ, 0x1f, R46 ;  /* 0x0000001fff2f7819 */ /* 0x000fc4000001142e */
[CC--:B------:R-:W-:Y:S02]  /*6f7d0*/  IADD3 R44, P6, R46.reuse, R0.reuse, RZ ;  /* 0x000000002e2c7210 */ /* 0x0c0fe40007fde0ff */
[----:B------:R0:W-:Y:S01]  /*6f7e0*/  @P1 STG.E.U8 desc[UR32][R48.64], R45 ;  /* 0x0000002d30001986 */ /* 0x0001e2000c101120 */
[----:B------:R-:W-:Y:S01]  /*6f7f0*/  ISETP.LT.AND P3, PT, R43, UR6, !P3 ;  /* 0x000000062b007c0c */ /* 0x000fe2000df61270 */
[----:B------:R-:W-:Y:S01]  /*6f800*/  ULDC UR6, c[0x0][0x228] ;  /* 0x00008a0000067ab9 */ /* 0x000fe20000000800 */
[C---:B0-----:R-:W-:Y:S02]  /*6f810*/  IMAD.X R45, R47.reuse, 0x1, R2, P6 ;  /* 0x000000012f2d7824 */ /* 0x041fe400030e0602 */
[C---:B------:R-:W-:Y:S01]  /*6f820*/  VIADD R48, R46.reuse, UR4 ;  /* 0x000000042e307c36 */ /* 0x040fe20008000000 */
[----:B------:R-:W-:Y:S01]  /*6f830*/  IADD3 R46, P1, R46, R3, RZ ;  /* 0x000000032e2e7210 */ /* 0x000fe20007f3e0ff */
[----:B------:R-:W-:Y:S01]  /*6f840*/  ULDC UR4, c[0x0][0x22c] ;  /* 0x00008b0000047ab9 */ /* 0x000fe20000000800 */
[----:B------:R-:W-:Y:S01]  /*6f850*/  ISETP.LT.AND P6, PT, R38, UR8, !P2 ;  /* 0x0000000826007c0c */ /* 0x000fe2000d7c1270 */
[----:B------:R0:W-:Y:S01]  /*6f860*/  @P5 STG.E.U8 desc[UR32][R44.64], R50 ;  /* 0x000000322c005986 */ /* 0x0001e2000c101120 */
[----:B------:R-:W-:Y:S01]  /*6f870*/  SHF.R.S32.HI R51, RZ, 0x1f, R48 ;  /* 0x0000001fff337819 */ /* 0x000fe20000011430 */
[----:B------:R-:W-:Y:S01]  /*6f880*/  IMAD.X R47, R47, 0x1, R60, P1 ;  /* 0x000000012f2f7824 */ /* 0x000fe200008e063c */
[----:B------:R-:W-:Y:S01]  /*6f890*/  PRMT R49, R40, 0x7770, RZ ;  /* 0x0000777028317816 */ /* 0x000fe200000000ff */
[----:B------:R-:W-:Y:S01]  /*6f8a0*/  ULDC UR8, c[0x0][0x228] ;  /* 0x00008a0000087ab9 */ /* 0x000fe20000000800 */
[----:B0-----:R-:W-:Y:S01]  /*6f8b0*/  IADD3 R44, P5, R48, R0, RZ ;  /* 0x00000000302c7210 */ /* 0x001fe20007fbe0ff */
[----:B------:R-:W-:Y:S01]  /*6f8c0*/  VIADD R50, R39, 0x1a ;  /* 0x0000001a27327836 */ /* 0x000fe20000000000 */
[----:B------:R0:W-:Y:S01]  /*6f8d0*/  @P3 STG.E.U8 desc[UR32][R46.64], R42 ;  /* 0x0000002a2e003986 */ /* 0x0001e2000c101120 */
[----:B------:R-:W-:Y:S01]  /*6f8e0*/  ISETP.LT.AND P3, PT, R43, UR6, !P2 ;  /* 0x000000062b007c0c */ /* 0x000fe2000d761270 */
[----:B------:R-:W-:Y:S01]  /*6f8f0*/  ULDC UR6, c[0x0][0x228] ;  /* 0x00008a0000067ab9 */ /* 0x000fe20000000800 */
[----:B------:R-:W-:Y:S01]  /*6f900*/  IMAD.X R45, R51, 0x1, R2, P5 ;  /* 0x00000001332d7824 */ /* 0x000fe200028e0602 */
[----:B------:R-:W-:Y:S01]  /*6f910*/  ISETP.GE.AND P1, PT, R50, UR4, PT ;  /* 0x0000000432007c0c */ /* 0x000fe2000bf26270 */
[----:B------:R-:W-:-:S03]  /*6f920*/  ULDC UR4, c[0x0][0x248] ;  /* 0x0000920000047ab9 */ /* 0x000fc60000000800 */
[----:B------:R1:W-:Y:S01]  /*6f930*/  @P6 STG.E.U8 desc[UR32][R44.64], R49 ;  /* 0x000000312c006986 */ /* 0x0003e2000c101120 */
[----:B0-----:R-:W-:Y:S01]  /*6f940*/  IADD3 R46, P2, R48, R3, RZ ;  /* 0x00000003302e7210 */ /* 0x001fe20007f5e0ff */
[----:B------:R-:W-:-:S04]  /*6f950*/  VIADD R42, R39, 0x1b ;  /* 0x0000001b272a7836 */ /* 0x000fc80000000000 */
[----:B------:R-:W-:Y:S02]  /*6f960*/  IMAD.X R47, R51, 0x1, R60, P2 ;  /* 0x00000001332f7824 */ /* 0x000fe400010e063c */
[----:B-1----:R-:W-:Y:S01]  /*6f970*/  VIADD R49, R48, UR4 ;  /* 0x0000000430317c36 */ /* 0x002fe20008000000 */
[----:B------:R-:W-:Y:S02]  /*6f980*/  ULDC UR4, c[0x0][0x22c] ;  /* 0x00008b0000047ab9 */ /* 0x000fe40000000800 */
[----:B------:R-:W-:Y:S01]  /*6f990*/  ISETP.GE.AND P2, PT, R42, UR4, PT ;  /* 0x000000042a007c0c */ /* 0x000fe2000bf46270 */
[----:B------:R-:W-:Y:S01]  /*6f9a0*/  ULDC UR4, c[0x0][0x248] ;  /* 0x0000920000047ab9 */ /* 0x000fe20000000800 */
[----:B------:R-:W2:Y:S01]  /*6f9b0*/  LDL.LU R42, [R1+0x275c] ;  /* 0x00275c00012a7983 */ /* 0x000ea20000300800 */
[----:B------:R-:W-:Y:S01]  /*6f9c0*/  ISETP.LT.AND P5, PT, R38, UR8, !P4 ;  /* 0x0000000826007c0c */ /* 0x000fe2000e7a1270 */
[----:B------:R-:W-:Y:S01]  /*6f9d0*/  ULDC UR8, c[0x0][0x228] ;  /* 0x00008a0000087ab9 */ /* 0x000fe20000000800 */
[----:B------:R-:W-:-:S02]  /*6f9e0*/  SHF.R.S32.HI R50, RZ, 0x1f, R49 ;  /* 0x0000001fff327819 */ /* 0x000fc40000011431 */
[----:B------:R-:W-:Y:S02]  /*6f9f0*/  IADD3 R44, P6, R49, R0, RZ ;  /* 0x00000000312c7210 */ /* 0x000fe40007fde0ff */
[C---:B------:R-:W-:Y:S02]  /*6fa00*/  PRMT R48, R40.reuse, 0x7771, RZ ;  /* 0x0000777128307816 */ /* 0x040fe400000000ff */
[----:B------:R-:W-:Y:S01]  /*6fa10*/  PRMT R51, R40, 0x7772, RZ ;  /* 0x0000777228337816 */ /* 0x000fe200000000ff */
[----:B------:R-:W-:Y:S01]  /*6fa20*/  IMAD.X R45, R50, 0x1, R2, P6 ;  /* 0x00000001322d7824 */ /* 0x000fe200030e0602 */
[----:B------:R-:W-:Y:S01]  /*6fa30*/  ISETP.LT.AND P4, PT, R43, UR6, !P4 ;  /* 0x000000062b007c0c */ /* 0x000fe2000e781270 */
[----:B------:R0:W-:Y:S01]  /*6fa40*/  @P3 STG.E.U8 desc[UR32][R46.64], R48 ;  /* 0x000000302e003986 */ /* 0x0001e2000c101120 */
[----:B------:R-:W-:Y:S01]  /*6fa50*/  PRMT R40, R40, 0x7773, RZ ;  /* 0x0000777328287816 */ /* 0x000fe200000000ff */
[----:B------:R-:W-:Y:S02]  /*6fa60*/  ULDC UR6, c[0x0][0x228] ;  /* 0x00008a0000067ab9 */ /* 0x000fe40000000800 */
[----:B------:R1:W-:Y:S01]  /*6fa70*/  @P5 STG.E.U8 desc[UR32][R44.64], R51 ;  /* 0x000000332c005986 */ /* 0x0003e2000c101120 */
[----:B------:R-:W-:Y:S01]  /*6fa80*/  ISETP.LT.AND P5, PT, R38, UR8, !P1 ;  /* 0x0000000826007c0c */ /* 0x000fe2000cfa1270 */
[----:B------:R-:W-:Y:S01]  /*6fa90*/  ULDC UR8, c[0x0][0x228] ;  /* 0x00008a0000087ab9 */ /* 0x000fe20000000800 */
[C---:B0-----:R-:W-:Y:S01]  /*6faa0*/  VIADD R48, R49.reuse, UR4 ;  /* 0x0000000431307c36 */ /* 0x041fe20008000000 */
[----:B------:R-:W-:Y:S01]  /*6fab0*/  IADD3 R46, P3, R49, R3, RZ ;  /* 0x00000003312e7210 */ /* 0x000fe20007f7e0ff */
[----:B------:R-:W-:Y:S01]  /*6fac0*/  ULDC UR4, c[0x0][0x22c] ;  /* 0x00008b0000047ab9 */ /* 0x000fe20000000800 */
[----:B-1----:R-:W-:-:S02]  /*6fad0*/  VIADD R51, R39, 0x1c ;  /* 0x0000001c27337836 */ /* 0x002fc40000000000 */
[----:B------:R-:W-:Y:S02]  /*6fae0*/  SHF.R.S32.HI R49, RZ, 0x1f, R48 ;  /* 0x0000001fff317819 */ /* 0x000fe40000011430 */
[----:B------:R-:W-:Y:S01]  /*6faf0*/  IADD3 R44, P6, R48, R0, RZ ;  /* 0x00000000302c7210 */ /* 0x000fe20007fde0ff */
[----:B------:R-:W-:Y:S01]  /*6fb00*/  IMAD.X R47, R50, 0x1, R60, P3 ;  /* 0x00000001322f7824 */ /* 0x000fe200018e063c */
[----:B---3--:R-:W-:Y:S02]  /*6fb10*/  PRMT R50, R41, 0x7770, RZ ;  /* 0x0000777029327816 */ /* 0x008fe400000000ff */
[----:B------:R-:W-:Y:S01]  /*6fb20*/  ISETP.GE.AND P3, PT, R51, UR4, PT ;  /* 0x0000000433007c0c */ /* 0x000fe2000bf66270 */
[----:B------:R-:W-:Y:S01]  /*6fb30*/  IMAD.X R45, R49, 0x1, R2, P6 ;  /* 0x00000001312d7824 */ /* 0x000fe200030e0602 */
[----:B------:R-:W-:Y:S01]  /*6fb40*/  ULDC UR4, c[0x0][0x248] ;  /* 0x0000920000047ab9 */ /* 0x000fe20000000800 */
[----:B------:R0:W-:Y:S01]  /*6fb50*/  @P4 STG.E.U8 desc[UR32][R46.64], R40 ;  /* 0x000000282e004986 */ /* 0x0001e2000c101120 */
[----:B------:R-:W-:Y:S01]  /*6fb60*/  ISETP.LT.AND P4, PT, R43, UR6, !P1 ;  /* 0x000000062b007c0c */ /* 0x000fe2000cf81270 */
[----:B------:R-:W-:Y:S01]  /*6fb70*/  VIADD R51, R39, 0x1d ;  /* 0x0000001d27337836 */ /* 0x000fe20000000000 */
[----:B------:R-:W-:Y:S01]  /*6fb80*/  ULDC UR6, c[0x0][0x228] ;  /* 0x00008a0000067ab9 */ /* 0x000fe20000000800 */
[----:B------:R1:W-:Y:S01]  /*6fb90*/  @P5 STG.E.U8 desc[UR32][R44.64], R50 ;  /* 0x000000322c005986 */ /* 0x0003e2000c101120 */
[----:B------:R-:W-:Y:S01]  /*6fba0*/  ISETP.LT.AND P5, PT, R38, UR8, !P2 ;  /* 0x0000000826007c0c */ /* 0x000fe2000d7a1270 */
[----:B------:R-:W-:Y:S01]  /*6fbb0*/  ULDC UR8, c[0x0][0x228] ;  /* 0x00008a0000087ab9 */ /* 0x000fe20000000800 */
[C---:B0-----:R-:W-:Y:S01]  /*6fbc0*/  VIADD R40, R48.reuse, UR4 ;  /* 0x0000000430287c36 */ /* 0x041fe20008000000 */
[----:B------:R-:W-:Y:S01]  /*6fbd0*/  IADD3 R46, P1, R48, R3, RZ ;  /* 0x00000003302e7210 */ /* 0x000fe20007f3e0ff */
[----:B------:R-:W-:-:S03]  /*6fbe0*/  ULDC UR4, c[0x0][0x22c] ;  /* 0x00008b0000047ab9 */ /* 0x000fc60000000800 */
[----:B------:R-:W-:Y:S02]  /*6fbf0*/  SHF.R.S32.HI R48, RZ, 0x1f, R40 ;  /* 0x0000001fff307819 */ /* 0x000fe40000011428 */
[----:B-1----:R-:W-:Y:S01]  /*6fc00*/  IADD3 R44, P6, R40, R0, RZ ;  /* 0x00000000282c7210 */ /* 0x002fe20007fde0ff */
[----:B------:R-:W-:Y:S01]  /*6fc10*/  IMAD.X R47, R49, 0x1, R60, P1 ;  /* 0x00000001312f7824 */ /* 0x000fe200008e063c */
[C---:B------:R-:W-:Y:S02]  /*6fc20*/  PRMT R49, R41.reuse, 0x7771, RZ ;  /* 0x0000777129317816 */ /* 0x040fe400000000ff */
[----:B------:R-:W-:Y:S01]  /*6fc30*/  PRMT R50, R41, 0x7772, RZ ;  /* 0x0000777229327816 */ /* 0x000fe200000000ff */
[----:B------:R-:W-:Y:S01]  /*6fc40*/  IMAD.X R45, R48, 0x1, R2, P6 ;  /* 0x00000001302d7824 */ /* 0x000fe200030e0602 */
[----:B------:R-:W-:Y:S01]  /*6fc50*/  ISETP.GE.AND P1, PT, R51, UR4, PT ;  /* 0x0000000433007c0c */ /* 0x000fe2000bf26270 */
[----:B------:R-:W-:Y:S01]  /*6fc60*/  ULDC UR4, c[0x0][0x248] ;  /* 0x0000920000047ab9 */ /* 0x000fe20000000800 */
[----:B------:R0:W-:Y:S01]  /*6fc70*/  @P4 STG.E.U8 desc[UR32][R46.64], R49 ;  /* 0x000000312e004986 */ /* 0x0001e2000c101120 */
[----:B------:R-:W-:Y:S01]  /*6fc80*/  ISETP.LT.AND P4, PT, R43, UR6, !P2 ;  /* 0x000000062b007c0c */ /* 0x000fe2000d781270 */
[----:B------:R-:W-:-:S02]  /*6fc90*/  ULDC UR6, c[0x0][0x228] ;  /* 0x00008a0000067ab9 */ /* 0x000fc40000000800 */
[----:B------:R1:W-:Y:S01]  /*6fca0*/  @P5 STG.E.U8 desc[UR32][R44.64], R50 ;  /* 0x000000322c005986 */ /* 0x0003e2000c101120 */
[----:B------:R-:W-:Y:S01]  /*6fcb0*/  ISETP.LT.AND P5, PT, R38, UR8, !P3 ;  /* 0x0000000826007c0c */ /* 0x000fe2000dfa1270 */
[----:B------:R-:W-:Y:S01]  /*6fcc0*/  ULDC UR8, c[0x0][0x228] ;  /* 0x00008a0000087ab9 */ /* 0x000fe20000000800 */
[C---:B0-----:R-:W-:Y:S01]  /*6fcd0*/  VIADD R47, R40.reuse, UR4 ;  /* 0x00000004282f7c36 */ /* 0x041fe20008000000 */
[----:B------:R-:W-:Y:S01]  /*6fce0*/  ULDC UR4, c[0x0][0x22c] ;  /* 0x00008b0000047ab9 */ /* 0x000fe20000000800 */
[----:B-1----:R-:W-:-:S03]  /*6fcf0*/  IADD3 R44, P2, R40, R3, RZ ;  /* 0x00000003282c7210 */ /* 0x002fc60007f5e0ff */
[----:B------:R-:W-:Y:S02]  /*6fd00*/  SHF.R.S32.HI R46, RZ, 0x1f, R47 ;  /* 0x0000001fff2e7819 */ /* 0x000fe4000001142f */
[----:B------:R-:W-:Y:S01]  /*6fd10*/  IADD3 R40, P6, R47, R0, RZ ;  /* 0x000000002f287210 */ /* 0x000fe20007fde0ff */
[----:B------:R-:W-:Y:S01]  /*6fd20*/  IMAD.X R45, R48, 0x1, R60, P2 ;  /* 0x00000001302d7824 */ /* 0x000fe200010e063c */
[----:B------:R-:W-:-:S03]  /*6fd30*/  PRMT R48, R41, 0x7773, RZ ;  /* 0x0000777329307816 */ /* 0x000fc600000000ff */
[----:B------:R-:W-:Y:S02]  /*6fd40*/  IMAD.X R41, R46, 0x1, R2, P6 ;  /* 0x000000012e297824 */ /* 0x000fe400030e0602 */
[----:B------:R0:W-:Y:S01]  /*6fd50*/  @P4 STG.E.U8 desc[UR32][R44.64], R48 ;  /* 0x000000302c004986 */ /* 0x0001e2000c101120 */
[----:B------:R-:W-:Y:S01]  /*6fd60*/  ISETP.LT.AND P4, PT, R43, UR6, !P3 ;  /* 0x000000062b007c0c */ /* 0x000fe2000df81270 */
[----:B------:R-:W-:Y:S01]  /*6fd70*/  VIADD R49, R39, 0x1e ;  /* 0x0000001e27317836 */ /* 0x000fe20000000000 */
[----:B------:R-:W-:-:S04]  /*6fd80*/  ULDC UR6, c[0x0][0x22c] ;  /* 0x00008b0000067ab9 */ /* 0x000fc80000000800 */
[----:B------:R-:W-:Y:S01]  /*6fd90*/  ISETP.GE.AND P2, PT, R49, UR4, PT ;  /* 0x0000000431007c0c */ /* 0x000fe2000bf46270 */
[----:B------:R-:W-:Y:S02]  /*6fda0*/  ULDC UR4, c[0x0][0x248] ;  /* 0x0000920000047ab9 */ /* 0x000fe40000000800 */
[----:B0-----:R-:W-:Y:S01]  /*6fdb0*/  VIADD R48, R47, UR4 ;  /* 0x000000042f307c36 */ /* 0x001fe20008000000 */
[----:B------:R-:W-:Y:S01]  /*6fdc0*/  ULDC UR4, c[0x0][0x228] ;  /* 0x00008a0000047ab9 */ /* 0x000fe20000000800 */
[----:B------:R-:W-:Y:S01]  /*6fdd0*/  VIADD R45, R39, 0x1f ;  /* 0x0000001f272d7836 */ /* 0x000fe20000000000 */
[----:B--2---:R-:W-:-:S05]  /*6fde0*/  PRMT R50, R42, 0x7770, RZ ;  /* 0x000077702a327816 */ /* 0x004fca00000000ff */
[----:B------:R0:W-:Y:S02]  /*6fdf0*/  @P5 STG.E.U8 desc[UR32][R40.64], R50 ;  /* 0x0000003228005986 */ /* 0x0001e4000c101120 */
[----:B0-----:R-:W-:-:S05]  /*6fe00*/  IADD3 R40, P3, R47, R3, RZ ;  /* 0x000000032f287210 */ /* 0x001fca0007f7e0ff */
[----:B------:R-:W-:Y:S01]  /*6fe10*/  IMAD.X R41, R46, 0x1, R60, P3 ;  /* 0x000000012e297824 */ /* 0x000fe200018e063c */
[----:B------:R-:W-:Y:S02]  /*6fe20*/  PRMT R46, R42, 0x7771, RZ ;  /* 0x000077712a2e7816 */ /* 0x000fe400000000ff */
[----:B------:R-:W-:Y:S01]  /*6fe30*/  ISETP.LT.AND P5, PT, R38, UR8, !P1 ;  /* 0x0000000826007c0c */ /* 0x000fe2000cfa1270 */
[----:B------:R-:W-:Y:S01]  /*6fe40*/  VIADD R50, R39, 0x20 ;  /* 0x0000002027327836 */ /* 0x000fe20000000000 */
[----:B------:R-:W-:Y:S01]  /*6fe50*/  SHF.R.S32.HI R47, RZ, 0x1f, R48 ;  /* 0x0000001fff2f7819 */ /* 0x000fe20000011430 */
[----:B------:R0:W-:Y:S01]  /*6fe60*/  @P4 STG.E.U8 desc[UR32][R40.64], R46 ;  /* 0x0000002e28004986 */ /* 0x0001e2000c101120 */
[----:B------:R-:W-:Y:S01]  /*6fe70*/  ISETP.LT.AND P4, PT, R43, UR4, !P1 ;  /* 0x000000042b007c0c */ /* 0x000fe2000cf81270 */
[----:B------:R-:W-:Y:S01]  /*6fe80*/  ULDC UR4, c[0x0][0x248] ;  /* 0x0000920000047ab9 */ /* 0x000fe20000000800 */
[----:B------:R-:W-:Y:S01]  /*6fe90*/  ISETP.GE.AND P3, PT, R45, UR6, PT ;  /* 0x000000062d007c0c */ /* 0x000fe2000bf66270 */
[----:B------:R-:W-:Y:S01]  /*6fea0*/  ULDC UR6, c[0x0][0x22c] ;  /* 0x00008b0000067ab9 */ /* 0x000fe20000000800 */
[----:B------:R-:W2:Y:S01]  /*6feb0*/  LDL.LU R43, [R1+0x2758] ;  /* 0x00275800012b7983 */ /* 0x000ea20000300800 */
[C---:B------:R-:W-:Y:S01]  /*6fec0*/  IADD3 R44, P6, R48.reuse, R0, RZ ;  /* 0x00000000302c7210 */ /* 0x040fe20007fde0ff */
[----:B------:R-:W-:Y:S01]  /*6fed0*/  ULDC UR8, c[0x0][0x228] ;  /* 0x00008a0000087ab9 */ /* 0x000fe20000000800 */
[----:B0-----:R-:W-:-:S05]  /*6fee0*/  IADD3 R40, P1, R48, R3, RZ ;  /* 0x0000000330287210 */ /* 0x001fca0007f3e0ff */
[C---:B------:R-:W-:Y:S01]  /*6fef0*/  IMAD.X R41, R47.reuse, 0x1, R60, P1 ;  /* 0x000000012f297824 */ /* 0x040fe200008e063c */
[----:B------:R-:W-:Y:S01]  /*6ff00*/  ISETP.GE.AND P1, PT, R50, UR6, PT ;  /* 0x0000000632007c0c */ /* 0x000fe2000bf26270 */
[----:B------:R-:W-:Y:S01]  /*6ff10*/  IMAD.X R45, R47, 0x1, R2, P6 ;  /* 0x000000012f2d7824 */ /* 0x000fe200030e0602 */
[----:B------:R-:W3:Y:S01]  /*6ff20*/  LDL.LU R50, [R1+0xbf8] ;  /* 0x000bf80001327983 */ /* 0x000ee20000300800 */
[----:B------:R-:W-:Y:S01]  /*6ff30*/  PRMT R49, R42, 0x7772, RZ ;  /* 0x000077722a317816 */ /* 0x000fe200000000ff */
[----:B------:R-:W-:Y:S01]  /*6ff40*/  VIADD R48, R48, UR4 ;  /* 0x0000000430307c36 */ /* 0x000fe20008000000 */
[----:B------:R-:W-:Y:S01]  /*6ff50*/  PRMT R51, R42, 0x7773, RZ ;  /* 0x000077732a337816 */ /* 0x000fe200000000ff */
[----:B------:R-:W-:Y:S01]  /*6ff60*/  ULDC UR6, c[0x0][0x228] ;  /* 0x00008a0000067ab9 */ /* 0x000fe20000000800 */
[----:B------:R-:W-:Y:S01]  /*6ff70*/  VIADD R46, R39, 0x21 ;  /* 0x00000021272e7836 */ /* 0x000fe20000000000 */
[----:B------:R0:W-:Y:S01]  /*6ff80*/  @P5 STG.E.U8 desc[UR32][R44.64], R49 ;  /* 0x000000312c005986 */ /* 0x0001e2000c101120 */
[----:B------:R-:W-:Y:S01]  /*6ff90*/  ISETP.LT.AND P5, PT, R38, UR8, !P2 ;  /* 0x0000000826007c0c */ /* 0x000fe2000d7a1270 */
[----:B------:R-:W-:Y:S01]  /*6ffa0*/  ULDC UR4, c[0x0][0x22c] ;  /* 0x00008b0000047ab9 */ /* 0x000fe20000000800 */
[----:B------:R-:W-:Y:S01]  /*6ffb0*/  SHF.R.S32.HI R42, RZ, 0x1f, R48 ;  /* 0x0000001fff2a7819 */ /* 0x000fe20000011430 */
[----:B------:R1:W-:Y:S01]  /*6ffc0*/  @P4 STG.E.U8 desc[UR32][R40.64], R51 ;  /* 0x0000003328004986 */ /* 0x0003e2000c101120 */
[----:B0-----:R-:W-:Y:S01]  /*6ffd0*/  IADD3 R44, P6, R48, R0, RZ ;  /* 0x00000000302c7210 */ /* 0x001fe20007fde0ff */
[----:B------:R-:W-:Y:S01]  /*6ffe0*/  ULDC UR8, c[0x0][0x228] ;  /* 0x00008a0000087ab9 */ /* 0x000fe20000000800 */
[----:B------:R-:W-:Y:S01]  /*6fff0*/  ISETP.GE.AND P4, PT, R46, UR4, PT ;  /* 0x000000042e007c0c */ /* 0x000fe2000bf86270 */
[----:B------:R-:W-:-:S02]  /*70000*/  ULDC UR4, c[0x0][0x248] ;  /* 0x0000920000047ab9 */ /* 0x000fc40000000800 */
[----:B------:R-:W-:Y:S01]  /*70010*/  IMAD.X R45, R42, 0x1, R2, P6 ;  /* 0x000000012a2d7824 */ /* 0x000fe200030e0602 */
[C---:B-1----:R-:W-:Y:S01]  /*70020*/  IADD3 R40, P6, R48.reuse, R3, RZ ;  /* 0x0000000330287210 */ /* 0x042fe20007fde0ff */
[----:B------:R-:W-:Y:S01]  /*70030*/  VIADD R48, R48, UR4 ;  /* 0x0000000430307c36 */ /* 0x000fe20008000000 */
[----:B------:R-:W-:-:S03]  /*70040*/  ULDC UR4, c[0x0][0x248] ;  /* 0x0000920000047ab9 */ /* 0x000fc60000000800 */
[----:B------:R-:W-:Y:S01]  /*70050*/  IMAD.X R41, R42, 0x1, R60, P6 ;  /* 0x000000012a297824 */ /* 0x000fe200030e063c */
[----:B------:R-:W-:Y:S02]  /*70060*/  IADD3 R42, P6, R48, R0, RZ ;  /* 0x00000000302a7210 */ /* 0x000fe40007fde0ff */
[C---:B--2---:R-:W-:Y:S02]  /*70070*/  PRMT R47, R43.reuse, 0x7770, RZ ;  /* 0x000077702b2f7816 */ /* 0x044fe400000000ff */
[----:B------:R-:W-:-:S03]  /*70080*/  PRMT R46, R43, 0x7771, RZ ;  /* 0x000077712b2e7816 */ /* 0x000fc600000000ff */
[----:B------:R0:W-:Y:S01]  /*70090*/  @P5 STG.E.U8 desc[UR32][R44.64], R47 ;  /* 0x0000002f2c005986 */ /* 0x0001e2000c101120 */
[----:B---3--:R-:W-:Y:S01]  /*700a0*/  ISETP.LT.AND P2, PT, R50, UR6, !P2 ;  /* 0x0000000632007c0c */ /* 0x008fe2000d741270 */
[----:B------:R-:W-:Y:S02]  /*700b0*/  ULDC UR6, c[0x0][0x228] ;  /* 0x00008a0000067ab9 */ /* 0x000fe40000000800 */
[----:B------:R-:W-:Y:S01]  /*700c0*/  ISETP.LT.AND P5, PT, R38, UR6, !P3 ;  /* 0x0000000626007c0c */ /* 0x000fe2000dfa1270 */
[----:B------:R-:W-:Y:S02]  /*700d0*/  ULDC UR6, c[0x0][0x228] ;  /* 0x00008a0000067ab9 */ /* 0x000fe40000000800 */
[----:B------:R-:W-:Y:S02]  /*700e0*/  ISETP.LT.AND P3, PT, R50, UR6, !P3 ;  /* 0x0000000632007c0c */ /* 0x000fe4000df61270 */
[C---:B------:R-:W-:Y:S01]  /*700f0*/  PRMT R49, R43.reuse, 0x7772, RZ ;  /* 0x000077722b317816 */ /* 0x040fe200000000ff */
[C---:B0-----:R-:W-:Y:S01]  /*70100*/  VIADD R47, R48.reuse, UR4 ;  /* 0x00000004302f7c36 */ /* 0x041fe20008000000 */
[----:B------:R-:W-:Y:S01]  /*70110*/  SHF.R.S32.HI R45, RZ, 0x1f, R48 ;  /* 0x0000001fff2d7819 */ /* 0x000fe20000011430 */
[----:B------:R-:W-:Y:S01]  /*70120*/  ULDC UR6, c[0x0][0x228] ;  /* 0x00008a0000067ab9 */ /* 0x000fe20000000800 */
[----:B------:R-:W-:Y:S01]  /*70130*/  PRMT R44, R43, 0x7773, RZ ;  /* 0x000077732b2c7816 */ /* 0x000fe200000000ff */
[----:B------:R0:W-:Y:S01]  /*70140*/  @P2 STG.E.U8 desc[UR32][R40.64], R46 ;  /* 0x0000002e28002986 */ /* 0x0001e2000c101120 */
[----:B------:R-:W-:Y:S01]  /*70150*/  ULDC UR4, c[0x0][0x22c] ;  /* 0x00008b0000047ab9 */ /* 0x000fe20000000800 */
[----:B------:R-:W-:Y:S01]  /*70160*/  IMAD.X R43, R45, 0x1, R2, P6 ;  /* 0x000000012d2b7824 */ /* 0x000fe200030e0602 */
[----:B0-----:R-:W-:Y:S01]  /*70170*/  IADD3 R40, P2, R48, R3, RZ ;  /* 0x0000000330287210 */ /* 0x001fe20007f5e0ff */
[----:B------:R-:W-:-:S04]  /*70180*/  VIADD R48, R39, 0x22 ;  /* 0x0000002227307836 */ /* 0x000fc80000000000 */
[----:B------:R-:W-:Y:S01]  /*70190*/  IMAD.X R41, R45, 0x1, R60, P2 ;  /* 0x000000012d297824 */ /* 0x000fe200010e063c */
[----:B------:R0:W-:Y:S01]  /*701a0*/  @P5 STG.E.U8 desc[UR32][R42.64], R49 ;  /* 0x000000312a005986 */ /* 0x0001e2000c101120 */
[----:B------:R-:W-:Y:S01]  /*701b0*/  ISETP.LT.AND P6, PT, R38, UR8, !P1 ;  /* 0x0000000826007c0c */ /* 0x000fe2000cfc1270 */
[----:B------:R-:W-:Y:S01]  /*701c0*/  ULDC UR8, c[0x0][0x228] ;  /* 0x00008a0000087ab9 */ /* 0x000fe20000000800 */
[----:B------:R-:W-:Y:S01]  /*701d0*/  SHF.R.S32.HI R46, RZ, 0x1f, R47 ;  /* 0x0000001fff2e7819 */ /* 0x000fe2000001142f */
[----:B------:R1:W-:Y:S01]  /*701e0*/  @P3 STG.E.U8 desc[UR32][R40.64], R44 ;  /* 0x0000002c28003986 */ /* 0x0003e2000c101120 */
[----:B------:R-:W-:Y:S01]  /*701f0*/  ISETP.LT.AND P3, PT, R50, UR6, !P1 ;  /* 0x0000000632007c0c */ /* 0x000fe2000cf61270 */
[----:B------:R-:W-:Y:S01]  /*70200*/  ULDC UR6, c[0x0][0x228] ;  /* 0x00008a0000067ab9 */ /* 0x000fe20000000800 */
[----:B------:R-:W-:Y:S01]  /*70210*/  ISETP.GE.AND P2, PT, R48, UR4, PT ;  /* 0x0000000430007c0c */ /* 0x000fe2000bf46270 */
[----:B------:R-:W-:Y:S01]  /*70220*/  ULDC UR4, c[0x0][0x248] ;  /* 0x0000920000047ab9 */ /* 0x000fe20000000800 */
[----:B------:R-:W-:Y:S01]  /*70230*/  VIADD R48, R39, 0x23 ;  /* 0x0000002327307836 */ /* 0x000fe20000000000 */
[C---:B0-----:R-:W-:Y:S01]  /*70240*/  IADD3 R42, P5, R47.reuse, R0, RZ ;  /* 0x000000002f2a7210 */ /* 0x041fe20007fbe0ff */
[C---:B------:R-:W-:Y:S01]  /*70250*/  VIADD R45, R47.reuse, UR4 ;  /* 0x000000042f2d7c36 */ /* 0x040fe20008000000 */
[----:B------:R-:W-:Y:S01]  /*70260*/  ULDC UR4, c[0x0][0x22c] ;  /* 0x00008b0000047ab9 */ /* 0x000fe20000000800 */
[----:B-1----:R-:W-:-:S02]  /*70270*/  IADD3 R40, P1, R47, R3, RZ ;  /* 0x000000032f287210 */ /* 0x002fc40007f3e0ff */
[----:B------:R-:W-:Y:S01]  /*70280*/  IMAD.X R43, R46, 0x1, R2, P5 ;  /* 0x000000012e2b7824 */ /* 0x000fe200028e0602 */
[----:B------:R-:W-:Y:S01]  /*70290*/  ISETP.LT.AND P5, PT, R38, UR8, !P4 ;  /* 0x0000000826007c0c */ /* 0x000fe2000e7a1270 */
[----:B------:R-:W-:Y:S01]  /*702a0*/  ULDC UR8, c[0x0][0x228] ;  /* 0x00008a0000087ab9 */ /* 0x000fe20000000800 */
[----:B------:R-:W2:Y:S01]  /*702b0*/  LDL.LU R38, [R1+0x2754] ;  /* 0x0027540001267983 */ /* 0x000ea20000300800 */
[----:B------:R-:W-:Y:S01]  /*702c0*/  IMAD.X R41, R46, 0x1, R60, P1 ;  /* 0x000000012e297824 */ /* 0x000fe200008e063c */
[----:B------:R-:W-:Y:S01]  /*702d0*/  ISETP.GE.AND P1, PT, R48, UR4, PT ;  /* 0x0000000430007c0c */ /* 0x000fe2000bf26270 */
[----:B------:R-:W-:Y:S01]  /*702e0*/  ULDC UR4, c[0x0][0x248] ;  /* 0x0000920000047ab9 */ /* 0x000fe20000000800 */
[----:B------:R-:W3:Y:S01]  /*702f0*/  LDL.LU R48, [R1+0xbfc] ;  /* 0x000bfc0001307983 */ /* 0x000ee20000300800 */
[----:B------:R-:W-:Y:S02]  /*70300*/  PRMT R51, R36, 0x7770, RZ ;  /* 0x0000777024337816 */ /* 0x000fe400000000ff */
[----:B------:R-:W-:-:S03]  /*70310*/  SHF.R.S32.HI R44, RZ, 0x1f, R45 ;  /* 0x0000001fff2c7819 */ /* 0x000fc6000001142d */
[----:B------:R0:W-:Y:S01]  /*70320*/  @P6 STG.E.U8 desc[UR32][R42.64], R51 ;  /* 0x000000332a006986 */ /* 0x0001e2000c101120 */
[----:B------:R-:W-:Y:S02]  /*70330*/  PRMT R49, R36, 0x7771, RZ ;  /* 0x0000777124317816 */ /* 0x000fe400000000ff */
[----:B------:R-:W-:Y:S02]  /*70340*/  ISETP.LT.AND P4, PT, R50, UR6, !P4 ;  /* 0x0000000632007c0c */ /* 0x000fe4000e781270 */
[----:B------:R-:W-:Y:S01]  /*70350*/  PRMT R47, R36, 0x7772, RZ ;  /* 0x00007772242f7816 */ /* 0x000fe200000000ff */
[----:B------:R1:W-:Y:S01]  /*70360*/  @P3 STG.E.U8 desc[UR32][R40.64], R49 ;  /* 0x0000003128003986 */ /* 0x0003e2000c101120 */
[C---:B------:R-:W-:Y:S01]  /*70370*/  VIADD R46, R45.reuse, UR4 ;  /* 0x000000042d2e7c36 */ /* 0x040fe20008000000 */
[----:B------:R-:W-:Y:S01]  /*70380*/  ULDC UR4, c[0x0][0x22c] ;  /* 0x00008b0000047ab9 */ /* 0x000fe20000000800 */
[----:B------:R-:W-:Y:S01]  /*70390*/  ULDC UR6, c[0x0][0x228] ;  /* 0x00008a0000067ab9 */ /* 0x000fe20000000800 */
[----:B0-----:R-:W-:-:S05]  /*703a0*/  IADD3 R42, P6, R45, R0, RZ ;  /* 0x000000002d2a7210 */ /* 0x001fca0007fde0ff */
[----:B------:R-:W-:Y:S01]  /*703b0*/  IMAD.X R43, R44, 0x1, R2, P6 ;  /* 0x000000012c2b7824 */ /* 0x000fe200030e0602 */
[----:B-1----:R-:W-:Y:S02]  /*703c0*/  IADD3 R40, P3, R45, R3, RZ ;  /* 0x000000032d287210 */ /* 0x002fe40007f7e0ff */
[----:B------:R-:W-:Y:S02]  /*703d0*/  PRMT R51, R36, 0x7773, RZ ;  /* 0x0000777324337816 */ /* 0x000fe400000000ff */
[----:B------:R0:W-:Y:S01]  /*703e0*/  @P5 STG.E.U8 desc[UR32][R42.64], R47 ;  /* 0x0000002f2a005986 */ /* 0x0001e2000c101120 */
[----:B------:R-:W-:Y:S01]  /*703f0*/  IMAD.X R41, R44, 0x1, R60, P3 ;  /* 0x000000012c297824 */ /* 0x000fe200018e063c */
[----:B------:R-:W-:-:S04]  /*70400*/  SHF.R.S32.HI R45, RZ, 0x1f, R46 ;  /* 0x0000001fff2d7819 */ /* 0x000fc8000001142e */
[----:B------:R1:W-:Y:S01]  /*70410*/  @P4 STG.E.U8 desc[UR32][R40.64], R51 ;  /* 0x0000003328004986 */ /* 0x0003e2000c101120 */
[----:B0-----:R-:W-:Y:S01]  /*70420*/  VIADD R47, R39, 0x24 ;  /* 0x00000024272f7836 */ /* 0x001fe20000000000 */
[----:B------:R-:W-:Y:S02]  /*70430*/  ISETP.LT.AND P4, PT, R50, UR6, !P2 ;  /* 0x0000000632007c0c */ /* 0x000fe4000d781270 */
[----:B------:R-:W4:Y:S01]  /*70440*/  LDL.LU R39, [R1+0x2750] ;  /* 0x0027500001277983 */ /* 0x000f220000300800 */
[C---:B------:R-:W-:Y:S01]  /*70450*/  IADD3 R42, P6, R46.reuse, R0, RZ ;  /* 0x000000002e2a7210 */ /* 0x040fe20007fde0ff */
[----:B------:R-:W-:Y:S01]  /*70460*/  ULDC UR6, c[0x0][0x228] ;  /* 0x00008a0000067ab9 */ /* 0x000fe20000000800 */
[----:B------:R-:W-:Y:S01]  /*70470*/  ISETP.GE.AND P3, PT, R47, UR4, PT ;  /* 0x000000042f007c0c */ /* 0x000fe2000bf66270 */
[----:B------:R-:W-:Y:S02]  /*70480*/  ULDC UR4, c[0x0][0x248] ;  /* 0x0000920000047ab9 */ /* 0x000fe40000000800 */
[----:B------:R-:W-:Y:S01]  /*70490*/  VIADD R36, R46, UR4 ;  /* 0x000000042e247c36 */ /* 0x000fe20008000000 */
[----:B---3--:R-:W-:Y:S01]  /*704a0*/  ISETP.LT.AND P5, PT, R48, UR8, !P2 ;  /* 0x0000000830007c0c */ /* 0x008fe2000d7a1270 */
[----:B------:R-:W-:Y:S01]  /*704b0*/  IMAD.X R43, R45, 0x1, R2, P6 ;  /* 0x000000012d2b7824 */ /* 0x000fe200030e0602 */
[----:B-1----:R-:W-:Y:S01]  /*704c0*/  IADD3 R40, P2, R46, R3, RZ ;  /* 0x000000032e287210 */ /* 0x002fe20007f5e0ff */
[----:B------:R-:W-:Y:S01]  /*704d0*/  ULDC UR8, c[0x0][0x228] ;  /* 0x00008a0000087ab9 */ /* 0x000fe20000000800 */
[----:B------:R-:W3:Y:S01]  /*704e0*/  LDL.LU R46, [R1+0x7c4] ;  /* 0x0007c400012e7983 */ /* 0x000ee20000300800 */
[----:B------:R-:W-:Y:S01]  /*704f0*/  PRMT R49, R37, 0x7770, RZ ;  /* 0x0000777025317816 */ /* 0x000fe200000000ff */
[----:B------:R-:W-:Y:S01]  /*70500*/  ULDC UR4, c[0x0][0x22c] ;  /* 0x00008b0000047ab9 */ /* 0x000fe20000000800 */
[----:B------:R-:W-:-:S06]  /*70510*/  SHF.R.S32.HI R47, RZ, 0x1f, R36 ;  /* 0x0000001fff2f7819 */ /* 0x000fcc0000011424 */
[----:B------:R0:W-:Y:S01]  /*70520*/  @P5 STG.E.U8 desc[UR32][R42.64], R49 ;  /* 0x000000312a005986 */ /* 0x0001e2000c101120 */
[----:B------:R-:W-:Y:S01]  /*70530*/  ISETP.LT.AND P5, PT, R48, UR8, !P1 ;  /* 0x0000000830007c0c */ /* 0x000fe2000cfa1270 */
[----:B------:R-:W-:Y:S01]  /*70540*/  IMAD.X R41, R45, 0x1, R60, P2 ;  /* 0x000000012d297824 */ /* 0x000fe200010e063c */
[C---:B------:R-:W-:Y:S01]  /*70550*/  PRMT R51, R37.reuse, 0x7771, RZ ;  /* 0x0000777125337816 */ /* 0x040fe200000000ff */
[----:B------:R-:W-:Y:S01]  /*70560*/  ULDC UR8, c[0x0][0x228] ;  /* 0x00008a0000087ab9 */ /* 0x000fe20000000800 */
[----:B0-----:R-:W-:Y:S02]  /*70570*/  IADD3 R42, P6, R36, R0, RZ ;  /* 0x00000000242a7210 */ /* 0x001fe40007fde0ff */
[----:B------:R-:W-:Y:S01]  /*70580*/  PRMT R49, R37, 0x7772, RZ ;  /* 0x0000777225317816 */ /* 0x000fe200000000ff */
[----:B------:R0:W-:Y:S02]  /*70590*/  @P4 STG.E.U8 desc[UR32][R40.64], R51 ;  /* 0x0000003328004986 */ /* 0x0001e4000c101120 */
[----:B------:R-:W-:Y:S01]  /*705a0*/  IMAD.X R43, R47, 0x1, R2, P6 ;  /* 0x000000012f2b7824 */ /* 0x000fe200030e0602 */
[----:B------:R-:W-:Y:S01]  /*705b0*/  ISETP.LT.AND P4, PT, R50, UR6, !P1 ;  /* 0x0000000632007c0c */ /* 0x000fe2000cf81270 */
[----:B------:R-:W-:-:S03]  /*705c0*/  ULDC UR6, c[0x0][0x228] ;  /* 0x00008a0000067ab9 */ /* 0x000fc60000000800 */
[----:B------:R1:W-:Y:S01]  /*705d0*/  @P5 STG.E.U8 desc[UR32][R42.64], R49 ;  /* 0x000000312a005986 */ /* 0x0003e2000c101120 */
[----:B------:R-:W-:Y:S01]  /*705e0*/  ISETP.LT.AND P5, PT, R48, UR8, !P3 ;  /* 0x0000000830007c0c */ /* 0x000fe2000dfa1270 */
[----:B------:R-:W-:Y:S01]  /*705f0*/  ULDC UR8, c[0x0][0x228] ;  /* 0x00008a0000087ab9 */ /* 0x000fe20000000800 */
[----:B0-----:R-:W-:-:S05]  /*70600*/  IADD3 R40, P1, R36, R3, RZ ;  /* 0x0000000324287210 */ /* 0x001fca0007f3e0ff */
[----:B------:R-:W-:Y:S01]  /*70610*/  IMAD.X R41, R47, 0x1, R60, P1 ;  /* 0x000000012f297824 */ /* 0x000fe200008e063c */
[----:B-1----:R-:W-:Y:S02]  /*70620*/  PRMT R43, R37, 0x7773, RZ ;  /* 0x00007773252b7816 */ /* 0x002fe400000000ff */
[----:B--2---:R-:W-:-:S03]  /*70630*/  PRMT R47, R38, 0x7770, RZ ;  /* 0x00007770262f7816 */ /* 0x004fc600000000ff */
[----:B------:R0:W-:Y:S01]  /*70640*/  @P4 STG.E.U8 desc[UR32][R40.64], R43 ;  /* 0x0000002b28004986 */ /* 0x0001e2000c101120 */
[----:B------:R-:W-:Y:S01]  /*70650*/  ISETP.LT.AND P4, PT, R50, UR6, !P3 ;  /* 0x0000000632007c0c */ /* 0x000fe2000df81270 */
[----:B------:R-:W-:Y:S01]  /*70660*/  ULDC UR6, c[0x0][0x22c] ;  /* 0x00008b0000067ab9 */ /* 0x000fe20000000800 */
[C---:B----4-:R-:W-:Y:S02]  /*70670*/  PRMT R51, R39.reuse, 0x7771, RZ ;  /* 0x0000777127337816 */ /* 0x050fe400000000ff */
[----:B------:R-:W-:Y:S01]  /*70680*/  PRMT R49, R39, 0x7772, RZ ;  /* 0x0000777227317816 */ /* 0x000fe200000000ff */
[----:B---3--:R-:W-:-:S05]  /*70690*/  VIADD R44, R46, 0x25 ;  /* 0x000000252e2c7836 */ /* 0x008fca0000000000 */
[----:B------:R-:W-:Y:S01]  /*706a0*/  ISETP.GE.AND P2, PT, R44, UR4, PT ;  /* 0x000000042c007c0c */ /* 0x000fe2000bf46270 */
[----:B------:R-:W-:Y:S02]  /*706b0*/  ULDC UR4, c[0x0][0x248] ;  /* 0x0000920000047ab9 */ /* 0x000fe40000000800 */
[----:B------:R-:W-:Y:S01]  /*706c0*/  VIADD R44, R36, UR4 ;  /* 0x00000004242c7c36 */ /* 0x000fe20008000000 */
[----:B------:R-:W-:Y:S01]  /*706d0*/  ULDC UR4, c[0x0][0x22c] ;  /* 0x00008b0000047ab9 */ /* 0x000fe20000000800 */
[----:B------:R-:W-:-:S03]  /*706e0*/  VIADD R42, R46, 0x26 ;  /* 0x000000262e2a7836 */ /* 0x000fc60000000000 */
[----:B------:R-:W-:Y:S02]  /*706f0*/  SHF.R.S32.HI R45, RZ, 0x1f, R44 ;  /* 0x0000001fff2d7819 */ /* 0x000fe4000001142c */
[----:B------:R-:W-:Y:S02]  /*70700*/  IADD3 R36, P6, R44, R0, RZ ;  /* 0x000000002c247210 */ /* 0x000fe40007fde0ff */
[----:B------:R-:W-:Y:S01]  /*70710*/  ISETP.GE.AND P1, PT, R42, UR4, PT ;  /* 0x000000042a007c0c */ /* 0x000fe2000bf26270 */
[----:B------:R-:W-:Y:S02]  /*70720*/  ULDC UR4, c[0x0][0x248] ;  /* 0x0000920000047ab9 */ /* 0x000fe40000000800 */
[----:B------:R-:W-:Y:S02]  /*70730*/  IMAD.X R37, R45, 0x1, R2, P6 ;  /* 0x000000012d257824 */ /* 0x000fe400030e0602 */
[----:B------:R-:W-:Y:S01]  /*70740*/  VIADD R42, R44, UR4 ;  /* 0x000000042c2a7c36 */ /* 0x000fe20008000000 */
[----:B------:R-:W-:-:S02]  /*70750*/  ULDC UR4, c[0x0][0x228] ;  /* 0x00008a0000047ab9 */ /* 0x000fc40000000800 */
[----:B------:R1:W-:Y:S01]  /*70760*/  @P5 STG.E.U8 desc[UR32][R36.64], R47 ;  /* 0x0000002f24005986 */ /* 0x0003e2000c101120 */
[----:B------:R-:W-:Y:S01]  /*70770*/  ISETP.LT.AND P5, PT, R48, UR8, !P2 ;  /* 0x0000000830007c0c */ /* 0x000fe2000d7a1270 */
[----:B------:R-:W-:Y:S01]  /*70780*/  ULDC UR8, c[0x0][0x228] ;  /* 0x00008a0000087ab9 */ /* 0x000fe20000000800 */
[----:B0-----:R-:W-:Y:S02]  /*70790*/  SHF.R.S32.HI R43, RZ, 0x1f, R42 ;  /* 0x0000001fff2b7819 */ /* 0x001fe4000001142a */
[----:B------:R-:W-:Y:S02]  /*707a0*/  IADD3 R40, P6, R42, R0, RZ ;  /* 0x000000002a287210 */ /* 0x000fe40007fde0ff */
[----:B-1----:R-:W-:Y:S02]  /*707b0*/  IADD3 R36, P3, R44, R3, RZ ;  /* 0x000000032c247210 */ /* 0x002fe40007f7e0ff */
[----:B------:R-:W-:-:S03]  /*707c0*/  PRMT R47, R38, 0x7771, RZ ;  /* 0x00007771262f7816 */ /* 0x000fc600000000ff */
[----:B------:R-:W-:Y:S02]  /*707d0*/  IMAD.X R37, R45, 0x1, R60, P3 ;  /* 0x000000012d257824 */ /* 0x000fe400018e063c */
[----:B------:R-:W-:Y:S01]  /*707e0*/  VIADD R44, R46, 0x27 ;  /* 0x000000272e2c7836 */ /* 0x000fe20000000000 */
[----:B------:R-:W-:Y:S01]  /*707f0*/  PRMT R45, R38, 0x7772, RZ ;  /* 0x00007772262d7816 */ /* 0x000fe200000000ff */
[----:B------:R-:W-:Y:S01]  /*70800*/  IMAD.X R41, R43, 0x1, R2, P6 ;  /* 0x000000012b297824 */ /* 0x000fe200030e0602 */
[----:B------:R0:W-:Y:S01]  /*70810*/  @P4 STG.E.U8 desc[UR32][R36.64], R47 ;  /* 0x0000002f24004986 */ /* 0x0001e2000c101120 */
[----:B------:R-:W-:Y:S01]  /*70820*/  ISETP.LT.AND P4, PT, R50, UR4, !P2 ;  /* 0x0000000432007c0c */ /* 0x000fe2000d781270 */
[----:B------:R-:W-:Y:S01]  /*70830*/  ULDC UR4, c[0x0][0x248] ;  /* 0x0000920000047ab9 */ /* 0x000fe20000000800 */
[----:B------:R-:W-:Y:S01]  /*70840*/  ISETP.GE.AND P3, PT, R44, UR6, PT ;  /* 0x000000062c007c0c */ /* 0x000fe2000bf66270 */
[----:B------:R-:W-:Y:S01]  /*70850*/  VIADD R44, R46, 0x28 ;  /* 0x000000282e2c7836 */ /* 0x000fe20000000000 */
[----:B------:R1:W-:Y:S01]  /*70860*/  @P5 STG.E.U8 desc[UR32][R40.64], R45 ;  /* 0x0000002d28005986 */ /* 0x0003e2000c101120 */
[----:B------:R-:W-:Y:S01]  /*70870*/  ISETP.LT.AND P5, PT, R48, UR8, !P1 ;  /* 0x0000000830007c0c */ /* 0x000fe2000cfa1270 */
[----:B------:R-:W-:Y:S01]  /*70880*/  ULDC UR6, c[0x0][0x22c] ;  /* 0x00008b0000067ab9 */ /* 0x000fe20000000800 */
[----:B------:R-:W-:Y:S01]  /*70890*/  ULDC UR8, c[0x0][0x228] ;  /* 0x00008a0000087ab9 */ /* 0x000fe20000000800 */
[C---:B0-----:R-:W-:Y:S01]  /*708a0*/  IADD3 R36, P2, R42.reuse, R3, RZ ;  /* 0x000000032a247210 */ /* 0x041fe20007f5e0ff */
[----:B------:R-:W-:Y:S01]  /*708b0*/  VIADD R42, R42, UR4 ;  /* 0x000000042a2a7c36 */ /* 0x000fe20008000000 */
[----:B------:R-:W-:-:S03]  /*708c0*/  ULDC UR4, c[0x0][0x22c] ;  /* 0x00008b0000047ab9 */ /* 0x000fc60000000800 */
[----:B------:R-:W-:Y:S01]  /*708d0*/  IMAD.X R37, R43, 0x1, R60, P2 ;  /* 0x000000012b257824 */ /* 0x000fe200010e063c */
[----:B------:R-:W-:Y:S02]  /*708e0*/  PRMT R43, R38, 0x7773, RZ ;  /* 0x00007773262b7816 */ /* 0x000fe400000000ff */
[----:B------:R-:W-:Y:S01]  /*708f0*/  ISETP.GE.AND P2, PT, R44, UR6, PT ;  /* 0x000000062c007c0c */ /* 0x000fe2000bf46270 */
[----:B------:R-:W-:Y:S01]  /*70900*/  VIADD R44, R46, 0x29 ;  /* 0x000000292e2c7836 */ /* 0x000fe20000000000 */
[----:B-1----:R-:W-:Y:S01]  /*70910*/  SHF.R.S32.HI R45, RZ, 0x1f, R42 ;  /* 0x0000001fff2d7819 */ /* 0x002fe2000001142a */
[----:B------:R-:W-:Y:S01]  /*70920*/  ULDC UR6, c[0x0][0x228] ;  /* 0x00008a0000067ab9 */ /* 0x000fe20000000800 */
[----:B------:R-:W-:Y:S01]  /*70930*/  IADD3 R40, P6, R42, R0, RZ ;  /* 0x000000002a287210 */ /* 0x000fe20007fde0ff */
[----:B------:R0:W-:Y:S01]  /*70940*/  @P4 STG.E.U8 desc[UR32][R36.64], R43 ;  /* 0x0000002b24004986 */ /* 0x0001e2000c101120 */
[----:B------:R-:W-:Y:S02]  /*70950*/  PRMT R38, R39, 0x7770, RZ ;  /* 0x0000777027267816 */ /* 0x000fe400000000ff */
[----:B------:R-:W-:Y:S01]  /*70960*/  ISETP.GE.AND P4, PT, R44, UR4, PT ;  /* 0x000000042c007c0c */ /* 0x000fe2000bf86270 */
[C---:B------:R-:W-:Y:S01]  /*70970*/  IMAD.X R41, R45.reuse, 0x1, R2, P6 ;  /* 0x000000012d297824 */ /* 0x040fe200030e0602 */
[----:B------:R-:W-:Y:S01]  /*70980*/  ISETP.LT.AND P1, PT, R50, UR6, !P1 ;  /* 0x0000000632007c0c */ /* 0x000fe2000cf21270 */
[----:B------:R-:W-:Y:S01]  /*70990*/  ULDC UR4, c[0x0][0x248] ;  /* 0x0000920000047ab9 */ /* 0x000fe20000000800 */
[----:B------:R-:W-:Y:S01]  /*709a0*/  ULDC UR6, c[0x0][0x228] ;  /* 0x00008a0000067ab9 */ /* 0x000fe20000000800 */
[C---:B------:R-:W-:Y:S01]  /*709b0*/  VIADD R44, R42.reuse, UR4 ;  /* 0x000000042a2c7c36 */ /* 0x040fe20008000000 */
[----:B------:R1:W-:Y:S01]  /*709c0*/  @P5 STG.E.U8 desc[UR32][R40.64], R38 ;  /* 0x0000002628005986 */ /* 0x0003e2000c101120 */
[----:B0-----:R-:W-:Y:S01]  /*709d0*/  IADD3 R36, P6, R42, R3, RZ ;  /* 0x000000032a247210 */ /* 0x001fe20007fde0ff */
[----:B------:R-:W-:Y:S01]  /*709e0*/  ULDC UR4, c[0x0][0x248] ;  /* 0x0000920000047ab9 */ /* 0x000fe20000000800 */
[----:B------:R-:W-:Y:S01]  /*709f0*/  ISETP.LT.AND P5, PT, R48, UR6, !P3 ;  /* 0x0000000630007c0c */ /* 0x000fe2000dfa1270 */
[----:B------:R-:W-:Y:S01]  /*70a00*/  ULDC UR6, c[0x0][0x228] ;  /* 0x00008a0000067ab9 */ /* 0x000fe20000000800 */
[----:B------:R-:W-:Y:S01]  /*70a10*/  SHF.R.S32.HI R47, RZ, 0x1f, R44 ;  /* 0x0000001fff2f7819 */ /* 0x000fe2000001142c */
[----:B------:R-:W-:Y:S01]  /*70a20*/  IMAD.X R37, R45, 0x1, R60, P6 ;  /* 0x000000012d257824 */ /* 0x000fe200030e063c */
[----:B------:R-:W-:-:S02]  /*70a30*/  ISETP.LT.AND P3, PT, R50, UR6, !P3 ;  /* 0x0000000632007c0c */ /* 0x000fc4000df61270 */
[----:B------:R-:W-:Y:S01]  /*70a40*/  PRMT R43, R39, 0x7773, RZ ;  /* 0x00007773272b7816 */ /* 0x000fe200000000ff */
[C---:B------:R-:W-:Y:S01]  /*70a50*/  VIADD R42, R44.reuse, UR4 ;  /* 0x000000042c2a7c36 */ /* 0x040fe20008000000 */
[CC--:B-1----:R-:W-:Y:S01]  /*70a60*/  IADD3 R38, P6, R44.reuse, R0.reuse, RZ ;  /* 0x000000002c267210 */ /* 0x0c2fe20007fde0ff */
[----:B------:R0:W-:Y:S01]  /*70a70*/  @P1 STG.E.U8 desc[UR32][R36.64], R51 ;  /* 0x0000003324001986 */ /* 0x0001e2000c101120 */
[----:B------:R-:W-:Y:S01]  /*70a80*/  IADD3 R40, P1, R44, R3, RZ ;  /* 0x000000032c287210 */ /* 0x000fe20007f3e0ff */
[----:B------:R-:W-:Y:S01]  /*70a90*/  ULDC UR4, c[0x0][0x22c] ;  /* 0x00008b0000047ab9 */ /* 0x000fe20000000800 */
[----:B------:R-:W-:Y:S01]  /*70aa0*/  ULDC UR6, c[0x0][0x228] ;  /* 0x00008a0000067ab9 */ /* 0x000fe20000000800 */
[C---:B------:R-:W-:Y:S01]  /*70ab0*/  IMAD.X R39, R47.reuse, 0x1, R2, P6 ;  /* 0x000000012f277824 */ /* 0x040fe200030e0602 */
[----:B------:R-:W-:Y:S01]  /*70ac0*/  ISETP.LT.AND P6, PT, R48, UR8, !P2 ;  /* 0x0000000830007c0c */ /* 0x000fe2000d7c1270 */
[----:B------:R-:W-:Y:S01]  /*70ad0*/  VIADD R44, R46, 0x2a ;  /* 0x0000002a2e2c7836 */ /* 0x000fe20000000000 */
[----:B------:R-:W-:Y:S01]  /*70ae0*/  SHF.R.S32.HI R45, RZ, 0x1f, R42 ;  /* 0x0000001fff2d7819 */ /* 0x000fe2000001142a */
[----:B------:R-:W-:Y:S01]  /*70af0*/  IMAD.X R41, R47, 0x1, R60, P1 ;  /* 0x000000012f297824 */ /* 0x000fe200008e063c */
[----:B------:R1:W-:Y:S01]  /*70b00*/  @P5 STG.E.U8 desc[UR32][R38.64], R49 ;  /* 0x0000003126005986 */ /* 0x0003e2000c101120 */
[----:B------:R-:W-:Y:S01]  /*70b10*/  ULDC UR8, c[0x0][0x228] ;  /* 0x00008a0000087ab9 */ /* 0x000fe20000000800 */
[----:B0-----:R-:W-:-:S02]  /*70b20*/  IADD3 R36, P5, R42, R0, RZ ;  /* 0x000000002a247210 */ /* 0x001fc40007fbe0ff */
[----:B------:R-:W-:Y:S01]  /*70b30*/  ISETP.GE.AND P1, PT, R44, UR4, PT ;  /* 0x000000042c007c0c */ /* 0x000fe2000bf26270 */
[----:B------:R-:W-:Y:S01]  /*70b40*/  ULDC UR4, c[0x0][0x248] ;  /* 0x0000920000047ab9 */ /* 0x000fe20000000800 */
[----:B------:R-:W-:Y:S01]  /*70b50*/  PRMT R51, R32, 0x7770, RZ ;  /* 0x0000777020337816 */ /* 0x000fe200000000ff */
[C---:B------:R-:W-:Y:S01]  /*70b60*/  IMAD.X R37, R45.reuse, 0x1, R2, P5 ;  /* 0x000000012d257824 */ /* 0x040fe200028e0602 */
[----:B------:R0:W-:Y:S01]  /*70b70*/  @P3 STG.E.U8 desc[UR32][R40.64], R43 ;  /* 0x0000002b28003986 */ /* 0x0001e2000c101120 */
[----:B------:R-:W-:Y:S01]  /*70b80*/  ISETP.LT.AND P3, PT, R50, UR6, !P2 ;  /* 0x0000000632007c0c */ /* 0x000fe2000d761270 */
[----:B------:R-:W-:Y:S01]  /*70b90*/  VIADD R44, R42, UR4 ;  /* 0x000000042a2c7c36 */ /* 0x000fe20008000000 */
[----:B------:R-:W-:Y:S01]  /*70ba0*/  ISETP.LT.AND P5, PT, R48, UR8, !P4 ;  /* 0x0000000830007c0c */ /* 0x000fe2000e7a1270 */
[----:B------:R2:W-:Y:S01]  /*70bb0*/  @P6 STG.E.U8 desc[UR32][R36.64], R51 ;  /* 0x0000003324006986 */ /* 0x0005e2000c101120 */
[----:B-1----:R-:W-:Y:S01]  /*70bc0*/  IADD3 R38, P2, R42, R3, RZ ;  /* 0x000000032a267210 */ /* 0x002fe20007f5e0ff */
[----:B------:R-:W-:Y:S01]  /*70bd0*/  ULDC UR4, c[0x0][0x22c] ;  /* 0x00008b0000047ab9 */ /* 0x000fe20000000800 */
[----:B------:R-:W-:Y:S01]  /*70be0*/  SHF.R.S32.HI R47, RZ, 0x1f, R44 ;  /* 0x0000001fff2f7819 */ /* 0x000fe2000001142c */
[----:B------:R-:W-:Y:S01]  /*70bf0*/  ULDC UR6, c[0x0][0x228] ;  /* 0x00008a0000067ab9 */ /* 0x000fe20000000800 */
[----:B------:R-:W-:Y:S01]  /*70c00*/  PRMT R49, R32, 0x7772, RZ ;  /* 0x0000777220317816 */ /* 0x000fe200000000ff */
[----:B------:R-:W-:Y:S01]  /*70c10*/  IMAD.X R39, R45, 0x1, R60, P2 ;  /* 0x000000012d277824 */ /* 0x000fe200010e063c */
[----:B------:R-:W-:Y:S01]  /*70c20*/  ULDC UR8, c[0x0][0x228] ;  /* 0x00008a0000087ab9 */ /* 0x000fe20000000800 */
[----:B0-----:R-:W-:-:S02]  /*70c30*/  IADD3 R40, P6, R44, R0, RZ ;  /* 0x000000002c287210 */ /* 0x001fc40007fde0ff */
[----:B------:R-:W-:Y:S01]  /*70c40*/  PRMT R45, R32, 0x7771, RZ ;  /* 0x00007771202d7816 */ /* 0x000fe200000000ff */
[----:B--2---:R-:W-:Y:S01]  /*70c50*/  VIADD R36, R46, 0x2b ;  /* 0x0000002b2e247836 */ /* 0x004fe20000000000 */
[----:B------:R-:W-:Y:S01]  /*70c60*/  ISETP.LT.AND P4, PT, R50, UR6, !P4 ;  /* 0x0000000632007c0c */ /* 0x000fe2000e781270 */
[C---:B------:R-:W-:Y:S02]  /*70c70*/  IMAD.X R41, R47.reuse, 0x1, R2, P6 ;  /* 0x000000012f297824 */ /* 0x040fe400030e0602 */
[----:B------:R0:W-:Y:S01]  /*70c80*/  @P3 STG.E.U8 desc[UR32][R38.64], R45 ;  /* 0x0000002d26003986 */ /* 0x0001e2000c101120 */
[----:B------:R-:W-:Y:S01]  /*70c90*/  ISETP.GE.AND P2, PT, R36, UR4, PT ;  /* 0x0000000424007c0c */ /* 0x000fe2000bf46270 */
[----:B------:R-:W-:Y:S01]  /*70ca0*/  ULDC UR4, c[0x0][0x248] ;  /* 0x0000920000047ab9 */ /* 0x000fe20000000800 */
[CC--:B------:R-:W-:Y:S01]  /*70cb0*/  IADD3 R42, P3, R44.reuse, R3.reuse, RZ ;  /* 0x000000032c2a7210 */ /* 0x0c0fe20007f7e0ff */
[----:B------:R-:W-:Y:S01]  /*70cc0*/  VIADD R36, R44, UR4 ;  /* 0x000000042c247c36 */ /* 0x000fe20008000000 */
[----:B------:R1:W-:Y:S01]  /*70cd0*/  @P5 STG.E.U8 desc[UR32][R40.64], R49 ;  /* 0x0000003128005986 */ /* 0x0003e2000c101120 */
[----:B------:R-:W-:Y:S01]  /*70ce0*/  ISETP.LT.AND P5, PT, R48, UR8, !P1 ;  /* 0x0000000830007c0c */ /* 0x000fe2000cfa1270 */
[----:B------:R-:W-:Y:S01]  /*70cf0*/  ULDC UR4, c[0x0][0x22c] ;  /* 0x00008b0000047ab9 */ /* 0x000fe20000000800 */
[----:B------:R-:W-:Y:S01]  /*70d00*/  IMAD.X R43, R47, 0x1, R60, P3 ;  /* 0x000000012f2b7824 */ /* 0x000fe200018e063c */
[----:B------:R-:W-:Y:S01]  /*70d10*/  SHF.R.S32.HI R37, RZ, 0x1f, R36 ;  /* 0x0000001fff257819 */ /* 0x000fe20000011424 */
[----:B------:R-:W-:Y:S01]  /*70d20*/  ULDC UR6, c[0x0][0x228] ;  /* 0x00008a0000067ab9 */ /* 0x000fe20000000800 */
[-C--:B------:R-:W-:Y:S01]  /*70d30*/  IADD3 R44, P6, R36, R0.reuse, RZ ;  /* 0x00000000242c7210 */ /* 0x080fe20007fde0ff */
[----:B0-----:R-:W-:Y:S01]  /*70d40*/  VIADD R38, R46, 0x2c ;  /* 0x0000002c2e267836 */ /* 0x001fe20000000000 */
[----:B------:R-:W-:Y:S01]  /*70d50*/  PRMT R39, R32, 0x7773, RZ ;  /* 0x0000777320277816 */ /* 0x000fe200000000ff */
[----:B------:R-:W-:Y:S01]  /*70d60*/  ULDC UR8, c[0x0][0x228] ;  /* 0x00008a0000087ab9 */ /* 0x000fe20000000800 */
[----:B------:R-:W-:Y:S01]  /*70d70*/  PRMT R47, R33, 0x7770, RZ ;  /* 0x00007770212f7816 */ /* 0x000fe200000000ff */
[C---:B------:R-:W-:Y:S01]  /*70d80*/  IMAD.X R45, R37.reuse, 0x1, R2, P6 ;  /* 0x00000001252d7824 */ /* 0x040fe200030e0602 */
[----:B------:R-:W-:Y:S01]  /*70d90*/  ISETP.GE.AND P3, PT, R38, UR4, PT ;  /* 0x0000000426007c0c */ /* 0x000fe2000bf66270 */
[----:B------:R-:W-:Y:S01]  /*70da0*/  @P4 STG.E.U8 desc[UR32][R42.64], R39 ;  /* 0x000000272a004986 */ /* 0x000fe2000c101120 */
[----:B------:R-:W-:Y:S01]  /*70db0*/  ULDC UR4, c[0x0][0x248] ;  /* 0x0000920000047ab9 */ /* 0x000fe20000000800 */
[----:B------:R-:W-:Y:S01]  /*70dc0*/  ISETP.LT.AND P4, PT, R50, UR6, !P1 ;  /* 0x0000000632007c0c */ /* 0x000fe2000cf81270 */
[C---:B-1----:R-:W-:Y:S01]  /*70dd0*/  VIADD R40, R36.reuse, UR4 ;  /* 0x0000000424287c36 */ /* 0x042fe20008000000 */
[----:B------:R-:W-:Y:S01]  /*70de0*/  IADD3 R36, P1, R36, R3, RZ ;  /* 0x0000000324247210 */ /* 0x000fe20007f3e0ff */
[----:B------:R0:W-:Y:S01]  /*70df0*/  @P5 STG.E.U8 desc[UR32][R44.64], R47 ;  /* 0x0000002f2c005986 */ /* 0x0001e2000c101120 */
[----:B------:R-:W-:Y:S01]  /*70e00*/  ISETP.LT.AND P5, PT, R48, UR8, !P2 ;  /* 0x0000000830007c0c */ /* 0x000fe2000d7a1270 */
[----:B------:R-:W-:Y:S01]  /*70e10*/  VIADD R32, R46, 0x2d ;  /* 0x0000002d2e207836 */ /* 0x000fe20000000000 */
[----:B------:R-:W-:Y:S01]  /*70e20*/  SHF.R.S32.HI R41, RZ, 0x1f, R40 ;  /* 0x0000001fff297819 */ /* 0x000fe20000011428 */
[----:B------:R-:W-:Y:S01]  /*70e30*/  IMAD.X R37, R37, 0x1, R60, P1 ;  /* 0x0000000125257824 */ /* 0x000fe200008e063c */
[----:B------:R-:W-:Y:S01]  /*70e40*/  IADD3 R38, P6, R40, R0, RZ ;  /* 0x0000000028267210 */ /* 0x000fe20007fde0ff */
[----:B------:R-:W-:Y:S01]  /*70e50*/  ULDC UR4, c[0x0][0x22c] ;  /* 0x00008b0000047ab9 */ /* 0x000fe20000000800 */
[----:B------:R-:W-:Y:S01]  /*70e60*/  ULDC UR6, c[0x0][0x228] ;  /* 0x00008a0000067ab9 */ /* 0x000fe20000000800 */
[----:B0-----:R-:W-:-:S02]  /*70e70*/  PRMT R47, R33, 0x7771, RZ ;  /* 0x00007771212f7816 */ /* 0x001fc400000000ff */
[----:B------:R-:W-:Y:S01]  /*70e80*/  IMAD.X R39, R41, 0x1, R2, P6 ;  /* 0x0000000129277824 */ /* 0x000fe200030e0602 */
[----:B------:R-:W-:Y:S01]  /*70e90*/  PRMT R45, R33, 0x7772, RZ ;  /* 0x00007772212d7816 */ /* 0x000fe200000000ff */
[----:B------:R-:W-:Y:S01]  /*70ea0*/  ULDC UR8, c[0x0][0x228] ;  /* 0x00008a0000087ab9 */ /* 0x000fe20000000800 */
[----:B------:R-:W-:Y:S01]  /*70eb0*/  ISETP.GE.AND P1, PT, R32, UR4, PT ;  /* 0x0000000420007c0c */ /* 0x000fe2000bf26270 */
[----:B------:R0:W-:Y:S01]  /*70ec0*/  @P4 STG.E.U8 desc[UR32][R36.64], R47 ;  /* 0x0000002f24004986 */ /* 0x0001e2000c101120 */
[----:B------:R-:W-:Y:S01]  /*70ed0*/  ULDC UR4, c[0x0][0x248] ;  /* 0x0000920000047ab9 */ /* 0x000fe20000000800 */
[----:B------:R-:W-:Y:S01]  /*70ee0*/  ISETP.LT.AND P4, PT, R50, UR6, !P2 ;  /* 0x0000000632007c0c */ /* 0x000fe2000d781270 */
[C---:B------:R-:W-:Y:S01]  /*70ef0*/  VIADD R42, R40.reuse, UR4 ;  /* 0x00000004282a7c36 */ /* 0x040fe20008000000 */
[-C--:B------:R-:W-:Y:S01]  /*70f00*/  IADD3 R40, P2, R40, R3.reuse, RZ ;  /* 0x0000000328287210 */ /* 0x080fe20007f5e0ff */
[----:B------:R1:W-:Y:S01]  /*70f10*/  @P5 STG.E.U8 desc[UR32][R38.64], R45 ;  /* 0x0000002d26005986 */ /* 0x0003e2000c101120 */
[----:B------:R-:W-:Y:S01]  /*70f20*/  ISETP.LT.AND P5, PT, R48, UR8, !P3 ;  /* 0x0000000830007c0c */ /* 0x000fe2000dfa1270 */
[----:B------:R-:W-:Y:S01]  /*70f30*/  ULDC UR4, c[0x0][0x22c] ;  /* 0x00008b0000047ab9 */ /* 0x000fe20000000800 */
[----:B------:R-:W-:Y:S01]  /*70f40*/  SHF.R.S32.HI R43, RZ, 0x1f, R42 ;  /* 0x0000001fff2b7819 */ /* 0x000fe2000001142a */
[----:B------:R-:W-:Y:S01]  /*70f50*/  IMAD.X R41, R41, 0x1, R60, P2 ;  /* 0x0000000129297824 */ /* 0x000fe200010e063c */
[----:B------:R-:W-:Y:S01]  /*70f60*/  IADD3 R32, P6, R42, R0, RZ ;  /* 0x000000002a207210 */ /* 0x000fe20007fde0ff */
[----:B------:R-:W-:Y:S01]  /*70f70*/  ULDC UR6, c[0x0][0x228] ;  /* 0x00008a0000067ab9 */ /* 0x000fe20000000800 */
[----:B0-----:R-:W-:Y:S01]  /*70f80*/  PRMT R47, R33, 0x7773, RZ ;  /* 0x00007773212f7816 */ /* 0x001fe200000000ff */
[----:B------:R-:W-:Y:S01]  /*70f90*/  VIADD R36, R46, 0x2e ;  /* 0x0000002e2e247836 */ /* 0x000fe20000000000 */
[----:B------:R-:W-:Y:S01]  /*70fa0*/  ULDC UR8, c[0x0][0x228] ;  /* 0x00008a0000087ab9 */ /* 0x000fe20000000800 */
[C---:B------:R-:W-:Y:S01]  /*70fb0*/  IMAD.X R33, R43.reuse, 0x1, R2, P6 ;  /* 0x000000012b217824 */ /* 0x040fe200030e0602 */
[----:B-1----:R-:W-:Y:S01]  /*70fc0*/  PRMT R45, R34, 0x7770, RZ ;  /* 0x00007770222d7816 */ /* 0x002fe200000000ff */
[----:B------:R0:W-:Y:S01]  /*70fd0*/  @P4 STG.E.U8 desc[UR32][R40.64], R47 ;  /* 0x0000002f28004986 */ /* 0x0001e2000c101120 */
[----:B------:R-:W-:Y:S01]  /*70fe0*/  ISETP.GE.AND P2, PT, R36, UR4, PT ;  /* 0x0000000424007c0c */ /* 0x000fe2000bf46270 */
[----:B------:R-:W-:Y:S01]  /*70ff0*/  ULDC UR4, c[0x0][0x248] ;  /* 0x0000920000047ab9 */ /* 0x000fe20000000800 */
[----:B------:R-:W-:Y:S01]  /*71000*/  ISETP.LT.AND P4, PT, R50, UR6, !P3 ;  /* 0x0000000632007c0c */ /* 0x000fe2000df81270 */
[C---:B------:R-:W-:Y:S01]  /*71010*/  VIADD R39, R42.reuse, UR4 ;  /* 0x000000042a277c36 */ /* 0x040fe20008000000 */
[----:B------:R-:W-:Y:S01]  /*71020*/  IADD3 R36, P3, R42, R3, RZ ;  /* 0x000000032a247210 */ /* 0x000fe20007f7e0ff */
[----:B------:R1:W-:Y:S01]  /*71030*/  @P5 STG.E.U8 desc[UR32][R32.64], R45 ;  /* 0x0000002d20005986 */ /* 0x0003e2000c101120 */
[----:B------:R-:W-:Y:S01]  /*71040*/  ISETP.LT.AND P5, PT, R48, UR8, !P1 ;  /* 0x0000000830007c0c */ /* 0x000fe2000cfa1270 */
[----:B------:R-:W-:Y:S01]  /*71050*/  VIADD R38, R46, 0x2f ;  /* 0x0000002f2e267836 */ /* 0x000fe20000000000 */
[----:B------:R-:W-:Y:S01]  /*71060*/  ULDC UR4, c[0x0][0x228] ;  /* 0x00008a0000047ab9 */ /* 0x000fe20000000800 */
[----:B------:R-:W-:Y:S01]  /*71070*/  IMAD.X R37, R43, 0x1, R60, P3 ;  /* 0x000000012b257824 */ /* 0x000fe200018e063c */
[----:B------:R-:W-:Y:S01]  /*71080*/  ULDC UR6, c[0x0][0x22c] ;  /* 0x00008b0000067ab9 */ /* 0x000fe20000000800 */
[----:B0-----:R-:W-:Y:S01]  /*71090*/  SHF.R.S32.HI R47, RZ, 0x1f, R39 ;  /* 0x0000001fff2f7819 */ /* 0x001fe20000011427 */
[----:B------:R-:W-:Y:S01]  /*710a0*/  ULDC UR8, c[0x0][0x228] ;  /* 0x00008a0000087ab9 */ /* 0x000fe20000000800 */
[----:B------:R-:W-:-:S02]  /*710b0*/  PRMT R41, R34, 0x7771, RZ ;  /* 0x0000777122297816 */ /* 0x000fc400000000ff */
[----:B-1----:R-:W-:-:S03]  /*710c0*/  IADD3 R32, P6, R39, R0, RZ ;  /* 0x0000000027207210 */ /* 0x002fc60007fde0ff */
[----:B------:R0:W-:Y:S01]  /*710d0*/  @P4 STG.E.U8 desc[UR32][R36.64], R41 ;  /* 0x0000002924004986 */ /* 0x0001e2000c101120 */
[----:B------:R-:W-:Y:S02]  /*710e0*/  PRMT R43, R34, 0x7772, RZ ;  /* 0x00007772222b7816 */ /* 0x000fe400000000ff */
[----:B------:R-:W-:Y:S01]  /*710f0*/  ISETP.LT.AND P4, PT, R50, UR4, !P1 ;  /* 0x0000000432007c0c */ /* 0x000fe2000cf81270 */
[----:B------:R-:W-:Y:S01]  /*71100*/  IMAD.X R33, R47, 0x1, R2, P6 ;  /* 0x000000012f217824 */ /* 0x000fe200030e0602 */
[----:B------:R-:W-:Y:S01]  /*71110*/  ULDC UR4, c[0x0][0x248] ;  /* 0x0000920000047ab9 */ /* 0x000fe20000000800 */
[----:B------:R-:W-:Y:S01]  /*71120*/  ISETP.GE.AND P3, PT, R38, UR6, PT ;  /* 0x0000000626007c0c */ /* 0x000fe2000bf66270 */
[C---:B------:R-:W-:Y:S01]  /*71130*/  VIADD R40, R39.reuse, UR4 ;  /* 0x0000000427287c36 */ /* 0x040fe20008000000 */
[-C--:B------:R-:W-:Y:S01]  /*71140*/  IADD3 R38, P1, R39, R3.reuse, RZ ;  /* 0x0000000327267210 */ /* 0x080fe20007f3e0ff */
[----:B------:R1:W-:Y:S01]  /*71150*/  @P5 STG.E.U8 desc[UR32][R32.64], R43 ;  /* 0x0000002b20005986 */ /* 0x0003e2000c101120 */
[----:B------:R-:W-:Y:S01]  /*71160*/  ISETP.LT.AND P5, PT, R48, UR8, !P2 ;  /* 0x0000000830007c0c */ /* 0x000fe2000d7a1270 */
[----:B------:R-:W-:Y:S01]  /*71170*/  VIADD R42, R46, 0x30 ;  /* 0x000000302e2a7836 */ /* 0x000fe20000000000 */
[----:B0-----:R-:W-:Y:S01]  /*71180*/  PRMT R41, R34, 0x7773, RZ ;  /* 0x0000777322297816 */ /* 0x001fe200000000ff */
[----:B------:R-:W-:Y:S01]  /*71190*/  IMAD.X R39, R47, 0x1, R60, P1 ;  /* 0x000000012f277824 */ /* 0x000fe200008e063c */
[----:B------:R-:W-:Y:S01]  /*711a0*/  IADD3 R36, P6, R40, R0, RZ ;  /* 0x0000000028247210 */ /* 0x000fe20007fde0ff */
[----:B------:R-:W-:Y:S01]  /*711b0*/  ULDC UR6, c[0x0][0x22c] ;  /* 0x00008b0000067ab9 */ /* 0x000fe20000000800 */
[----:B------:R-:W-:Y:S01]  /*711c0*/  ULDC UR4, c[0x0][0x22c] ;  /* 0x00008b0000047ab9 */ /* 0x000fe20000000800 */
[----:B------:R-:W-:Y:S01]  /*711d0*/  ISETP.GE.AND P1, PT, R42, UR6, PT ;  /* 0x000000062a007c0c */ /* 0x000fe2000bf26270 */
[----:B------:R-:W-:Y:S01]  /*711e0*/  ULDC UR6, c[0x0][0x228] ;  /* 0x00008a0000067ab9 */ /* 0x000fe20000000800 */
[----:B-1----:R-:W-:Y:S01]  /*711f0*/  SHF.R.S32.HI R33, RZ, 0x1f, R40 ;  /* 0x0000001fff217819 */ /* 0x002fe20000011428 */
[----:B------:R-:W-:Y:S01]  /*71200*/  VIADD R32, R46, 0x31 ;  /* 0x000000312e207836 */ /* 0x000fe20000000000 */
[----:B------:R0:W-:Y:S01]  /*71210*/  @P4 STG.E.U8 desc[UR32][R38.64], R41 ;  /* 0x0000002926004986 */ /* 0x0001e2000c101120 */
[----:B------:R-:W-:Y:S01]  /*71220*/  PRMT R45, R35, 0x7770, RZ ;  /* 0x00007770232d7816 */ /* 0x000fe200000000ff */
[----:B------:R-:W-:Y:S01]  /*71230*/  ULDC UR8, c[0x0][0x228] ;  /* 0x00008a0000087ab9 */ /* 0x000fe20000000800 */
[C---:B------:R-:W-:Y:S01]  /*71240*/  IMAD.X R37, R33.reuse, 0x1, R2, P6 ;  /* 0x0000000121257824 */ /* 0x040fe200030e0602 */
[----:B------:R-:W-:Y:S01]  /*71250*/  ISETP.GE.AND P4, PT, R32, UR4, PT ;  /* 0x0000000420007c0c */ /* 0x000fe2000bf86270 */
[----:B------:R-:W-:Y:S01]  /*71260*/  ULDC UR4, c[0x0][0x248] ;  /* 0x0000920000047ab9 */ /* 0x000fe20000000800 */
[----:B------:R-:W-:Y:S01]  /*71270*/  ISETP.LT.AND P2, PT, R50, UR6, !P2 ;  /* 0x0000000632007c0c */ /* 0x000fe2000d741270 */
[----:B------:R-:W-:Y:S01]  /*71280*/  ULDC UR6, c[0x0][0x228] ;  /* 0x00008a0000067ab9 */ /* 0x000fe20000000800 */
[C---:B------:R-:W-:Y:S01]  /*71290*/  IADD3 R32, P6, R40.reuse, R3, RZ ;  /* 0x0000000328207210 */ /* 0x040fe20007fde0ff */
[----:B------:R-:W-:Y:S01]  /*712a0*/  VIADD R40, R40, UR4 ;  /* 0x0000000428287c36 */ /* 0x000fe20008000000 */
[----:B------:R1:W-:Y:S01]  /*712b0*/  @P5 STG.E.U8 desc[UR32][R36.64], R45 ;  /* 0x0000002d24005986 */ /* 0x0003e2000c101120 */
[----:B------:R-:W-:Y:S01]  /*712c0*/  ISETP.LT.AND P5, PT, R48, UR6, !P3 ;  /* 0x0000000630007c0c */ /* 0x000fe2000dfa1270 */
[----:B------:R-:W-:Y:S01]  /*712d0*/  ULDC UR6, c[0x0][0x228] ;  /* 0x00008a0000067ab9 */ /* 0x000fe20000000800 */
[----:B------:R-:W-:Y:S01]  /*712e0*/  IMAD.X R33, R33, 0x1, R60, P6 ;  /* 0x0000000121217824 */ /* 0x000fe200030e063c */
[----:B0-----:R-:W-:Y:S01]  /*712f0*/  PRMT R39, R35, 0x7771, RZ ;  /* 0x0000777123277816 */ /* 0x001fe200000000ff */
[----:B------:R-:W-:Y:S01]  /*71300*/  ULDC UR4, c[0x0][0x248] ;  /* 0x0000920000047ab9 */ /* 0x000fe20000000800 */
[----:B------:R-:W-:-:S02]  /*71310*/  SHF.R.S32.HI R47, RZ, 0x1f, R40 ;  /* 0x0000001fff2f7819 */ /* 0x000fc40000011428 */
[-C--:B------:R-:W-:Y:S02]  /*71320*/  IADD3 R34, P6, R40, R0.reuse, RZ ;  /* 0x0000000028227210 */ /* 0x080fe40007fde0ff */
[----:B------:R-:W-:Y:S01]  /*71330*/  ISETP.LT.AND P3, PT, R50, UR6, !P3 ;  /* 0x0000000632007c0c */ /* 0x000fe2000df61270 */
[----:B------:R0:W-:Y:S01]  /*71340*/  @P2 STG.E.U8 desc[UR32][R32.64], R39 ;  /* 0x0000002720002986 */ /* 0x0001e2000c101120 */
[C---:B------:R-:W-:Y:S02]  /*71350*/  PRMT R41, R35.reuse, 0x7773, RZ ;  /* 0x0000777323297816 */ /* 0x040fe400000000ff */
[----:B------:R-:W-:Y:S01]  /*71360*/  PRMT R43, R35, 0x7772, RZ ;  /* 0x00007772232b7816 */ /* 0x000fe200000000ff */
[C---:B------:R-:W-:Y:S01]  /*71370*/  IMAD.X R35, R47.reuse, 0x1, R2, P6 ;  /* 0x000000012f237824 */ /* 0x040fe200030e0602 */
[C---:B-1----:R-:W-:Y:S01]  /*71380*/  IADD3 R36, P2, R40.reuse, R3, RZ ;  /* 0x0000000328247210 */ /* 0x042fe20007f5e0ff */
[----:B------:R-:W-:Y:S01]  /*71390*/  VIADD R42, R40, UR4 ;  /* 0x00000004282a7c36 */ /* 0x000fe20008000000 */
[----:B------:R-:W-:Y:S01]  /*713a0*/  ISETP.LT.AND P6, PT, R48, UR8, !P1 ;  /* 0x0000000830007c0c */ /* 0x000fe2000cfc1270 */
[----:B------:R-:W-:Y:S01]  /*713b0*/  ULDC UR4, c[0x0][0x22c] ;  /* 0x00008b0000047ab9 */ /* 0x000fe20000000800 */
[----:B------:R1:W-:Y:S01]  /*713c0*/  @P5 STG.E.U8 desc[UR32][R34.64], R43 ;  /* 0x0000002b22005986 */ /* 0x0003e2000c101120 */
[----:B------:R-:W-:Y:S01]  /*713d0*/  IMAD.X R37, R47, 0x1, R60, P2 ;  /* 0x000000012f257824 */ /* 0x000fe200010e063c */
[----:B------:R-:W-:Y:S01]  /*713e0*/  ULDC UR6, c[0x0][0x228] ;  /* 0x00008a0000067ab9 */ /* 0x000fe20000000800 */
[----:B0-----:R-:W-:Y:S01]  /*713f0*/  VIADD R32, R46, 0x32 ;  /* 0x000000322e207836 */ /* 0x001fe20000000000 */
[----:B------:R-:W-:Y:S01]  /*71400*/  SHF.R.S32.HI R49, RZ, 0x1f, R42 ;  /* 0x0000001fff317819 */ /* 0x000fe2000001142a */
[----:B------:R-:W-:Y:S01]  /*71410*/  ULDC UR8, c[0x0][0x228] ;  /* 0x00008a0000087ab9 */ /* 0x000fe20000000800 */
[----:B------:R-:W-:-:S02]  /*71420*/  IADD3 R38, P5, R42, R0, RZ ;  /* 0x000000002a267210 */ /* 0x000fc40007fbe0ff */
[----:B------:R-:W-:Y:S01]  /*71430*/  ISETP.GE.AND P2, PT, R32, UR4, PT ;  /* 0x0000000420007c0c */ /* 0x000fe2000bf46270 */
[----:B------:R-:W-:Y:S01]  /*71440*/  ULDC UR4, c[0x0][0x248] ;  /* 0x0000920000047ab9 */ /* 0x000fe20000000800 */
[----:B------:R-:W-:Y:S01]  /*71450*/  PRMT R45, R28, 0x7770, RZ ;  /* 0x000077701c2d7816 */ /* 0x000fe200000000ff */
[C---:B------:R-:W-:Y:S01]  /*71460*/  IMAD.X R39, R49.reuse, 0x1, R2, P5 ;  /* 0x0000000131277824 */ /* 0x040fe200028e0602 */
[----:B------:R0:W-:Y:S01]  /*71470*/  @P3 STG.E.U8 desc[UR32][R36.64], R41 ;  /* 0x0000002924003986 */ /* 0x0001e2000c101120 */
[----:B------:R-:W-:Y:S01]  /*71480*/  ISETP.LT.AND P3, PT, R50, UR6, !P1 ;  /* 0x0000000632007c0c */ /* 0x000fe2000cf61270 */
[----:B-1----:R-:W-:Y:S01]  /*71490*/  VIADD R34, R42, UR4 ;  /* 0x000000042a227c36 */ /* 0x002fe20008000000 */
[----:B------:R-:W-:Y:S01]  /*714a0*/  ISETP.LT.AND P5, PT, R48, UR8, !P4 ;  /* 0x0000000830007c0c */ /* 0x000fe2000e7a1270 */
[----:B------:R1:W-:Y:S01]  /*714b0*/  @P6 STG.E.U8 desc[UR32][R38.64], R45 ;  /* 0x0000002d26006986 */ /* 0x0003e2000c101120 */
[----:B------:R-:W-:Y:S01]  /*714c0*/  IADD3 R32, P1, R42, R3, RZ ;  /* 0x000000032a207210 */ /* 0x000fe20007f3e0ff */
[----:B------:R-:W-:Y:S01]  /*714d0*/  ULDC UR4, c[0x0][0x22c] ;  /* 0x00008b0000047ab9 */ /* 0x000fe20000000800 */
[----:B------:R-:W-:Y:S01]  /*714e0*/  SHF.R.S32.HI R35, RZ, 0x1f, R34 ;  /* 0x0000001fff237819 */ /* 0x000fe20000011422 */
[----:B------:R-:W-:Y:S01]  /*714f0*/  ULDC UR6, c[0x0][0x228] ;  /* 0x00008a0000067ab9 */ /* 0x000fe20000000800 */
[----:B------:R-:W-:Y:S01]  /*71500*/  ULDC UR8, c[0x0][0x228] ;  /* 0x00008a0000087ab9 */ /* 0x000fe20000000800 */
[----:B0-----:R-:W-:Y:S01]  /*71510*/  IADD3 R36, P6, R34, R0, RZ ;  /* 0x0000000022247210 */ /* 0x001fe20007fde0ff */
[----:B------:R-:W-:-:S02]  /*71520*/  IMAD.X R33, R49, 0x1, R60, P1 ;  /* 0x0000000131217824 */ /* 0x000fc400008e063c */
[----:B-1----:R-:W-:Y:S01]  /*71530*/  VIADD R38, R46, 0x33 ;  /* 0x000000332e267836 */ /* 0x002fe20000000000 */
[C---:B------:R-:W-:Y:S01]  /*71540*/  PRMT R41, R28.reuse, 0x7771, RZ ;  /* 0x000077711c297816 */ /* 0x040fe200000000ff */
[C---:B------:R-:W-:Y:S01]  /*71550*/  IMAD.X R37, R35.reuse, 0x1, R2, P6 ;  /* 0x0000000123257824 */ /* 0x040fe200030e0602 */
[----:B------:R-:W-:Y:S02]  /*71560*/  PRMT R39, R28, 0x7772, RZ ;  /* 0x000077721c277816 */ /* 0x000fe400000000ff */
[----:B------:R-:W-:Y:S01]  /*71570*/  ISETP.GE.AND P1, PT, R38, UR4, PT ;  /* 0x0000000426007c0c */ /* 0x000fe2000bf26270 */
[----:B------:R-:W-:Y:S01]  /*71580*/  ULDC UR4, c[0x0][0x248] ;  /* 0x0000920000047ab9 */ /* 0x000fe20000000800 */
[----:B------:R-:W-:Y:S01]  /*71590*/  ISETP.LT.AND P4, PT, R50, UR6, !P4 ;  /* 0x0000000632007c0c */ /* 0x000fe2000e781270 */
[----:B------:R0:W-:Y:S01]  /*715a0*/  @P3 STG.E.U8 desc[UR32][R32.64], R41 ;  /* 0x0000002920003986 */ /* 0x0001e2000c101120 */
[C---:B------:R-:W-:Y:S01]  /*715b0*/  VIADD R38, R34.reuse, UR4 ;  /* 0x0000000422267c36 */ /* 0x040fe20008000000 */
[----:B------:R-:W-:Y:S01]  /*715c0*/  IADD3 R34, P3, R34, R3, RZ ;  /* 0x0000000322227210 */ /* 0x000fe20007f7e0ff */
[----:B------:R-:W-:Y:S01]  /*715d0*/  ULDC UR4, c[0x0][0x22c] ;  /* 0x00008b0000047ab9 */ /* 0x000fe20000000800 */
[----:B------:R1:W-:Y:S01]  /*715e0*/  @P5 STG.E.U8 desc[UR32][R36.64], R39 ;  /* 0x0000002724005986 */ /* 0x0003e2000c101120 */
[----:B------:R-:W-:Y:S01]  /*715f0*/  ISETP.LT.AND P5, PT, R48, UR8, !P2 ;  /* 0x0000000830007c0c */ /* 0x000fe2000d7a1270 */
[----:B------:R-:W-:Y:S01]  /*71600*/  ULDC UR6, c[0x0][0x228] ;  /* 0x00008a0000067ab9 */ /* 0x000fe20000000800 */
[----:B------:R-:W-:Y:S01]  /*71610*/  SHF.R.S32.HI R43, RZ, 0x1f, R38 ;  /* 0x0000001fff2b7819 */ /* 0x000fe20000011426 */
[----:B------:R-:W-:Y:S01]  /*71620*/  IMAD.X R35, R35, 0x1, R60, P3 ;  /* 0x0000000123237824 */ /* 0x000fe200018e063c */
[----:B------:R-:W-:Y:S01]  /*71630*/  ULDC UR8, c[0x0][0x228] ;  /* 0x00008a0000087ab9 */ /* 0x000fe20000000800 */
[----:B0-----:R-:W-:-:S02]  /*71640*/  IADD3 R32, P6, R38, R0, RZ ;  /* 0x0000000026207210 */ /* 0x001fc40007fde0ff */
[----:B------:R-:W-:Y:S01]  /*71650*/  PRMT R41, R28, 0x7773, RZ ;  /* 0x000077731c297816 */ /* 0x000fe200000000ff */
[----:B-1----:R-:W-:Y:S01]  /*71660*/  VIADD R36, R46, 0x34 ;  /* 0x000000342e247836 */ /* 0x002fe20000000000 */
[----:B------:R-:W-:Y:S01]  /*71670*/  PRMT R39, R29, 0x7770, RZ ;  /* 0x000077701d277816 */ /* 0x000fe200000000ff */
[C---:B------:R-:W-:Y:S02]  /*71680*/  IMAD.X R33, R43.reuse, 0x1, R2, P6 ;  /* 0x000000012b217824 */ /* 0x040fe400030e0602 */
[----:B------:R0:W-:Y:S01]  /*71690*/  @P4 STG.E.U8 desc[UR32][R34.64], R41 ;  /* 0x0000002922004986 */ /* 0x0001e2000c101120 */
[----:B------:R-:W-:Y:S01]  /*716a0*/  ISETP.LT.AND P4, PT, R50, UR6, !P2 ;  /* 0x0000000632007c0c */ /* 0x000fe2000d781270 */
[----:B------:R-:W-:Y:S01]  /*716b0*/  ULDC UR6, c[0x0][0x228] ;  /* 0x00008a0000067ab9 */ /* 0x000fe20000000800 */
[----:B------:R-:W-:Y:S01]  /*716c0*/  ISETP.GE.AND P3, PT, R36, UR4, PT ;  /* 0x0000000424007c0c */ /* 0x000fe2000bf66270 */
[----:B------:R-:W-:Y:S01]  /*716d0*/  ULDC UR4, c[0x0][0x248] ;  /* 0x0000920000047ab9 */ /* 0x000fe20000000800 */
[C---:B------:R-:W-:Y:S01]  /*716e0*/  IADD3 R36, P2, R38.reuse, R3, RZ ;  /* 0x0000000326247210 */ /* 0x040fe20007f5e0ff */
[----:B------:R-:W-:Y:S01]  /*716f0*/  VIADD R28, R38, UR4 ;  /* 0x00000004261c7c36 */ /* 0x000fe20008000000 */
[----:B------:R1:W-:Y:S01]  /*71700*/  @P5 STG.E.U8 desc[UR32][R32.64], R39 ;  /* 0x0000002720005986 */ /* 0x0003e2000c101120 */
[----:B------:R-:W-:Y:S01]  /*71710*/  ISETP.LT.AND P5, PT, R48, UR8, !P1 ;  /* 0x0000000830007c0c */ /* 0x000fe2000cfa1270 */
[----:B------:R-:W-:Y:S01]  /*71720*/  ULDC UR4, c[0x0][0x22c] ;  /* 0x00008b0000047ab9 */ /* 0x000fe20000000800 */
[----:B------:R-:W-:Y:S01]  /*71730*/  IMAD.X R37, R43, 0x1, R60, P2 ;  /* 0x000000012b257824 */ /* 0x000fe200010e063c */
[----:B------:R-:W-:Y:S01]  /*71740*/  SHF.R.S32.HI R45, RZ, 0x1f, R28 ;  /* 0x0000001fff2d7819 */ /* 0x000fe2000001141c */
[----:B------:R-:W-:Y:S01]  /*71750*/  ULDC UR8, c[0x0][0x228] ;  /* 0x00008a0000087ab9 */ /* 0x000fe20000000800 */
[----:B0-----:R-:W-:-:S02]  /*71760*/  IADD3 R34, P6, R28, R0, RZ ;  /* 0x000000001c227210 */ /* 0x001fc40007fde0ff */
[C---:B------:R-:W-:Y:S01]  /*71770*/  PRMT R41, R29.reuse, 0x7771, RZ ;  /* 0x000077711d297816 */ /* 0x040fe200000000ff */
[----:B-1----:R-:W-:Y:S01]  /*71780*/  VIADD R32, R46, 0x35 ;  /* 0x000000352e207836 */ /* 0x002fe20000000000 */
[----:B------:R-:W-:Y:S01]  /*71790*/  PRMT R39, R29, 0x7772, RZ ;  /* 0x000077721d277816 */ /* 0x000fe200000000ff */
[C---:B------:R-:W-:Y:S02]  /*717a0*/  IMAD.X R35, R45.reuse, 0x1, R2, P6 ;  /* 0x000000012d237824 */ /* 0x040fe400030e0602 */
[----:B------:R-:W-:Y:S01]  /*717b0*/  @P4 STG.E.U8 desc[UR32][R36.64], R41 ;  /* 0x0000002924004986 */ /* 0x000fe2000c101120 */
        /* <DEDUP_REMOVED lines=12> */
[----:B------:R-:W-:-:S02]  /*71880*/  IADD3 R28, P6, R38, R0, RZ ;  /* 0x00000000261c7210 */ /* 0x000fc40007fde0ff */
[----:B0-----:R-:W-:Y:S01]  /*71890*/  PRMT R39, R29, 0x7773, RZ ;  /* 0x000077731d277816 */ /* 0x001fe200000000ff */
[----:B------:R-:W-:Y:S01]  /*718a0*/  VIADD R34, R46, 0x36 ;  /* 0x000000362e227836 */ /* 0x000fe20000000000 */
[----:B------:R-:W-:Y:S01]  /*718b0*/  PRMT R37, R30, 0x7770, RZ ;  /* 0x000077701e257816 */ /* 0x000fe200000000ff */
[C---:B------:R-:W-:Y:S02]  /*718c0*/  IMAD.X R29, R43.reuse, 0x1, R2, P6 ;  /* 0x000000012b1d7824 */ /* 0x040fe400030e0602 */
        /* <DEDUP_REMOVED lines=8> */
[----:B------:R-:W-:Y:S01]  /*71950*/  ULDC UR4, c[0x0][0x228] ;  /* 0x00008a0000047ab9 */ /* 0x000fe20000000800 */
[----:B------:R-:W-:Y:S01]  /*71960*/  ULDC UR6, c[0x0][0x22c] ;  /* 0x00008b0000067ab9 */ /* 0x000fe20000000800 */
[----:B------:R-:W-:Y:S01]  /*71970*/  IMAD.X R35, R43, 0x1, R60, P3 ;  /* 0x000000012b237824 */ /* 0x000fe200018e063c */
[----:B------:R-:W-:Y:S01]  /*71980*/  ULDC UR8, c[0x0][0x228] ;  /* 0x00008a0000087ab9 */ /* 0x000fe20000000800 */
[----:B0-----:R-:W-:-:S02]  /*71990*/  SHF.R.S32.HI R33, RZ, 0x1f, R36 ;  /* 0x0000001fff217819 */ /* 0x001fc40000011424 */
[-C--:B-1----:R-:W-:Y:S02]  /*719a0*/  IADD3 R28, P6, R36, R0.reuse, RZ ;  /* 0x00000000241c7210 */ /* 0x082fe40007fde0ff */
[----:B------:R-:W-:Y:S01]  /*719b0*/  PRMT R37, R30, 0x7771, RZ ;  /* 0x000077711e257816 */ /* 0x000fe200000000ff */
[----:B------:R-:W-:Y:S01]  /*719c0*/  VIADD R38, R46, 0x37 ;  /* 0x000000372e267836 */ /* 0x000fe20000000000 */
[----:B------:R-:W-:Y:S01]  /*719d0*/  PRMT R39, R30, 0x7772, RZ ;  /* 0x000077721e277816 */ /* 0x000fe200000000ff */
[C---:B------:R-:W-:Y:S02]  /*719e0*/  IMAD.X R29, R33.reuse, 0x1, R2, P6 ;  /* 0x00000001211d7824 */ /* 0x040fe400030e0602 */
[----:B------:R0:W-:Y:S01]  /*719f0*/  @P4 STG.E.U8 desc[UR32][R34.64], R37 ;  /* 0x0000002522004986 */ /* 0x0001e2000c101120 */
[----:B------:R-:W-:Y:S01]  /*71a00*/  ISETP.LT.AND P4, PT, R50, UR4, !P2 ;  /* 0x0000000432007c0c */ /* 0x000fe2000d781270 */
[----:B------:R-:W-:Y:S01]  /*71a10*/  ULDC UR4, c[0x0][0x248] ;  /* 0x0000920000047ab9 */ /* 0x000fe20000000800 */
[C---:B------:R-:W-:Y:S01]  /*71a20*/  IADD3 R32, P2, R36.reuse, R3, RZ ;  /* 0x0000000324207210 */ /* 0x040fe20007f5e0ff */
[----:B------:R-:W-:Y:S01]  /*71a30*/  VIADD R36, R36, UR4 ;  /* 0x0000000424247c36 */ /* 0x000fe20008000000 */
[----:B------:R1:W-:Y:S01]  /*71a40*/  @P5 STG.E.U8 desc[UR32][R28.64], R39 ;  /* 0x000000271c005986 */ /* 0x0003e2000c101120 */
[----:B------:R-:W-:Y:S01]  /*71a50*/  ISETP.GE.AND P3, PT, R38, UR6, PT ;  /* 0x0000000626007c0c */ /* 0x000fe2000bf66270 */
[----:B------:R-:W-:Y:S01]  /*71a60*/  VIADD R38, R46, 0x38 ;  /* 0x000000382e267836 */ /* 0x000fe20000000000 */
[----:B------:R-:W-:Y:S01]  /*71a70*/  ISETP.LT.AND P5, PT, R48, UR8, !P1 ;  /* 0x0000000830007c0c */ /* 0x000fe2000cfa1270 */
[----:B------:R-:W-:Y:S01]  /*71a80*/  IMAD.X R33, R33, 0x1, R60, P2 ;  /* 0x0000000121217824 */ /* 0x000fe200010e063c */
[----:B------:R-:W-:Y:S01]  /*71a90*/  ULDC UR6, c[0x0][0x22c] ;  /* 0x00008b0000067ab9 */ /* 0x000fe20000000800 */
[----:B------:R-:W-:Y:S01]  /*71aa0*/  ULDC UR4, c[0x0][0x22c] ;  /* 0x00008b0000047ab9 */ /* 0x000fe20000000800 */
[----:B0-----:R-:W-:Y:S01]  /*71ab0*/  PRMT R37, R30, 0x7773, RZ ;  /* 0x000077731e257816 */ /* 0x001fe200000000ff */
[----:B------:R-:W-:Y:S01]  /*71ac0*/  ULDC UR8, c[0x0][0x228] ;  /* 0x00008a0000087ab9 */ /* 0x000fe20000000800 */
[----:B------:R-:W-:-:S02]  /*71ad0*/  IADD3 R34, P6, R36, R0, RZ ;  /* 0x0000000024227210 */ /* 0x000fc40007fde0ff */
[----:B-1----:R-:W-:Y:S01]  /*71ae0*/  SHF.R.S32.HI R29, RZ, 0x1f, R36 ;  /* 0x0000001fff1d7819 */ /* 0x002fe20000011424 */
[----:B------:R-:W-:Y:S01]  /*71af0*/  VIADD R28, R46, 0x39 ;  /* 0x000000392e1c7836 */ /* 0x000fe20000000000 */
[----:B------:R-:W-:Y:S01]  /*71b00*/  ISETP.GE.AND P2, PT, R38, UR6, PT ;  /* 0x0000000626007c0c */ /* 0x000fe2000bf46270 */
[----:B------:R-:W-:Y:S01]  /*71b10*/  ULDC UR6, c[0x0][0x228] ;  /* 0x00008a0000067ab9 */ /* 0x000fe20000000800 */
[----:B------:R0:W-:Y:S01]  /*71b20*/  @P4 STG.E.U8 desc[UR32][R32.64], R37 ;  /* 0x0000002520004986 */ /* 0x0001e2000c101120 */
[----:B------:R-:W-:Y:S01]  /*71b30*/  IMAD.X R35, R29, 0x1, R2, P6 ;  /* 0x000000011d237824 */ /* 0x000fe200030e0602 */
[C---:B------:R-:W-:Y:S02]  /*71b40*/  PRMT R43, R31.reuse, 0x7770, RZ ;  /* 0x000077701f2b7816 */ /* 0x040fe400000000ff */
[----:B------:R-:W-:Y:S01]  /*71b50*/  ISETP.GE.AND P4, PT, R28, UR4, PT ;  /* 0x000000041c007c0c */ /* 0x000fe2000bf86270 */
[----:B------:R-:W-:Y:S01]  /*71b60*/  ULDC UR4, c[0x0][0x248] ;  /* 0x0000920000047ab9 */ /* 0x000fe20000000800 */
[----:B------:R-:W-:Y:S01]  /*71b70*/  ISETP.LT.AND P1, PT, R50, UR6, !P1 ;  /* 0x0000000632007c0c */ /* 0x000fe2000cf21270 */
[----:B------:R-:W-:Y:S01]  /*71b80*/  ULDC UR6, c[0x0][0x228] ;  /* 0x00008a0000067ab9 */ /* 0x000fe20000000800 */
[----:B------:R-:W-:Y:S01]  /*71b90*/  IADD3 R28, P6, R36, R3, RZ ;  /* 0x00000003241c7210 */ /* 0x000fe20007fde0ff */
[----:B------:R1:W-:Y:S01]  /*71ba0*/  @P5 STG.E.U8 desc[UR32][R34.64], R43 ;  /* 0x0000002b22005986 */ /* 0x0003e2000c101120 */
[----:B------:R-:W-:Y:S01]  /*71bb0*/  ISETP.LT.AND P5, PT, R48, UR6, !P3 ;  /* 0x0000000630007c0c */ /* 0x000fe2000dfa1270 */
[----:B------:R-:W-:Y:S01]  /*71bc0*/  ULDC UR6, c[0x0][0x228] ;  /* 0x00008a0000067ab9 */ /* 0x000fe20000000800 */
[----:B0-----:R-:W-:Y:S01]  /*71bd0*/  VIADD R32, R36, UR4 ;  /* 0x0000000424207c36 */ /* 0x001fe20008000000 */
[----:B------:R-:W-:Y:S01]  /*71be0*/  PRMT R41, R31, 0x7771, RZ ;  /* 0x000077711f297816 */ /* 0x000fe200000000ff */
[----:B------:R-:W-:Y:S01]  /*71bf0*/  IMAD.X R29, R29, 0x1, R60, P6 ;  /* 0x000000011d1d7824 */ /* 0x000fe200030e063c */
[----:B------:R-:W-:-:S02]  /*71c00*/  ULDC UR4, c[0x0][0x248] ;  /* 0x0000920000047ab9 */ /* 0x000fc40000000800 */
[----:B------:R-:W-:Y:S02]  /*71c10*/  SHF.R.S32.HI R33, RZ, 0x1f, R32 ;  /* 0x0000001fff217819 */ /* 0x000fe40000011420 */
[-C--:B------:R-:W-:Y:S02]  /*71c20*/  IADD3 R30, P6, R32, R0.reuse, RZ ;  /* 0x00000000201e7210 */ /* 0x080fe40007fde0ff */
[----:B------:R-:W-:Y:S01]  /*71c30*/  ISETP.LT.AND P3, PT, R50, UR6, !P3 ;  /* 0x0000000632007c0c */ /* 0x000fe2000df61270 */
[----:B------:R0:W-:Y:S01]  /*71c40*/  @P1 STG.E.U8 desc[UR32][R28.64], R41 ;  /* 0x000000291c001986 */ /* 0x0001e2000c101120 */
[C---:B------:R-:W-:Y:S01]  /*71c50*/  PRMT R37, R31.reuse, 0x7773, RZ ;  /* 0x000077731f257816 */ /* 0x040fe200000000ff */
[C---:B-1----:R-:W-:Y:S01]  /*71c60*/  VIADD R34, R32.reuse, UR4 ;  /* 0x0000000420227c36 */ /* 0x042fe20008000000 */
[----:B------:R-:W-:Y:S01]  /*71c70*/  PRMT R39, R31, 0x7772, RZ ;  /* 0x000077721f277816 */ /* 0x000fe200000000ff */
[C---:B------:R-:W-:Y:S01]  /*71c80*/  IMAD.X R31, R33.reuse, 0x1, R2, P6 ;  /* 0x00000001211f7824 */ /* 0x040fe200030e0602 */
[-C--:B------:R-:W-:Y:S01]  /*71c90*/  IADD3 R32, P1, R32, R3.reuse, RZ ;  /* 0x0000000320207210 */ /* 0x080fe20007f3e0ff */
[----:B------:R-:W-:Y:S01]  /*71ca0*/  VIADD R35, R46, 0x3a ;  /* 0x0000003a2e237836 */ /* 0x000fe20000000000 */
[----:B------:R-:W-:Y:S01]  /*71cb0*/  ISETP.LT.AND P6, PT, R48, UR8, !P2 ;  /* 0x0000000830007c0c */ /* 0x000fe2000d7c1270 */
[----:B------:R-:W-:Y:S01]  /*71cc0*/  ULDC UR4, c[0x0][0x22c] ;  /* 0x00008b0000047ab9 */ /* 0x000fe20000000800 */
[----:B------:R1:W-:Y:S01]  /*71cd0*/  @P5 STG.E.U8 desc[UR32][R30.64], R39 ;  /* 0x000000271e005986 */ /* 0x0003e2000c101120 */
[----:B------:R-:W-:Y:S01]  /*71ce0*/  SHF.R.S32.HI R43, RZ, 0x1f, R34 ;  /* 0x0000001fff2b7819 */ /* 0x000fe20000011422 */
[----:B------:R-:W-:Y:S01]  /*71cf0*/  IMAD.X R33, R33, 0x1, R60, P1 ;  /* 0x0000000121217824 */ /* 0x000fe200008e063c */
[-C--:B0-----:R-:W-:Y:S01]  /*71d00*/  IADD3 R28, P5, R34, R0.reuse, RZ ;  /* 0x00000000221c7210 */ /* 0x081fe20007fbe0ff */
[----:B------:R-:W-:Y:S01]  /*71d10*/  ULDC UR6, c[0x0][0x228] ;  /* 0x00008a0000067ab9 */ /* 0x000fe20000000800 */
[----:B------:R-:W-:Y:S01]  /*71d20*/  ISETP.GE.AND P1, PT, R35, UR4, PT ;  /* 0x0000000423007c0c */ /* 0x000fe2000bf26270 */
[----:B------:R-:W-:Y:S01]  /*71d30*/  ULDC UR4, c[0x0][0x248] ;  /* 0x0000920000047ab9 */ /* 0x000fe20000000800 */
[----:B------:R-:W-:Y:S01]  /*71d40*/  PRMT R41, R24, 0x7770, RZ ;  /* 0x0000777018297816 */ /* 0x000fe200000000ff */
[----:B------:R-:W-:Y:S01]  /*71d50*/  IMAD.X R29, R43, 0x1, R2, P5 ;  /* 0x000000012b1d7824 */ /* 0x000fe200028e0602 */
[----:B------:R0:W-:Y:S01]  /*71d60*/  @P3 STG.E.U8 desc[UR32][R32.64], R37 ;  /* 0x0000002520003986 */ /* 0x0001e2000c101120 */
[----:B------:R-:W-:Y:S01]  /*71d70*/  ULDC UR8, c[0x0][0x228] ;  /* 0x00008a0000087ab9 */ /* 0x000fe20000000800 */
        /* <DEDUP_REMOVED lines=9> */
[----:B------:R-:W-:Y:S01]  /*71e10*/  ULDC UR8, c[0x0][0x228] ;  /* 0x00008a0000087ab9 */ /* 0x000fe20000000800 */
[----:B0-----:R-:W-:Y:S01]  /*71e20*/  IADD3 R32, P6, R35, R0, RZ ;  /* 0x0000000023207210 */ /* 0x001fe20007fde0ff */
[----:B------:R-:W-:-:S02]  /*71e30*/  IMAD.X R31, R43, 0x1, R60, P2 ;  /* 0x000000012b1f7824 */ /* 0x000fc400010e063c */
[----:B--2---:R-:W-:Y:S01]  /*71e40*/  VIADD R28, R46, 0x3b ;  /* 0x0000003b2e1c7836 */ /* 0x004fe20000000000 */
[----:B------:R-:W-:Y:S01]  /*71e50*/  PRMT R37, R24, 0x7772, RZ ;  /* 0x0000777218257816 */ /* 0x000fe200000000ff */
[----:B------:R-:W-:Y:S01]  /*71e60*/  IMAD.X R33, R45, 0x1, R2, P6 ;  /* 0x000000012d217824 */ /* 0x000fe200030e0602 */
[----:B------:R-:W-:Y:S01]  /*71e70*/  ISETP.LT.AND P4, PT, R50, UR6, !P4 ;  /* 0x0000000632007c0c */ /* 0x000fe2000e781270 */
[----:B------:R0:W-:Y:S01]  /*71e80*/  @P3 STG.E.U8 desc[UR32][R30.64], R39 ;  /* 0x000000271e003986 */ /* 0x0001e2000c101120 */
        /* <DEDUP_REMOVED lines=10> */
[----:B------:R-:W-:Y:S01]  /*71f30*/  PRMT R35, R25, 0x7770, RZ ;  /* 0x0000777019237816 */ /* 0x000fe200000000ff */
[----:B------:R-:W-:Y:S01]  /*71f40*/  ULDC UR8, c[0x0][0x228] ;  /* 0x00008a0000087ab9 */ /* 0x000fe20000000800 */
[----:B0-----:R-:W-:-:S02]  /*71f50*/  IADD3 R30, P6, R34, R0, RZ ;  /* 0x00000000221e7210 */ /* 0x001fc40007fde0ff */
[----:B-1----:R-:W-:Y:S01]  /*71f60*/  PRMT R37, R24, 0x7773, RZ ;  /* 0x0000777318257816 */ /* 0x002fe200000000ff */
[----:B------:R-:W-:Y:S02]  /*71f70*/  VIADD R32, R46, 0x3c ;  /* 0x0000003c2e207836 */ /* 0x000fe40000000000 */
        /* <DEDUP_REMOVED lines=10> */
[----:B------:R-:W-:Y:S01]  /*72020*/  SHF.R.S32.HI R39, RZ, 0x1f, R24 ;  /* 0x0000001fff277819 */ /* 0x000fe20000011418 */
[----:B------:R-:W-:Y:S01]  /*72030*/  IMAD.X R33, R41, 0x1, R60, P1 ;  /* 0x0000000129217824 */ /* 0x000fe200008e063c */
[----:B------:R-:W-:Y:S01]  /*72040*/  ULDC UR6, c[0x0][0x228] ;  /* 0x00008a0000067ab9 */ /* 0x000fe20000000800 */
[----:B0-----:R-:W-:Y:S01]  /*72050*/  IADD3 R28, P6, R24, R0, RZ ;  /* 0x00000000181c7210 */ /* 0x001fe20007fde0ff */
[----:B------:R-:W-:Y:S01]  /*72060*/  ULDC UR8, c[0x0][0x228] ;  /* 0x00008a0000087ab9 */ /* 0x000fe20000000800 */
[C---:B------:R-:W-:Y:S01]  /*72070*/  PRMT R37, R25.reuse, 0x7771, RZ ;  /* 0x0000777119257816 */ /* 0x040fe200000000ff */
[----:B-1----:R-:W-:Y:S01]  /*72080*/  VIADD R30, R46, 0x3d ;  /* 0x0000003d2e1e7836 */ /* 0x002fe20000000000 */
[----:B------:R-:W-:Y:S01]  /*72090*/  PRMT R35, R25, 0x7772, RZ ;  /* 0x0000777219237816 */ /* 0x000fe200000000ff */
[----:B------:R-:W-:-:S02]  /*720a0*/  IMAD.X R29, R39, 0x1, R2, P6 ;  /* 0x00000001271d7824 */ /* 0x000fc400030e0602 */
        /* <DEDUP_REMOVED lines=57> */
[----:B------:R-:W-:Y:S02]  /*72440*/  PRMT R37, R27, 0x7770, RZ ;  /* 0x000077701b257816 */ /* 0x000fe400000000ff */
        /* <DEDUP_REMOVED lines=10> */
[----:B------:R-:W-:Y:S01]  /*724f0*/  PRMT R35, R27, 0x7771, RZ ;  /* 0x000077711b237816 */ /* 0x000fe200000000ff */
[----:B------:R-:W-:Y:S01]  /*72500*/  ULDC UR4, c[0x0][0x248] ;  /* 0x0000920000047ab9 */ /* 0x000fe20000000800 */
[----:B------:R-:W-:-:S02]  /*72510*/  SHF.R.S32.HI R39, RZ, 0x1f, R32 ;  /* 0x0000001fff277819 */ /* 0x000fc40000011420 */
[-C--:B------:R-:W-:Y:S02]  /*72520*/  IADD3 R26, P6, R32, R0.reuse, RZ ;  /* 0x00000000201a7210 */ /* 0x080fe40007fde0ff */
[----:B------:R-:W-:Y:S01]  /*72530*/  ISETP.LT.AND P3, PT, R50, UR6, !P3 ;  /* 0x0000000632007c0c */ /* 0x000fe2000df61270 */
[----:B------:R2:W-:Y:S01]  /*72540*/  @P2 STG.E.U8 desc[UR32][R24.64], R35 ;  /* 0x0000002318002986 */ /* 0x0005e2000c101120 */
[C---:B0-----:R-:W-:Y:S02]  /*72550*/  PRMT R33, R27.reuse, 0x7773, RZ ;  /* 0x000077731b217816 */ /* 0x041fe400000000ff */
[----:B------:R-:W-:Y:S01]  /*72560*/  PRMT R31, R27, 0x7772, RZ ;  /* 0x000077721b1f7816 */ /* 0x000fe200000000ff */
[C---:B------:R-:W-:Y:S01]  /*72570*/  IMAD.X R27, R39.reuse, 0x1, R2, P6 ;  /* 0x00000001271b7824 */ /* 0x040fe200030e0602 */
[CC--:B-1----:R-:W-:Y:S01]  /*72580*/  IADD3 R28, P2, R32.reuse, R3.reuse, RZ ;  /* 0x00000003201c7210 */ /* 0x0c2fe20007f5e0ff */
[----:B------:R-:W-:Y:S01]  /*72590*/  VIADD R30, R32, UR4 ;  /* 0x00000004201e7c36 */ /* 0x000fe20008000000 */
[----:B------:R-:W-:Y:S01]  /*725a0*/  ISETP.LT.AND P6, PT, R48, UR8, !P1 ;  /* 0x0000000830007c0c */ /* 0x000fe2000cfc1270 */
[----:B------:R-:W-:Y:S01]  /*725b0*/  VIADD R32, R46, 0x42 ;  /* 0x000000422e207836 */ /* 0x000fe20000000000 */
[----:B------:R0:W-:Y:S01]  /*725c0*/  @P5 STG.E.U8 desc[UR32][R26.64], R31 ;  /* 0x0000001f1a005986 */ /* 0x0001e2000c101120 */
[----:B------:R-:W-:Y:S01]  /*725d0*/  IMAD.X R29, R39, 0x1, R60, P2 ;  /* 0x00000001271d7824 */ /* 0x000fe200010e063c */
[----:B------:R-:W-:Y:S01]  /*725e0*/  SHF.R.S32.HI R37, RZ, 0x1f, R30 ;  /* 0x0000001fff257819 */ /* 0x000fe2000001141e */
[----:B------:R-:W-:Y:S01]  /*725f0*/  ULDC UR4, c[0x0][0x22c] ;  /* 0x00008b0000047ab9 */ /* 0x000fe20000000800 */
[-C--:B--2---:R-:W-:Y:S01]  /*72600*/  IADD3 R24, P5, R30, R0.reuse, RZ ;  /* 0x000000001e187210 */ /* 0x084fe20007fbe0ff */
        /* <DEDUP_REMOVED lines=8> */
[----:B0-----:R-:W-:Y:S01]  /*72690*/  VIADD R31, R30, UR4 ;  /* 0x000000041e1f7c36 */ /* 0x001fe20008000000 */
[----:B------:R-:W-:Y:S01]  /*726a0*/  ISETP.LT.AND P5, PT, R48, UR8, !P4 ;  /* 0x0000000830007c0c */ /* 0x000fe2000e7a1270 */
[----:B------:R0:W-:Y:S01]  /*726b0*/  @P6 STG.E.U8 desc[UR32][R24.64], R35 ;  /* 0x0000002318006986 */ /* 0x0001e2000c101120 */
[----:B------:R-:W-:Y:S01]  /*726c0*/  IADD3 R26, P1, R30, R3, RZ ;  /* 0x000000031e1a7210 */ /* 0x000fe20007f3e0ff */
[----:B------:R-:W-:Y:S01]  /*726d0*/  ULDC UR4, c[0x0][0x22c] ;  /* 0x00008b0000047ab9 */ /* 0x000fe20000000800 */
[----:B------:R-:W-:Y:S01]  /*726e0*/  SHF.R.S32.HI R39, RZ, 0x1f, R31 ;  /* 0x0000001fff277819 */ /* 0x000fe2000001141f */
[----:B------:R-:W-:Y:S01]  /*726f0*/  ULDC UR6, c[0x0][0x228] ;  /* 0x00008a0000067ab9 */ /* 0x000fe20000000800 */
[----:B------:R-:W-:Y:S01]  /*72700*/  ULDC UR8, c[0x0][0x228] ;  /* 0x00008a0000087ab9 */ /* 0x000fe20000000800 */
[----:B-1----:R-:W-:Y:S01]  /*72710*/  IADD3 R28, P6, R31, R0, RZ ;  /* 0x000000001f1c7210 */ /* 0x002fe20007fde0ff */
[----:B------:R-:W-:-:S02]  /*72720*/  IMAD.X R27, R37, 0x1, R60, P1 ;  /* 0x00000001251b7824 */ /* 0x000fc400008e063c */
[----:B0-----:R-:W-:Y:S01]  /*72730*/  VIADD R24, R46, 0x43 ;  /* 0x000000432e187836 */ /* 0x001fe20000000000 */
[C---:B------:R-:W-:Y:S01]  /*72740*/  PRMT R35, R20.reuse, 0x7771, RZ ;  /* 0x0000777114237816 */ /* 0x040fe200000000ff */
[----:B------:R-:W-:Y:S01]  /*72750*/  IMAD.X R29, R39, 0x1, R2, P6 ;  /* 0x00000001271d7824 */ /* 0x000fe200030e0602 */
        /* <DEDUP_REMOVED lines=13> */
[----:B0-----:R-:W-:Y:S01]  /*72830*/  IADD3 R26, P6, R30, R0, RZ ;  /* 0x000000001e1a7210 */ /* 0x001fe20007fde0ff */
[----:B------:R-:W-:Y:S01]  /*72840*/  ULDC UR8, c[0x0][0x228] ;  /* 0x00008a0000087ab9 */ /* 0x000fe20000000800 */
[----:B-1----:R-:W-:Y:S01]  /*72850*/  PRMT R33, R20, 0x7773, RZ ;  /* 0x0000777314217816 */ /* 0x002fe200000000ff */
[----:B------:R-:W-:Y:S01]  /*72860*/  VIADD R28, R46, 0x44 ;  /* 0x000000442e1c7836 */ /* 0x000fe20000000000 */
[----:B------:R-:W-:Y:S01]  /*72870*/  PRMT R31, R21, 0x7770, RZ ;  /* 0x00007770151f7816 */ /* 0x000fe200000000ff */
[----:B------:R-:W-:-:S02]  /*72880*/  IMAD.X R27, R37, 0x1, R2, P6 ;  /* 0x00000001251b7824 */ /* 0x000fc400030e0602 */
        /* <DEDUP_REMOVED lines=49> */
[----:B------:R-:W-:Y:S02]  /*72ba0*/  PRMT R31, R22, 0x7771, RZ ;  /* 0x00007771161f7816 */ /* 0x000fe400000000ff */
[----:B-1----:R-:W-:-:S03]  /*72bb0*/  IADD3 R20, P6, R28, R0, RZ ;  /* 0x000000001c147210 */ /* 0x002fc60007fde0ff */
[----:B------:R0:W-:Y:S01]  /*72bc0*/  @P4 STG.E.U8 desc[UR32][R24.64], R31 ;  /* 0x0000001f18004986 */ /* 0x0001e2000c101120 */
[----:B------:R-:W-:Y:S01]  /*72bd0*/  PRMT R29, R22, 0x7772, RZ ;  /* 0x00007772161d7816 */ /* 0x000fe200000000ff */
[----:B------:R-:W-:Y:S01]  /*72be0*/  VIADD R30, R46, 0x47 ;  /* 0x000000472e1e7836 */ /* 0x000fe20000000000 */
[----:B------:R-:W-:Y:S01]  /*72bf0*/  ISETP.LT.AND P4, PT, R50, UR4, !P2 ;  /* 0x0000000432007c0c */ /* 0x000fe2000d781270 */
[C---:B------:R-:W-:Y:S01]  /*72c00*/  IMAD.X R21, R27.reuse, 0x1, R2, P6 ;  /* 0x000000011b157824 */ /* 0x040fe200030e0602 */
[----:B------:R-:W-:Y:S01]  /*72c10*/  ULDC UR4, c[0x0][0x248] ;  /* 0x0000920000047ab9 */ /* 0x000fe20000000800 */
[CC--:B------:R-:W-:Y:S01]  /*72c20*/  IADD3 R26, P2, R28.reuse, R3.reuse, RZ ;  /* 0x000000031c1a7210 */ /* 0x0c0fe20007f5e0ff */
[----:B------:R-:W-:Y:S01]  /*72c30*/  VIADD R28, R28, UR4 ;  /* 0x000000041c1c7c36 */ /* 0x000fe20008000000 */
[----:B------:R-:W-:Y:S01]  /*72c40*/  ISETP.GE.AND P3, PT, R30, UR6, PT ;  /* 0x000000061e007c0c */ /* 0x000fe2000bf66270 */
[----:B------:R1:W-:Y:S01]  /*72c50*/  @P5 STG.E.U8 desc[UR32][R20.64], R29 ;  /* 0x0000001d14005986 */ /* 0x0003e2000c101120 */
[----:B------:R-:W-:Y:S01]  /*72c60*/  ISETP.LT.AND P5, PT, R48, UR8, !P1 ;  /* 0x0000000830007c0c */ /* 0x000fe2000cfa1270 */
[----:B------:R-:W-:Y:S01]  /*72c70*/  VIADD R30, R46, 0x48 ;  /* 0x000000482e1e7836 */ /* 0x000fe20000000000 */
[----:B0-----:R-:W-:Y:S01]  /*72c80*/  PRMT R25, R22, 0x7773, RZ ;  /* 0x0000777316197816 */ /* 0x001fe200000000ff */
[----:B------:R-:W-:Y:S01]  /*72c90*/  IMAD.X R27, R27, 0x1, R60, P2 ;  /* 0x000000011b1b7824 */ /* 0x000fe200010e063c */
[----:B------:R-:W-:Y:S01]  /*72ca0*/  SHF.R.S32.HI R31, RZ, 0x1f, R28 ;  /* 0x0000001fff1f7819 */ /* 0x000fe2000001141c */
[----:B------:R-:W-:Y:S01]  /*72cb0*/  ULDC UR6, c[0x0][0x22c] ;  /* 0x00008b0000067ab9 */ /* 0x000fe20000000800 */
[----:B------:R-:W-:Y:S01]  /*72cc0*/  VIADD R22, R46, 0x49 ;  /* 0x000000492e167836 */ /* 0x000fe20000000000 */
[----:B------:R-:W-:Y:S01]  /*72cd0*/  ISETP.GE.AND P2, PT, R30, UR6, PT ;  /* 0x000000061e007c0c */ /* 0x000fe2000bf46270 */
[----:B------:R-:W-:Y:S01]  /*72ce0*/  ULDC UR4, c[0x0][0x22c] ;  /* 0x00008b0000047ab9 */ /* 0x000fe20000000800 */
[----:B------:R-:W-:Y:S01]  /*72cf0*/  ULDC UR6, c[0x0][0x228] ;  /* 0x00008a0000067ab9 */ /* 0x000fe20000000800 */
[----:B-1----:R-:W-:Y:S01]  /*72d00*/  IADD3 R20, P6, R28, R0, RZ ;  /* 0x000000001c147210 */ /* 0x002fe20007fde0ff */
[----:B------:R0:W-:Y:S01]  /*72d10*/  @P4 STG.E.U8 desc[UR32][R26.64], R25 ;  /* 0x000000191a004986 */ /* 0x0001e2000c101120 */
[----:B------:R-:W-:Y:S01]  /*72d20*/  PRMT R33, R23, 0x7770, RZ ;  /* 0x0000777017217816 */ /* 0x000fe200000000ff */
[----:B------:R-:W-:Y:S01]  /*72d30*/  ULDC UR8, c[0x0][0x228] ;  /* 0x00008a0000087ab9 */ /* 0x000fe20000000800 */
[----:B------:R-:W-:Y:S01]  /*72d40*/  ISETP.GE.AND P4, PT, R22, UR4, PT ;  /* 0x0000000416007c0c */ /* 0x000fe2000bf86270 */
[C---:B------:R-:W-:Y:S01]  /*72d50*/  IMAD.X R21, R31.reuse, 0x1, R2, P6 ;  /* 0x000000011f157824 */ /* 0x040fe200030e0602 */
[----:B------:R-:W-:Y:S01]  /*72d60*/  ISETP.LT.AND P1, PT, R50, UR6, !P1 ;  /* 0x0000000632007c0c */ /* 0x000fe2000cf21270 */
[----:B------:R-:W-:Y:S01]  /*72d70*/  ULDC UR4, c[0x0][0x248] ;  /* 0x0000920000047ab9 */ /* 0x000fe20000000800 */
[C---:B------:R-:W-:Y:S01]  /*72d80*/  IADD3 R24, P6, R28.reuse, R3, RZ ;  /* 0x000000031c187210 */ /* 0x040fe20007fde0ff */
[----:B------:R-:W-:Y:S01]  /*72d90*/  ULDC UR6, c[0x0][0x228] ;  /* 0x00008a0000067ab9 */ /* 0x000fe20000000800 */
[----:B------:R-:W-:Y:S01]  /*72da0*/  VIADD R22, R28, UR4 ;  /* 0x000000041c167c36 */ /* 0x000fe20008000000 */
[----:B------:R1:W-:Y:S01]  /*72db0*/  @P5 STG.E.U8 desc[UR32][R20.64], R33 ;  /* 0x0000002114005986 */ /* 0x0003e2000c101120 */
[----:B------:R-:W-:Y:S01]  /*72dc0*/  ISETP.LT.AND P5, PT, R48, UR6, !P3 ;  /* 0x0000000630007c0c */ /* 0x000fe2000dfa1270 */
[----:B0-----:R-:W-:Y:S01]  /*72dd0*/  IMAD.X R25, R31, 0x1, R60, P6 ;  /* 0x000000011f197824 */ /* 0x001fe200030e063c */
[C---:B------:R-:W-:Y:S01]  /*72de0*/  PRMT R29, R23.reuse, 0x7773, RZ ;  /* 0x00007773171d7816 */ /* 0x040fe200000000ff */
[----:B------:R-:W-:Y:S01]  /*72df0*/  ULDC UR6, c[0x0][0x228] ;  /* 0x00008a0000067ab9 */ /* 0x000fe20000000800 */
[C---:B------:R-:W-:Y:S01]  /*72e00*/  PRMT R31, R23.reuse, 0x7771, RZ ;  /* 0x00007771171f7816 */ /* 0x040fe200000000ff */
[----:B------:R-:W-:Y:S01]  /*72e10*/  ULDC UR4, c[0x0][0x248] ;  /* 0x0000920000047ab9 */ /* 0x000fe20000000800 */
[----:B------:R-:W-:-:S02]  /*72e20*/  PRMT R27, R23, 0x7772, RZ ;  /* 0x00007772171b7816 */ /* 0x000fc400000000ff */
[----:B------:R-:W-:Y:S02]  /*72e30*/  SHF.R.S32.HI R23, RZ, 0x1f, R22 ;  /* 0x0000001fff177819 */ /* 0x000fe40000011416 */
[-C--:B-1----:R-:W-:Y:S02]  /*72e40*/  IADD3 R20, P6, R22, R0.reuse, RZ ;  /* 0x0000000016147210 */ /* 0x082fe40007fde0ff */
[----:B------:R-:W-:Y:S01]  /*72e50*/  ISETP.LT.AND P3, PT, R50, UR6, !P3 ;  /* 0x0000000632007c0c */ /* 0x000fe2000df61270 */
[----:B------:R0:W-:Y:S01]  /*72e60*/  @P1 STG.E.U8 desc[UR32][R24.64], R31 ;  /* 0x0000001f18001986 */ /* 0x0001e2000c101120 */
[C---:B------:R-:W-:Y:S01]  /*72e70*/  VIADD R26, R22.reuse, UR4 ;  /* 0x00000004161a7c36 */ /* 0x040fe20008000000 */
[----:B------:R-:W-:Y:S01]  /*72e80*/  IADD3 R22, P1, R22, R3, RZ ;  /* 0x0000000316167210 */ /* 0x000fe20007f3e0ff */
[C---:B------:R-:W-:Y:S01]  /*72e90*/  IMAD.X R21, R23.reuse, 0x1, R2, P6 ;  /* 0x0000000117157824 */ /* 0x040fe200030e0602 */
[----:B------:R-:W-:Y:S01]  /*72ea0*/  ISETP.LT.AND P6, PT, R48, UR8, !P2 ;  /* 0x0000000830007c0c */ /* 0x000fe2000d7c1270 */
[----:B------:R-:W-:Y:S01]  /*72eb0*/  VIADD R28, R46, 0x4a ;  /* 0x0000004a2e1c7836 */ /* 0x000fe20000000000 */
[----:B------:R-:W-:Y:S01]  /*72ec0*/  SHF.R.S32.HI R33, RZ, 0x1f, R26 ;  /* 0x0000001fff217819 */ /* 0x000fe2000001141a */
[----:B------:R-:W-:Y:S01]  /*72ed0*/  IMAD.X R23, R23, 0x1, R60, P1 ;  /* 0x0000000117177824 */ /* 0x000fe200008e063c */
[----:B------:R1:W-:Y:S01]  /*72ee0*/  @P5 STG.E.U8 desc[UR32][R20.64], R27 ;  /* 0x0000001b14005986 */ /* 0x0003e2000c101120 */
[----:B------:R-:W-:Y:S01]  /*72ef0*/  ULDC UR4, c[0x0][0x22c] ;  /* 0x00008b0000047ab9 */ /* 0x000fe20000000800 */
[----:B------:R-:W-:Y:S01]  /*72f00*/  ULDC UR6, c[0x0][0x228] ;  /* 0x00008a0000067ab9 */ /* 0x000fe20000000800 */
[----:B------:R-:W-:Y:S01]  /*72f10*/  ULDC UR8, c[0x0][0x228] ;  /* 0x00008a0000087ab9 */ /* 0x000fe20000000800 */
[----:B0-----:R-:W-:-:S02]  /*72f20*/  IADD3 R24, P5, R26, R0, RZ ;  /* 0x000000001a187210 */ /* 0x001fc40007fbe0ff */
[----:B------:R-:W-:Y:S01]  /*72f30*/  ISETP.GE.AND P1, PT, R28, UR4, PT ;  /* 0x000000041c007c0c */ /* 0x000fe2000bf26270 */
[----:B------:R-:W-:Y:S01]  /*72f40*/  ULDC UR4, c[0x0][0x248] ;  /* 0x0000920000047ab9 */ /* 0x000fe20000000800 */
[----:B------:R-:W-:Y:S01]  /*72f50*/  PRMT R31, R16, 0x7770, RZ ;  /* 0x00007770101f7816 */ /* 0x000fe200000000ff */
[----:B------:R-:W-:Y:S01]  /*72f60*/  IMAD.X R25, R33, 0x1, R2, P5 ;  /* 0x0000000121197824 */ /* 0x000fe200028e0602 */
        /* <DEDUP_REMOVED lines=64> */
[----:B0-----:R-:W-:Y:S01]  /*73370*/  VIADD R22, R46, 0x4e ;  /* 0x0000004e2e167836 */ /* 0x001fe20000000000 */
[----:B------:R-:W-:Y:S01]  /*73380*/  IADD3 R16, P6, R26, R0, RZ ;  /* 0x000000001a107210 */ /* 0x000fe20007fde0ff */
[----:B------:R-:W-:Y:S01]  /*73390*/  ULDC UR8, c[0x0][0x228] ;  /* 0x00008a0000087ab9 */ /* 0x000fe20000000800 */
[----:B-1----:R-:W-:-:S03]  /*733a0*/  PRMT R27, R17, 0x7773, RZ ;  /* 0x00007773111b7816 */ /* 0x002fc600000000ff */
[C---:B------:R-:W-:Y:S01]  /*733b0*/  IMAD.X R17, R33.reuse, 0x1, R2, P6 ;  /* 0x0000000121117824 */ /* 0x040fe200030e0602 */
[----:B------:R-:W-:Y:S02]  /*733c0*/  PRMT R25, R18, 0x7770, RZ ;  /* 0x0000777012197816 */ /* 0x000fe400000000ff */
[----:B------:R-:W-:Y:S01]  /*733d0*/  ISETP.GE.AND P2, PT, R22, UR4, PT ;  /* 0x0000000416007c0c */ /* 0x000fe2000bf46270 */
[----:B------:R0:W-:Y:S01]  /*733e0*/  @P4 STG.E.U8 desc[UR32][R20.64], R27 ;  /* 0x0000001b14004986 */ /* 0x0001e2000c101120 */
        /* <DEDUP_REMOVED lines=8> */
[----:B------:R-:W-:Y:S01]  /*73470*/  ULDC UR6, c[0x0][0x22c] ;  /* 0x00008b0000067ab9 */ /* 0x000fe20000000800 */
[----:B0-----:R-:W-:Y:S01]  /*73480*/  PRMT R27, R18, 0x7771, RZ ;  /* 0x00007771121b7816 */ /* 0x001fe200000000ff */
[----:B------:R-:W-:Y:S01]  /*73490*/  VIADD R26, R46, 0x4f ;  /* 0x0000004f2e1a7836 */ /* 0x000fe20000000000 */
[----:B------:R-:W-:Y:S01]  /*734a0*/  SHF.R.S32.HI R21, RZ, 0x1f, R24 ;  /* 0x0000001fff157819 */ /* 0x000fe20000011418 */
[----:B------:R-:W-:Y:S01]  /*734b0*/  ULDC UR8, c[0x0][0x228] ;  /* 0x00008a0000087ab9 */ /* 0x000fe20000000800 */
[----:B-1----:R-:W-:Y:S01]  /*734c0*/  IADD3 R16, P6, R24, R0, RZ ;  /* 0x0000000018107210 */ /* 0x002fe20007fde0ff */
[----:B------:R0:W-:Y:S01]  /*734d0*/  @P4 STG.E.U8 desc[UR32][R22.64], R27 ;  /* 0x0000001b16004986 */ /* 0x0001e2000c101120 */
[----:B------:R-:W-:-:S02]  /*734e0*/  PRMT R25, R18, 0x7772, RZ ;  /* 0x0000777212197816 */ /* 0x000fc400000000ff */
        /* <DEDUP_REMOVED lines=22> */
[----:B------:R-:W-:Y:S01]  /*73650*/  IMAD.X R17, R27, 0x1, R2, P6 ;  /* 0x000000011b117824 */ /* 0x000fe200030e0602 */
        /* <DEDUP_REMOVED lines=9> */
[----:B------:R-:W-:Y:S01]  /*736f0*/  PRMT R25, R19, 0x7773, RZ ;  /* 0x0000777313197816 */ /* 0x000fe200000000ff */
[----:B------:R-:W-:Y:S01]  /*73700*/  IMAD.X R21, R27, 0x1, R60, P6 ;  /* 0x000000011b157824 */ /* 0x000fe200030e063c */
[----:B------:R-:W-:-:S02]  /*73710*/  PRMT R27, R19, 0x7771, RZ ;  /* 0x00007771131b7816 */ /* 0x000fc400000000ff */
[----:B------:R-:W-:Y:S02]  /*73720*/  PRMT R23, R19, 0x7772, RZ ;  /* 0x0000777213177816 */ /* 0x000fe400000000ff */
        /* <DEDUP_REMOVED lines=503> */
[----:B------:R-:W-:Y:S02]  /*756a0*/  IMAD.X R9, R19, 0x1, R2, P6 ;  /* 0x0000000113097824 */ /* 0x000fe400030e0602 */
        /* <DEDUP_REMOVED lines=29> */
[----:B------:R-:W-:-:S02]  /*75880*/  SHF.R.S32.HI R19, RZ, 0x1f, R11 ;  /* 0x0000001fff137819 */ /* 0x000fc4000001140b */
[----:B------:R-:W-:Y:S01]  /*75890*/  PRMT R15, R54, 0x7772, RZ ;  /* 0x00007772360f7816 */ /* 0x000fe200000000ff */
[----:B------:R-:W-:Y:S01]  /*758a0*/  VIADD R10, R46, 0x6f ;  /* 0x0000006f2e0a7836 */ /* 0x000fe20000000000 */
[----:B0-----:R-:W-:Y:S01]  /*758b0*/  IADD3 R4, P6, R11, R0, RZ ;  /* 0x000000000b047210 */ /* 0x001fe20007fde0ff */
[----:B------:R-:W-:Y:S01]  /*758c0*/  ULDC UR8, c[0x0][0x228] ;  /* 0x00008a0000087ab9 */ /* 0x000fe20000000800 */
[----:B-1----:R-:W-:-:S03]  /*758d0*/  PRMT R13, R54, 0x7771, RZ ;  /* 0x00007771360d7816 */ /* 0x002fc600000000ff */
[----:B------:R-:W-:Y:S02]  /*758e0*/  IMAD.X R5, R19, 0x1, R2, P6 ;  /* 0x0000000113057824 */ /* 0x000fe400030e0602 */
        /* <DEDUP_REMOVED lines=8> */
[----:B------:R-:W-:Y:S01]  /*75970*/  ISETP.GE.AND P3, PT, R10, UR6, PT ;  /* 0x000000060a007c0c */ /* 0x000fe2000bf66270 */
[----:B------:R-:W-:Y:S01]  /*75980*/  VIADD R10, R46, 0x70 ;  /* 0x000000702e0a7836 */ /* 0x000fe20000000000 */
[----:B------:R-:W-:Y:S01]  /*75990*/  ULDC UR6, c[0x0][0x22c] ;  /* 0x00008b0000067ab9 */ /* 0x000fe20000000800 */
[----:B------:R-:W-:Y:S01]  /*759a0*/  IMAD.X R7, R19, 0x1, R60, P1 ;  /* 0x0000000113077824 */ /* 0x000fe200008e063c */
[----:B0-----:R-:W-:Y:S01]  /*759b0*/  PRMT R13, R54, 0x7773, RZ ;  /* 0x00007773360d7816 */ /* 0x001fe200000000ff */
[----:B------:R-:W-:Y:S01]  /*759c0*/  VIADD R8, R46, 0x71 ;  /* 0x000000712e087836 */ /* 0x000fe20000000000 */
[----:B-1----:R-:W-:-:S02]  /*759d0*/  SHF.R.S32.HI R15, RZ, 0x1f, R11 ;  /* 0x0000001fff0f7819 */ /* 0x002fc4000001140b */
[----:B------:R-:W-:Y:S01]  /*759e0*/  IADD3 R4, P6, R11, R0, RZ ;  /* 0x000000000b047210 */ /* 0x000fe20007fde0ff */
[----:B------:R0:W-:Y:S01]  /*759f0*/  @P4 STG.E.U8 desc[UR32][R6.64], R13 ;  /* 0x0000000d06004986 */ /* 0x0001e2000c101120 */
[----:B------:R-:W-:Y:S01]  /*75a00*/  ISETP.GE.AND P1, PT, R10, UR6, PT ;  /* 0x000000060a007c0c */ /* 0x000fe2000bf26270 */
[----:B------:R-:W-:Y:S01]  /*75a10*/  ULDC UR6, c[0x0][0x228] ;  /* 0x00008a0000067ab9 */ /* 0x000fe20000000800 */
[----:B------:R-:W-:Y:S01]  /*75a20*/  PRMT R9, R55, 0x7770, RZ ;  /* 0x0000777037097816 */ /* 0x000fe200000000ff */
[----:B------:R-:W-:Y:S01]  /*75a30*/  IMAD.X R5, R15, 0x1, R2, P6 ;  /* 0x000000010f057824 */ /* 0x000fe200030e0602 */
[----:B------:R-:W-:Y:S01]  /*75a40*/  ISETP.GE.AND P4, PT, R8, UR4, PT ;  /* 0x0000000408007c0c */ /* 0x000fe2000bf86270 */
[----:B------:R-:W-:Y:S01]  /*75a50*/  ULDC UR4, c[0x0][0x248] ;  /* 0x0000920000047ab9 */ /* 0x000fe20000000800 */
[----:B------:R-:W-:Y:S01]  /*75a60*/  ISETP.LT.AND P2, PT, R50, UR6, !P2 ;  /* 0x0000000632007c0c */ /* 0x000fe2000d741270 */
[----:B------:R-:W-:Y:S01]  /*75a70*/  ULDC UR6, c[0x0][0x228] ;  /* 0x00008a0000067ab9 */ /* 0x000fe20000000800 */
[C---:B------:R-:W-:Y:S01]  /*75a80*/  VIADD R8, R11.reuse, UR4 ;  /* 0x000000040b087c36 */ /* 0x040fe20008000000 */
[----:B------:R1:W-:Y:S01]  /*75a90*/  @P5 STG.E.U8 desc[UR32][R4.64], R9 ;  /* 0x0000000904005986 */ /* 0x0003e2000c101120 */
[----:B------:R-:W-:Y:S01]  /*75aa0*/  ULDC UR8, c[0x0][0x228] ;  /* 0x00008a0000087ab9 */ /* 0x000fe20000000800 */
[----:B0-----:R-:W-:Y:S01]  /*75ab0*/  IADD3 R6, P6, R11, R3, RZ ;  /* 0x000000030b067210 */ /* 0x001fe20007fde0ff */
[----:B------:R-:W-:Y:S01]  /*75ac0*/  ULDC UR4, c[0x0][0x248] ;  /* 0x0000920000047ab9 */ /* 0x000fe20000000800 */
[----:B------:R-:W-:Y:S01]  /*75ad0*/  ISETP.LT.AND P5, PT, R48, UR6, !P3 ;  /* 0x0000000630007c0c */ /* 0x000fe2000dfa1270 */
[----:B------:R-:W-:-:S02]  /*75ae0*/  ULDC UR6, c[0x0][0x228] ;  /* 0x00008a0000067ab9 */ /* 0x000fc40000000800 */
[----:B------:R-:W-:Y:S01]  /*75af0*/  IMAD.X R7, R15, 0x1, R60, P6 ;  /* 0x000000010f077824 */ /* 0x000fe200030e063c */
[----:B------:R-:W-:Y:S02]  /*75b00*/  SHF.R.S32.HI R15, RZ, 0x1f, R8 ;  /* 0x0000001fff0f7819 */ /* 0x000fe40000011408 */
[C---:B------:R-:W-:Y:S02]  /*75b10*/  PRMT R11, R55.reuse, 0x7771, RZ ;  /* 0x00007771370b7816 */ /* 0x040fe400000000ff */
[-C--:B-1----:R-:W-:Y:S02]  /*75b20*/  IADD3 R4, P6, R8, R0.reuse, RZ ;  /* 0x0000000008047210 */ /* 0x082fe40007fde0ff */
[----:B------:R-:W-:Y:S02]  /*75b30*/  PRMT R13, R55, 0x7773, RZ ;  /* 0x00007773370d7816 */ /* 0x000fe400000000ff */
[----:B------:R-:W-:Y:S01]  /*75b40*/  ISETP.LT.AND P3, PT, R50, UR6, !P3 ;  /* 0x0000000632007c0c */ /* 0x000fe2000df61270 */
[----:B------:R-:W-:Y:S01]  /*75b50*/  IMAD.X R5, R15, 0x1, R2, P6 ;  /* 0x000000010f057824 */ /* 0x000fe200030e0602 */
[----:B------:R-:W-:Y:S01]  /*75b60*/  PRMT R55, R55, 0x7772, RZ ;  /* 0x0000777237377816 */ /* 0x000fe200000000ff */
[----:B------:R0:W-:Y:S01]  /*75b70*/  @P2 STG.E.U8 desc[UR32][R6.64], R11 ;  /* 0x0000000b06002986 */ /* 0x0001e2000c101120 */
[C---:B------:R-:W-:Y:S01]  /*75b80*/  VIADD R10, R8.reuse, UR4 ;  /* 0x00000004080a7c36 */ /* 0x040fe20008000000 */
[----:B------:R-:W-:Y:S01]  /*75b90*/  IADD3 R8, P2, R8, R3, RZ ;  /* 0x0000000308087210 */ /* 0x000fe20007f5e0ff */
[----:B------:R-:W-:Y:S01]  /*75ba0*/  ULDC UR4, c[0x0][0x22c] ;  /* 0x00008b0000047ab9 */ /* 0x000fe20000000800 */
[----:B------:R-:W-:Y:S01]  /*75bb0*/  ISETP.LT.AND P6, PT, R48, UR8, !P1 ;  /* 0x0000000830007c0c */ /* 0x000fe2000cfc1270 */
[----:B------:R1:W-:Y:S01]  /*75bc0*/  @P5 STG.E.U8 desc[UR32][R4.64], R55 ;  /* 0x0000003704005986 */ /* 0x0003e2000c101120 */
[----:B------:R-:W-:Y:S01]  /*75bd0*/  SHF.R.S32.HI R17, RZ, 0x1f, R10 ;  /* 0x0000001fff117819 */ /* 0x000fe2000001140a */
[----:B------:R-:W-:Y:S01]  /*75be0*/  IMAD.X R9, R15, 0x1, R60, P2 ;  /* 0x000000010f097824 */ /* 0x000fe200010e063c */
[----:B------:R-:W-:Y:S01]  /*75bf0*/  ULDC UR6, c[0x0][0x228] ;  /* 0x00008a0000067ab9 */ /* 0x000fe20000000800 */
[----:B------:R-:W-:Y:S01]  /*75c00*/  ULDC UR8, c[0x0][0x228] ;  /* 0x00008a0000087ab9 */ /* 0x000fe20000000800 */
[----:B0-----:R-:W-:Y:S01]  /*75c10*/  VIADD R11, R46, 0x72 ;  /* 0x000000722e0b7836 */ /* 0x001fe20000000000 */
[----:B------:R-:W-:Y:S01]  /*75c20*/  IADD3 R6, P5, R10, R0, RZ ;  /* 0x000000000a067210 */ /* 0x000fe20007fbe0ff */
[----:B------:R0:W-:Y:S01]  /*75c30*/  @P3 STG.E.U8 desc[UR32][R8.64], R13 ;  /* 0x0000000d08003986 */ /* 0x0001e2000c101120 */
[----:B------:R-:W-:-:S02]  /*75c40*/  PRMT R15, R56, 0x7770, RZ ;  /* 0x00007770380f7816 */ /* 0x000fc400000000ff */
[----:B------:R-:W-:Y:S01]  /*75c50*/  ISETP.GE.AND P2, PT, R11, UR4, PT ;  /* 0x000000040b007c0c */ /* 0x000fe2000bf46270 */
[----:B------:R-:W-:Y:S01]  /*75c60*/  ULDC UR4, c[0x0][0x248] ;  /* 0x0000920000047ab9 */ /* 0x000fe20000000800 */
[----:B------:R-:W-:Y:S01]  /*75c70*/  IMAD.X R7, R17, 0x1, R2, P5 ;  /* 0x0000000111077824 */ /* 0x000fe200028e0602 */
[----:B------:R-:W-:Y:S01]  /*75c80*/  ISETP.LT.AND P3, PT, R50, UR6, !P1 ;  /* 0x0000000632007c0c */ /* 0x000fe2000cf61270 */
[----:B------:R-:W-:Y:S01]  /*75c90*/  VIADD R11, R10, UR4 ;  /* 0x000000040a0b7c36 */ /* 0x000fe20008000000 */
[----:B------:R-:W-:Y:S01]  /*75ca0*/  ISETP.LT.AND P5, PT, R48, UR8, !P4 ;  /* 0x0000000830007c0c */ /* 0x000fe2000e7a1270 */
[----:B------:R-:W-:Y:S01]  /*75cb0*/  ULDC UR4, c[0x0][0x22c] ;  /* 0x00008b0000047ab9 */ /* 0x000fe20000000800 */
[----:B------:R2:W-:Y:S01]  /*75cc0*/  @P6 STG.E.U8 desc[UR32][R6.64], R15 ;  /* 0x0000000f06006986 */ /* 0x0005e2000c101120 */
[----:B-1----:R-:W-:Y:S01]  /*75cd0*/  IADD3 R4, P1, R10, R3, RZ ;  /* 0x000000030a047210 */ /* 0x002fe20007f3e0ff */
[----:B------:R-:W-:Y:S01]  /*75ce0*/  ULDC UR6, c[0x0][0x228] ;  /* 0x00008a0000067ab9 */ /* 0x000fe20000000800 */
[----:B------:R-:W-:Y:S01]  /*75cf0*/  SHF.R.S32.HI R19, RZ, 0x1f, R11 ;  /* 0x0000001fff137819 */ /* 0x000fe2000001140b */
[----:B------:R-:W-:Y:S01]  /*75d00*/  ULDC UR8, c[0x0][0x228] ;  /* 0x00008a0000087ab9 */ /* 0x000fe20000000800 */
[----:B0-----:R-:W-:Y:S01]  /*75d10*/  IADD3 R8, P6, R11, R0, RZ ;  /* 0x000000000b087210 */ /* 0x001fe20007fde0ff */
[----:B------:R-:W-:Y:S01]  /*75d20*/  IMAD.X R5, R17, 0x1, R60, P1 ;  /* 0x0000000111057824 */ /* 0x000fe200008e063c */
[----:B------:R-:W-:Y:S01]  /*75d30*/  PRMT R13, R56, 0x7772, RZ ;  /* 0x00007772380d7816 */ /* 0x000fe200000000ff */
[----:B--2---:R-:W-:Y:S01]  /*75d40*/  VIADD R6, R46, 0x73 ;  /* 0x000000732e067836 */ /* 0x004fe20000000000 */
[----:B------:R-:W-:Y:S01]  /*75d50*/  PRMT R15, R56, 0x7771, RZ ;  /* 0x00007771380f7816 */ /* 0x000fe200000000ff */
[----:B------:R-:W-:-:S03]  /*75d60*/  IMAD.X R9, R19, 0x1, R2, P6 ;  /* 0x0000000113097824 */ /* 0x000fc600030e0602 */
[----:B------:R-:W-:Y:S01]  /*75d70*/  ISETP.GE.AND P1, PT, R6, UR4, PT ;  /* 0x0000000406007c0c */ /* 0x000fe2000bf26270 */
[----:B------:R-:W-:Y:S01]  /*75d80*/  ULDC UR4, c[0x0][0x248] ;  /* 0x0000920000047ab9 */ /* 0x000fe20000000800 */
[----:B------:R0:W-:Y:S01]  /*75d90*/  @P3 STG.E.U8 desc[UR32][R4.64], R15 ;  /* 0x0000000f04003986 */ /* 0x0001e2000c101120 */
[C---:B------:R-:W-:Y:S01]  /*75da0*/  VIADD R10, R11.reuse, UR4 ;  /* 0x000000040b0a7c36 */ /* 0x040fe20008000000 */
[----:B------:R-:W-:Y:S01]  /*75db0*/  ISETP.LT.AND P3, PT, R50, UR6, !P4 ;  /* 0x0000000632007c0c */ /* 0x000fe2000e761270 */
[----:B------:R-:W-:Y:S01]  /*75dc0*/  ULDC UR4, c[0x0][0x22c] ;  /* 0x00008b0000047ab9 */ /* 0x000fe20000000800 */
[----:B------:R1:W-:Y:S01]  /*75dd0*/  @P5 STG.E.U8 desc[UR32][R8.64], R13 ;  /* 0x0000000d08005986 */ /* 0x0003e2000c101120 */
[----:B------:R-:W-:Y:S01]  /*75de0*/  ISETP.LT.AND P5, PT, R48, UR8, !P2 ;  /* 0x0000000830007c0c */ /* 0x000fe2000d7a1270 */
[----:B------:R-:W-:Y:S01]  /*75df0*/  ULDC UR6, c[0x0][0x228] ;  /* 0x00008a0000067ab9 */ /* 0x000fe20000000800 */
[----:B------:R-:W-:Y:S01]  /*75e00*/  IADD3 R6, P4, R11, R3, RZ ;  /* 0x000000030b067210 */ /* 0x000fe20007f9e0ff */
[----:B------:R-:W-:Y:S01]  /*75e10*/  ULDC UR8, c[0x0][0x228] ;  /* 0x00008a0000087ab9 */ /* 0x000fe20000000800 */
[----:B------:R-:W-:-:S02]  /*75e20*/  SHF.R.S32.HI R17, RZ, 0x1f, R10 ;  /* 0x0000001fff117819 */ /* 0x000fc4000001140a */
[-C--:B0-----:R-:W-:Y:S01]  /*75e30*/  IADD3 R4, P6, R10, R0.reuse, RZ ;  /* 0x000000000a047210 */ /* 0x081fe20007fde0ff */
[----:B------:R-:W-:Y:S02]  /*75e40*/  IMAD.X R7, R19, 0x1, R60, P4 ;  /* 0x0000000113077824 */ /* 0x000fe400020e063c */
[----:B-1----:R-:W-:Y:S01]  /*75e50*/  VIADD R8, R46, 0x74 ;  /* 0x000000742e087836 */ /* 0x002fe20000000000 */
[----:B------:R-:W-:Y:S01]  /*75e60*/  PRMT R15, R56, 0x7773, RZ ;  /* 0x00007773380f7816 */ /* 0x000fe200000000ff */
[----:B------:R-:W-:Y:S01]  /*75e70*/  IMAD.X R5, R17, 0x1, R2, P6 ;  /* 0x0000000111057824 */ /* 0x000fe200030e0602 */
[----:B------:R-:W-:Y:S02]  /*75e80*/  PRMT R13, R57, 0x7770, RZ ;  /* 0x00007770390d7816 */ /* 0x000fe400000000ff */
[----:B------:R-:W-:Y:S01]  /*75e90*/  ISETP.GE.AND P4, PT, R8, UR4, PT ;  /* 0x0000000408007c0c */ /* 0x000fe2000bf86270 */
[----:B------:R-:W-:Y:S01]  /*75ea0*/  ULDC UR4, c[0x0][0x248] ;  /* 0x0000920000047ab9 */ /* 0x000fe20000000800 */
[----:B------:R-:W-:Y:S01]  /*75eb0*/  ISETP.LT.AND P2, PT, R50, UR6, !P2 ;  /* 0x0000000632007c0c */ /* 0x000fe2000d741270 */
[----:B------:R0:W-:Y:S01]  /*75ec0*/  @P3 STG.E.U8 desc[UR32][R6.64], R15 ;  /* 0x0000000f06003986 */ /* 0x0001e2000c101120 */
[C---:B------:R-:W-:Y:S01]  /*75ed0*/  VIADD R11, R10.reuse, UR4 ;  /* 0x000000040a0b7c36 */ /* 0x040fe20008000000 */
[-C--:B------:R-:W-:Y:S01]  /*75ee0*/  IADD3 R8, P3, R10, R3.reuse, RZ ;  /* 0x000000030a087210 */ /* 0x080fe20007f7e0ff */
[----:B------:R-:W-:Y:S01]  /*75ef0*/  ULDC UR6, c[0x0][0x228] ;  /* 0x00008a0000067ab9 */ /* 0x000fe20000000800 */
[----:B------:R1:W-:Y:S01]  /*75f00*/  @P5 STG.E.U8 desc[UR32][R4.64], R13 ;  /* 0x0000000d04005986 */ /* 0x0003e2000c101120 */
[----:B------:R-:W-:Y:S01]  /*75f10*/  ISETP.LT.AND P5, PT, R48, UR8, !P1 ;  /* 0x0000000830007c0c */ /* 0x000fe2000cfa1270 */
[----:B------:R-:W-:Y:S01]  /*75f20*/  ULDC UR4, c[0x0][0x22c] ;  /* 0x00008b0000047ab9 */ /* 0x000fe20000000800 */
[----:B------:R-:W-:Y:S01]  /*75f30*/  SHF.R.S32.HI R19, RZ, 0x1f, R11 ;  /* 0x0000001fff137819 */ /* 0x000fe2000001140b */
[----:B------:R-:W-:Y:S01]  /*75f40*/  IMAD.X R9, R17, 0x1, R60, P3 ;  /* 0x0000000111097824 */ /* 0x000fe200018e063c */
[-C--:B0-----:R-:W-:Y:S01]  /*75f50*/  IADD3 R6, P6, R11, R0.reuse, RZ ;  /* 0x000000000b067210 */ /* 0x081fe20007fde0ff */
[----:B------:R-:W-:Y:S01]  /*75f60*/  ULDC UR8, c[0x0][0x228] ;  /* 0x00008a0000087ab9 */ /* 0x000fe20000000800 */
[----:B------:R-:W-:Y:S01]  /*75f70*/  PRMT R15, R57, 0x7771, RZ ;  /* 0x00007771390f7816 */ /* 0x000fe200000000ff */
[----:B-1----:R-:W-:Y:S01]  /*75f80*/  VIADD R4, R46, 0x75 ;  /* 0x000000752e047836 */ /* 0x002fe20000000000 */
[----:B------:R-:W-:Y:S01]  /*75f90*/  ISETP.LT.AND P1, PT, R50, UR6, !P1 ;  /* 0x0000000632007c0c */ /* 0x000fe2000cf21270 */
[----:B------:R-:W-:Y:S01]  /*75fa0*/  IMAD.X R7, R19, 0x1, R2, P6 ;  /* 0x0000000113077824 */ /* 0x000fe200030e0602 */
[----:B------:R-:W-:Y:S01]  /*75fb0*/  PRMT R13, R57, 0x7772, RZ ;  /* 0x00007772390d7816 */ /* 0x000fe200000000ff */
[----:B------:R0:W-:Y:S01]  /*75fc0*/  @P2 STG.E.U8 desc[UR32][R8.64], R15 ;  /* 0x0000000f08002986 */ /* 0x0001e2000c101120 */
[----:B------:R-:W-:Y:S01]  /*75fd0*/  ISETP.GE.AND P3, PT, R4, UR4, PT ;  /* 0x0000000404007c0c */ /* 0x000fe2000bf66270 */
[----:B------:R-:W-:Y:S01]  /*75fe0*/  ULDC UR4, c[0x0][0x248] ;  /* 0x0000920000047ab9 */ /* 0x000fe20000000800 */
[CC--:B------:R-:W-:Y:S01]  /*75ff0*/  IADD3 R4, P2, R11.reuse, R3.reuse, RZ ;  /* 0x000000030b047210 */ /* 0x0c0fe20007f5e0ff */
[----:B------:R-:W-:Y:S01]  /*76000*/  VIADD R11, R11, UR4 ;  /* 0x000000040b0b7c36 */ /* 0x000fe20008000000 */
[----:B------:R1:W-:Y:S01]  /*76010*/  @P5 STG.E.U8 desc[UR32][R6.64], R13 ;  /* 0x0000000d06005986 */ /* 0x0003e2000c101120 */
[----:B------:R-:W-:Y:S01]  /*76020*/  ISETP.LT.AND P5, PT, R48, UR8, !P4 ;  /* 0x0000000830007c0c */ /* 0x000fe2000e7a1270 */
[C---:B------:R-:W-:Y:S01]  /*76030*/  VIADD R10, R46.reuse, 0x76 ;  /* 0x000000762e0a7836 */ /* 0x040fe20000000000 */
[----:B------:R-:W-:Y:S01]  /*76040*/  PRMT R57, R57, 0x7773, RZ ;  /* 0x0000777339397816 */ /* 0x000fe200000000ff */
[----:B------:R-:W-:Y:S01]  /*76050*/  IMAD.X R5, R19, 0x1, R60, P2 ;  /* 0x0000000113057824 */ /* 0x000fe200010e063c */
[----:B------:R-:W-:Y:S01]  /*76060*/  ULDC UR4, c[0x0][0x248] ;  /* 0x0000920000047ab9 */ /* 0x000fe20000000800 */
[----:B------:R-:W-:Y:S01]  /*76070*/  ULDC UR6, c[0x0][0x228] ;  /* 0x00008a0000067ab9 */ /* 0x000fe20000000800 */
[----:B0-----:R-:W-:Y:S01]  /*76080*/  SHF.R.S32.HI R9, RZ, 0x1f, R11 ;  /* 0x0000001fff097819 */ /* 0x001fe2000001140b */
[----:B------:R-:W-:Y:S01]  /*76090*/  VIADD R8, R46, 0x77 ;  /* 0x000000772e087836 */ /* 0x000fe20000000000 */
[CC--:B-1----:R-:W-:Y:S01]  /*760a0*/  IADD3 R6, P6, R11.reuse, R0.reuse, RZ ;  /* 0x000000000b067210 */ /* 0x0c2fe20007fde0ff */
[----:B------:R0:W-:Y:S03]  /*760b0*/  @P1 STG.E.U8 desc[UR32][R4.64], R57 ;  /* 0x0000003904001986 */ /* 0x0001e6000c101120 */
[----:B------:R-:W-:Y:S01]  /*760c0*/  ISETP.GE.AND P1, PT, R8, UR9, PT ;  /* 0x0000000908007c0c */ /* 0x000fe2000bf26270 */
[----:B------:R-:W-:Y:S01]  /*760d0*/  VIADD R14, R11, UR4 ;  /* 0x000000040b0e7c36 */ /* 0x000fe20008000000 */
[----:B------:R-:W-:Y:S01]  /*760e0*/  ISETP.GE.AND P2, PT, R10, UR5, PT ;  /* 0x000000050a007c0c */ /* 0x000fe2000bf46270 */
[----:B------:R-:W-:Y:S01]  /*760f0*/  IMAD.X R7, R9, 0x1, R2, P6 ;  /* 0x0000000109077824 */ /* 0x000fe200030e0602 */
[----:B------:R-:W-:Y:S01]  /*76100*/  PRMT R13, R58, 0x7770, RZ ;  /* 0x000077703a0d7816 */ /* 0x000fe200000000ff */
[----:B------:R-:W-:Y:S01]  /*76110*/  ULDC UR5, c[0x0][0x228] ;  /* 0x00008a0000057ab9 */ /* 0x000fe20000000800 */
[----:B------:R-:W-:Y:S01]  /*76120*/  IADD3 R8, P6, R11, R3, RZ ;  /* 0x000000030b087210 */ /* 0x000fe20007fde0ff */
[----:B------:R-:W-:Y:S01]  /*76130*/  ULDC UR4, c[0x0][0x248] ;  /* 0x0000920000047ab9 */ /* 0x000fe20000000800 */
[----:B------:R-:W-:Y:S01]  /*76140*/  ISETP.LT.AND P4, PT, R50, UR5, !P4 ;  /* 0x0000000532007c0c */ /* 0x000fe2000e781270 */
[----:B------:R1:W-:Y:S01]  /*76150*/  @P5 STG.E.U8 desc[UR32][R6.64], R13 ;  /* 0x0000000d06005986 */ /* 0x0003e2000c101120 */
[----:B------:R-:W-:Y:S01]  /*76160*/  ULDC UR5, c[0x0][0x228] ;  /* 0x00008a0000057ab9 */ /* 0x000fe20000000800 */
[----:B------:R-:W-:Y:S01]  /*76170*/  IMAD.X R9, R9, 0x1, R60, P6 ;  /* 0x0000000109097824 */ /* 0x000fe200030e063c */
[----:B------:R-:W-:Y:S01]  /*76180*/  IADD3 R10, P6, R14, R0, RZ ;  /* 0x000000000e0a7210 */ /* 0x000fe20007fde0ff */
[----:B0-----:R-:W-:Y:S01]  /*76190*/  VIADD R4, R46, 0x78 ;  /* 0x000000782e047836 */ /* 0x001fe20000000000 */
[----:B------:R-:W-:Y:S01]  /*761a0*/  PRMT R5, R58, 0x7771, RZ ;  /* 0x000077713a057816 */ /* 0x000fe200000000ff */
[----:B------:R-:W-:Y:S01]  /*761b0*/  VIADD R16, R46, 0x7e ;  /* 0x0000007e2e107836 */ /* 0x000fe20000000000 */
[----:B------:R-:W-:Y:S01]  /*761c0*/  PRMT R17, R58, 0x7772, RZ ;  /* 0x000077723a117816 */ /* 0x000fe200000000ff */
[----:B------:R-:W-:Y:S01]  /*761d0*/  ULDC UR8, c[0x0][0x228] ;  /* 0x00008a0000087ab9 */ /* 0x000fe20000000800 */
[----:B-1----:R-:W-:-:S02]  /*761e0*/  SHF.R.S32.HI R7, RZ, 0x1f, R14 ;  /* 0x0000001fff077819 */ /* 0x002fc4000001140e */
[----:B------:R-:W-:Y:S01]  /*761f0*/  ISETP.LT.AND P5, PT, R48, UR6, !P3 ;  /* 0x0000000630007c0c */ /* 0x000fe2000dfa1270 */
[----:B------:R0:W-:Y:S02]  /*76200*/  @P4 STG.E.U8 desc[UR32][R8.64], R5 ;  /* 0x0000000508004986 */ /* 0x0001e4000c101120 */
[C---:B------:R-:W-:Y:S01]  /*76210*/  IMAD.X R11, R7.reuse, 0x1, R2, P6 ;  /* 0x00000001070b7824 */ /* 0x040fe200030e0602 */
[----:B------:R-:W-:Y:S01]  /*76220*/  IADD3 R12, P6, R14, R3, RZ ;  /* 0x000000030e0c7210 */ /* 0x000fe20007fde0ff */
[----:B------:R-:W-:Y:S01]  /*76230*/  ULDC UR6, c[0x0][0x228] ;  /* 0x00008a0000067ab9 */ /* 0x000fe20000000800 */
[----:B------:R-:W-:Y:S02]  /*76240*/  ISETP.LT.AND P3, PT, R50, UR5, !P3 ;  /* 0x0000000532007c0c */ /* 0x000fe4000df61270 */
[----:B------:R-:W-:Y:S01]  /*76250*/  ISETP.GE.AND P4, PT, R4, UR7, PT ;  /* 0x0000000704007c0c */ /* 0x000fe2000bf86270 */
[----:B------:R-:W-:Y:S01]  /*76260*/  IMAD.X R13, R7, 0x1, R60, P6 ;  /* 0x00000001070d7824 */ /* 0x000fe200030e063c */
[----:B------:R-:W-:Y:S01]  /*76270*/  PRMT R15, R58, 0x7773, RZ ;  /* 0x000077733a0f7816 */ /* 0x000fe200000000ff */
[----:B------:R-:W1:Y:S01]  /*76280*/  LDS.128 R4, [R61] ;  /* 0x000000003d047984 */ /* 0x000e620000000c00 */
[----:B------:R-:W-:Y:S01]  /*76290*/  VIADD R14, R14, UR4 ;  /* 0x000000040e0e7c36 */ /* 0x000fe20008000000 */
[----:B------:R-:W-:Y:S01]  /*762a0*/  ULDC UR5, c[0x0][0x228] ;  /* 0x00008a0000057ab9 */ /* 0x000fe20000000800 */
[----:B------:R-:W-:Y:S01]  /*762b0*/  ULDC UR4, c[0x0][0x248] ;  /* 0x0000920000047ab9 */ /* 0x000fe20000000800 */
[----:B------:R2:W-:Y:S01]  /*762c0*/  @P5 STG.E.U8 desc[UR32][R10.64], R17 ;  /* 0x000000110a005986 */ /* 0x0005e2000c101120 */
[----:B------:R-:W-:Y:S01]  /*762d0*/  ISETP.LT.AND P5, PT, R48, UR5, !P2 ;  /* 0x0000000530007c0c */ /* 0x000fe2000d7a1270 */
[----:B------:R-:W-:Y:S01]  /*762e0*/  ULDC UR5, c[0x0][0x228] ;  /* 0x00008a0000057ab9 */ /* 0x000fe20000000800 */
[----:B------:R-:W-:Y:S01]  /*762f0*/  SHF.R.S32.HI R19, RZ, 0x1f, R14 ;  /* 0x0000001fff137819 */ /* 0x000fe2000001140e */
[----:B------:R3:W-:Y:S01]  /*76300*/  @P3 STG.E.U8 desc[UR32][R12.64], R15 ;  /* 0x0000000f0c003986 */ /* 0x0007e2000c101120 */
[----:B0-----:R-:W-:Y:S01]  /*76310*/  IADD3 R8, P3, R14, R0, RZ ;  /* 0x000000000e087210 */ /* 0x001fe20007f7e0ff */
[----:B------:R-:W-:Y:S01]  /*76320*/  ULDC UR7, c[0x0][0x228] ;  /* 0x00008a0000077ab9 */ /* 0x000fe20000000800 */
[----:B------:R-:W-:Y:S01]  /*76330*/  ISETP.LT.AND P2, PT, R50, UR5, !P2 ;  /* 0x0000000532007c0c */ /* 0x000fe2000d741270 */
[----:B------:R-:W-:-:S02]  /*76340*/  ULDC UR5, c[0x0][0x228] ;  /* 0x00008a0000057ab9 */ /* 0x000fc40000000800 */
[----:B------:R-:W-:Y:S01]  /*76350*/  IMAD.X R9, R19, 0x1, R2, P3 ;  /* 0x0000000113097824 */ /* 0x000fe200018e0602 */
[----:B------:R-:W-:Y:S02]  /*76360*/  PRMT R21, R59, 0x7770, RZ ;  /* 0x000077703b157816 */ /* 0x000fe400000000ff */
[C---:B--2---:R-:W-:Y:S01]  /*76370*/  IADD3 R10, P3, R14.reuse, R3, RZ ;  /* 0x000000030e0a7210 */ /* 0x044fe20007f7e0ff */
[----:B---3--:R-:W-:Y:S01]  /*76380*/  VIADD R15, R14, UR4 ;  /* 0x000000040e0f7c36 */ /* 0x008fe20008000000 */
[----:B------:R-:W-:-:S03]  /*76390*/  ISETP.LT.AND P6, PT, R48, UR6, !P1 ;  /* 0x0000000630007c0c */ /* 0x000fc6000cfc1270 */
[----:B------:R-:W-:Y:S01]  /*763a0*/  IMAD.X R11, R19, 0x1, R60, P3 ;  /* 0x00000001130b7824 */ /* 0x000fe200018e063c */
[----:B------:R0:W-:Y:S01]  /*763b0*/  @P5 STG.E.U8 desc[UR32][R8.64], R21 ;  /* 0x0000001508005986 */ /* 0x0001e2000c101120 */
[----:B------:R-:W-:Y:S01]  /*763c0*/  PRMT R19, R59, 0x7771, RZ ;  /* 0x000077713b137816 */ /* 0x000fe200000000ff */
[----:B------:R-:W-:Y:S01]  /*763d0*/  ULDC UR4, c[0x0][0x248] ;  /* 0x0000920000047ab9 */ /* 0x000fe20000000800 */
[----:B------:R-:W-:Y:S01]  /*763e0*/  SHF.R.S32.HI R23, RZ, 0x1f, R15 ;  /* 0x0000001fff177819 */ /* 0x000fe2000001140f */
[----:B------:R-:W-:Y:S01]  /*763f0*/  ULDC UR6, c[0x0][0x228] ;  /* 0x00008a0000067ab9 */ /* 0x000fe20000000800 */
[-C--:B------:R-:W-:Y:S02]  /*76400*/  IADD3 R12, P5, R15, R0.reuse, RZ ;  /* 0x000000000f0c7210 */ /* 0x080fe40007fbe0ff */
[----:B------:R-:W-:Y:S01]  /*76410*/  ISETP.LT.AND P1, PT, R50, UR5, !P1 ;  /* 0x0000000532007c0c */ /* 0x000fe2000cf21270 */
[----:B------:R2:W-:Y:S01]  /*76420*/  @P2 STG.E.U8 desc[UR32][R10.64], R19 ;  /* 0x000000130a002986 */ /* 0x0005e2000c101120 */
[----:B------:R-:W-:Y:S01]  /*76430*/  PRMT R17, R59, 0x7772, RZ ;  /* 0x000077723b117816 */ /* 0x000fe200000000ff */
[----:B------:R-:W-:Y:S01]  /*76440*/  IMAD.X R13, R23, 0x1, R2, P5 ;  /* 0x00000001170d7824 */ /* 0x000fe200028e0602 */
[----:B------:R-:W-:Y:S01]  /*76450*/  ULDC UR5, c[0x0][0x228] ;  /* 0x00008a0000057ab9 */ /* 0x000fe20000000800 */
[C---:B0-----:R-:W-:Y:S01]  /*76460*/  IADD3 R8, P2, R15.reuse, R3, RZ ;  /* 0x000000030f087210 */ /* 0x041fe20007f5e0ff */
[----:B------:R-:W-:Y:S01]  /*76470*/  VIADD R15, R15, UR4 ;  /* 0x000000040f0f7c36 */ /* 0x000fe20008000000 */
[----:B------:R-:W-:Y:S01]  /*76480*/  ISETP.LT.AND P5, PT, R48, UR6, !P4 ;  /* 0x0000000630007c0c */ /* 0x000fe2000e7a1270 */
[----:B------:R0:W-:Y:S01]  /*76490*/  @P6 STG.E.U8 desc[UR32][R12.64], R17 ;  /* 0x000000110c006986 */ /* 0x0001e2000c101120 */
[----:B------:R-:W-:Y:S01]  /*764a0*/  PRMT R59, R59, 0x7773, RZ ;  /* 0x000077733b3b7816 */ /* 0x000fe200000000ff */
[----:B------:R-:W-:Y:S01]  /*764b0*/  IMAD.X R9, R23, 0x1, R60, P2 ;  /* 0x0000000117097824 */ /* 0x000fe200010e063c */
[----:B------:R-:W-:Y:S01]  /*764c0*/  ULDC UR4, c[0x0][0x248] ;  /* 0x0000920000047ab9 */ /* 0x000fe20000000800 */
[C---:B------:R-:W-:Y:S01]  /*764d0*/  VIADD R14, R46.reuse, 0x79 ;  /* 0x000000792e0e7836 */ /* 0x040fe20000000000 */
[----:B--2---:R-:W-:Y:S01]  /*764e0*/  SHF.R.S32.HI R19, RZ, 0x1f, R15 ;  /* 0x0000001fff137819 */ /* 0x004fe2000001140f */
[----:B------:R-:W-:Y:S01]  /*764f0*/  ULDC UR6, c[0x0][0x228] ;  /* 0x00008a0000067ab9 */ /* 0x000fe20000000800 */
[----:B------:R-:W-:Y:S01]  /*76500*/  IADD3 R10, P6, R15, R0, RZ ;  /* 0x000000000f0a7210 */ /* 0x000fe20007fde0ff */
[----:B------:R2:W-:Y:S01]  /*76510*/  @P1 STG.E.U8 desc[UR32][R8.64], R59 ;  /* 0x0000003b08001986 */ /* 0x0005e2000c101120 */
[----:B0-----:R-:W-:Y:S01]  /*76520*/  VIADD R12, R46, 0x7b ;  /* 0x0000007b2e0c7836 */ /* 0x001fe20000000000 */
[----:B-1----:R-:W-:-:S02]  /*76530*/  PRMT R17, R4, 0x7770, RZ ;  /* 0x0000777004117816 */ /* 0x002fc400000000ff */
[----:B------:R-:W-:Y:S02]  /*76540*/  IMAD.X R11, R19, 0x1, R2, P6 ;  /* 0x00000001130b7824 */ /* 0x000fe400030e0602 */
[----:B------:R-:W-:Y:S02]  /*76550*/  ISETP.GE.AND P1, PT, R12, UR17, PT ;  /* 0x000000110c007c0c */ /* 0x000fe4000bf26270 */
[C---:B------:R-:W-:Y:S01]  /*76560*/  IADD3 R12, P6, R15.reuse, R3, RZ ;  /* 0x000000030f0c7210 */ /* 0x040fe20007fde0ff */
[----:B------:R-:W-:Y:S01]  /*76570*/  VIADD R15, R15, UR4 ;  /* 0x000000040f0f7c36 */ /* 0x000fe20008000000 */
[----:B------:R-:W-:Y:S01]  /*76580*/  ISETP.GE.AND P3, PT, R14, UR13, PT ;  /* 0x0000000d0e007c0c */ /* 0x000fe2000bf66270 */
[----:B------:R0:W-:Y:S01]  /*76590*/  @P5 STG.E.U8 desc[UR32][R10.64], R17 ;  /* 0x000000110a005986 */ /* 0x0001e2000c101120 */
[----:B------:R-:W-:Y:S01]  /*765a0*/  ISETP.LT.AND P4, PT, R50, UR5, !P4 ;  /* 0x0000000532007c0c */ /* 0x000fe2000e781270 */
[----:B------:R-:W-:Y:S01]  /*765b0*/  IMAD.X R13, R19, 0x1, R60, P6 ;  /* 0x00000001130d7824 */ /* 0x000fe200030e063c */
[----:B--2---:R-:W-:Y:S01]  /*765c0*/  IADD3 R8, P6, R15, R0, RZ ;  /* 0x000000000f087210 */ /* 0x004fe20007fde0ff */
[----:B------:R-:W-:Y:S01]  /*765d0*/  ULDC UR5, c[0x0][0x228] ;  /* 0x00008a0000057ab9 */ /* 0x000fe20000000800 */
[----:B------:R-:W-:Y:S01]  /*765e0*/  ISETP.LT.AND P5, PT, R48, UR6, !P3 ;  /* 0x0000000630007c0c */ /* 0x000fe2000dfa1270 */
[----:B------:R-:W-:Y:S01]  /*765f0*/  VIADD R14, R46, 0x7a ;  /* 0x0000007a2e0e7836 */ /* 0x000fe20000000000 */
[----:B------:R-:W-:Y:S01]  /*76600*/  ISETP.LT.AND P3, PT, R50, UR5, !P3 ;  /* 0x0000000532007c0c */ /* 0x000fe2000df61270 */
[----:B------:R-:W-:Y:S01]  /*76610*/  ULDC UR4, c[0x0][0x248] ;  /* 0x0000920000047ab9 */ /* 0x000fe20000000800 */
[----:B0-----:R-:W-:Y:S01]  /*76620*/  SHF.R.S32.HI R11, RZ, 0x1f, R15 ;  /* 0x0000001fff0b7819 */ /* 0x001fe2000001140f */
[----:B------:R-:W-:Y:S01]  /*76630*/  ULDC UR5, c[0x0][0x228] ;  /* 0x00008a0000057ab9 */ /* 0x000fe20000000800 */
[----:B------:R-:W-:Y:S01]  /*76640*/  PRMT R21, R4, 0x7771, RZ ;  /* 0x0000777104157816 */ /* 0x000fe200000000ff */
[----:B------:R-:W-:-:S02]  /*76650*/  ULDC UR6, c[0x0][0x228] ;  /* 0x00008a0000067ab9 */ /* 0x000fc40000000800 */
[----:B------:R-:W-:Y:S01]  /*76660*/  IMAD.X R9, R11, 0x1, R2, P6 ;  /* 0x000000010b097824 */ /* 0x000fe200030e0602 */
[C---:B------:R-:W-:Y:S02]  /*76670*/  IADD3 R10, P6, R15.reuse, R3, RZ ;  /* 0x000000030f0a7210 */ /* 0x040fe40007fde0ff */
[C---:B------:R-:W-:Y:S01]  /*76680*/  PRMT R19, R4.reuse, 0x7772, RZ ;  /* 0x0000777204137816 */ /* 0x040fe200000000ff */
[----:B------:R-:W-:Y:S01]  /*76690*/  VIADD R15, R15, UR4 ;  /* 0x000000040f0f7c36 */ /* 0x000fe20008000000 */
[----:B------:R-:W-:Y:S01]  /*766a0*/  PRMT R17, R4, 0x7773, RZ ;  /* 0x0000777304117816 */ /* 0x000fe200000000ff */
[----:B------:R-:W-:Y:S01]  /*766b0*/  IMAD.X R11, R11, 0x1, R60, P6 ;  /* 0x000000010b0b7824 */ /* 0x000fe200030e063c */
[----:B------:R-:W-:Y:S01]  /*766c0*/  ISETP.GE.AND P2, PT, R14, UR11, PT ;  /* 0x0000000b0e007c0c */ /* 0x000fe2000bf46270 */
[----:B------:R0:W-:Y:S01]  /*766d0*/  @P4 STG.E.U8 desc[UR32][R12.64], R21 ;  /* 0x000000150c004986 */ /* 0x0001e2000c101120 */
[----:B------:R-:W-:-:S03]  /*766e0*/  ULDC UR4, c[0x0][0x248] ;  /* 0x0000920000047ab9 */ /* 0x000fc60000000800 */
[----:B------:R1:W-:Y:S01]  /*766f0*/  @P5 STG.E.U8 desc[UR32][R8.64], R19 ;  /* 0x0000001308005986 */ /* 0x0003e2000c101120 */
[----:B------:R-:W-:Y:S01]  /*76700*/  ISETP.LT.AND P5, PT, R48, UR5, !P2 ;  /* 0x0000000530007c0c */ /* 0x000fe2000d7a1270 */
[----:B------:R-:W-:Y:S01]  /*76710*/  VIADD R14, R46, 0x7c ;  /* 0x0000007c2e0e7836 */ /* 0x000fe20000000000 */
[----:B------:R-:W-:Y:S01]  /*76720*/  ULDC UR5, c[0x0][0x228] ;  /* 0x00008a0000057ab9 */ /* 0x000fe20000000800 */
[----:B------:R2:W-:Y:S01]  /*76730*/  @P3 STG.E.U8 desc[UR32][R10.64], R17 ;  /* 0x000000110a003986 */ /* 0x0005e2000c101120 */
[----:B0-----:R-:W-:Y:S02]  /*76740*/  SHF.R.S32.HI R21, RZ, 0x1f, R15 ;  /* 0x0000001fff157819 */ /* 0x001fe4000001140f */
[C---:B------:R-:W-:Y:S01]  /*76750*/  IADD3 R12, P3, R15.reuse, R0, RZ ;  /* 0x000000000f0c7210 */ /* 0x040fe20007f7e0ff */
[----:B------:R-:W-:Y:S01]  /*76760*/  VIADD R4, R15, UR4 ;  /* 0x000000040f047c36 */ /* 0x000fe20008000000 */
[----:B-1----:R-:W-:Y:S01]  /*76770*/  PRMT R19, R5, 0x7770, RZ ;  /* 0x0000777005137816 */ /* 0x002fe200000000ff */
[----:B------:R-:W-:-:S02]  /*76780*/  ULDC UR4, c[0x0][0x248] ;  /* 0x0000920000047ab9 */ /* 0x000fc40000000800 */
[----:B------:R-:W-:Y:S01]  /*76790*/  IMAD.X R13, R21, 0x1, R2, P3 ;  /* 0x00000001150d7824 */ /* 0x000fe200018e0602 */
[----:B------:R-:W-:Y:S01]  /*767a0*/  ISETP.LT.AND P3, PT, R50, UR5, !P2 ;  /* 0x0000000532007c0c */ /* 0x000fe2000d761270 */
[----:B------:R-:W-:Y:S01]  /*767b0*/  ULDC UR5, c[0x0][0x228] ;  /* 0x00008a0000057ab9 */ /* 0x000fe20000000800 */
[----:B------:R-:W-:Y:S01]  /*767c0*/  ISETP.GE.AND P4, PT, R14, UR15, PT ;  /* 0x0000000f0e007c0c */ /* 0x000fe2000bf86270 */
[----:B------:R-:W-:Y:S01]  /*767d0*/  VIADD R14, R46, 0x7d ;  /* 0x0000007d2e0e7836 */ /* 0x000fe20000000000 */
[----:B------:R-:W-:Y:S02]  /*767e0*/  IADD3 R8, P2, R15, R3, RZ ;  /* 0x000000030f087210 */ /* 0x000fe40007f5e0ff */
[----:B------:R-:W-:Y:S01]  /*767f0*/  ISETP.LT.AND P6, PT, R48, UR6, !P1 ;  /* 0x0000000630007c0c */ /* 0x000fe2000cfc1270 */
[----:B------:R0:W-:Y:S01]  /*76800*/  @P5 STG.E.U8 desc[UR32][R12.64], R19 ;  /* 0x000000130c005986 */ /* 0x0001e2000c101120 */
[----:B------:R-:W-:Y:S01]  /*76810*/  SHF.R.S32.HI R23, RZ, 0x1f, R4 ;  /* 0x0000001fff177819 */ /* 0x000fe20000011404 */
[----:B------:R-:W-:Y:S01]  /*76820*/  IMAD.X R9, R21, 0x1, R60, P2 ;  /* 0x0000000115097824 */ /* 0x000fe200010e063c */
[----:B--2---:R-:W-:Y:S01]  /*76830*/  IADD3 R10, P5, R4, R0, RZ ;  /* 0x00000000040a7210 */ /* 0x004fe20007fbe0ff */
[----:B------:R-:W-:Y:S01]  /*76840*/  ULDC UR6, c[0x0][0x228] ;  /* 0x00008a0000067ab9 */ /* 0x000fe20000000800 */
[----:B------:R-:W-:-:S02]  /*76850*/  PRMT R17, R5, 0x7771, RZ ;  /* 0x0000777105117816 */ /* 0x000fc400000000ff */
[----:B------:R-:W-:Y:S01]  /*76860*/  ISETP.GE.AND P2, PT, R14, UR21, PT ;  /* 0x000000150e007c0c */ /* 0x000fe2000bf46270 */
[----:B------:R-:W-:Y:S01]  /*76870*/  VIADD R14, R4, UR4 ;  /* 0x00000004040e7c36 */ /* 0x000fe20008000000 */
[----:B------:R-:W-:Y:S01]  /*76880*/  PRMT R15, R5, 0x7772, RZ ;  /* 0x00007772050f7816 */ /* 0x000fe200000000ff */
[----:B------:R-:W-:Y:S01]  /*76890*/  IMAD.X R11, R23, 0x1, R2, P5 ;  /* 0x00000001170b7824 */ /* 0x000fe200028e0602 */
[----:B------:R1:W-:Y:S01]  /*768a0*/  @P3 STG.E.U8 desc[UR32][R8.64], R17 ;  /* 0x0000001108003986 */ /* 0x0003e2000c101120 */
[----:B------:R-:W-:Y:S01]  /*768b0*/  ISETP.LT.AND P1, PT, R50, UR5, !P1 ;  /* 0x0000000532007c0c */ /* 0x000fe2000cf21270 */
[----:B------:R-:W-:Y:S01]  /*768c0*/  ULDC UR4, c[0x0][0x248] ;  /* 0x0000920000047ab9 */ /* 0x000fe20000000800 */
[----:B0-----:R-:W-:Y:S01]  /*768d0*/  SHF.R.S32.HI R19, RZ, 0x1f, R14 ;  /* 0x0000001fff137819 */ /* 0x001fe2000001140e */
[----:B------:R0:W-:Y:S01]  /*768e0*/  @P6 STG.E.U8 desc[UR32][R10.64], R15 ;  /* 0x0000000f0a006986 */ /* 0x0001e2000c101120 */
[----:B------:R-:W-:Y:S01]  /*768f0*/  ISETP.LT.AND P5, PT, R48, UR6, !P4 ;  /* 0x0000000630007c0c */ /* 0x000fe2000e7a1270 */
[----:B------:R-:W-:Y:S01]  /*76900*/  ULDC UR5, c[0x0][0x248] ;  /* 0x0000920000057ab9 */ /* 0x000fe20000000800 */
[----:B------:R-:W-:Y:S01]  /*76910*/  ISETP.LT.AND P4, PT, R50, UR7, !P4 ;  /* 0x0000000732007c0c */ /* 0x000fe2000e781270 */
[----:B------:R-:W-:Y:S01]  /*76920*/  ULDC UR6, c[0x0][0x228] ;  /* 0x00008a0000067ab9 */ /* 0x000fe20000000800 */
[----:B-1----:R-:W-:Y:S01]  /*76930*/  IADD3 R8, P3, R14, R0, RZ ;  /* 0x000000000e087210 */ /* 0x002fe20007f7e0ff */
[----:B------:R-:W-:Y:S01]  /*76940*/  ULDC UR7, c[0x0][0x228] ;  /* 0x00008a0000077ab9 */ /* 0x000fe20000000800 */
[----:B------:R-:W-:-:S03]  /*76950*/  IADD3 R12, P6, R4, R3, RZ ;  /* 0x00000003040c7210 */ /* 0x000fc60007fde0ff */
[----:B------:R-:W-:Y:S01]  /*76960*/  IMAD.X R9, R19, 0x1, R2, P3 ;  /* 0x0000000113097824 */ /* 0x000fe200018e0602 */
[C---:B------:R-:W-:Y:S01]  /*76970*/  IADD3 R4, P3, R14.reuse, R3, RZ ;  /* 0x000000030e047210 */ /* 0x040fe20007f7e0ff */
[--C-:B------:R-:W-:Y:S01]  /*76980*/  IMAD.X R13, R23, 0x1, R60.reuse, P6 ;  /* 0x00000001170d7824 */ /* 0x100fe200030e063c */
[----:B0-----:R-:W-:Y:S01]  /*76990*/  PRMT R11, R5, 0x7773, RZ ;  /* 0x00007773050b7816 */ /* 0x001fe200000000ff */
[----:B------:R-:W-:Y:S01]  /*769a0*/  VIADD R14, R14, UR4 ;  /* 0x000000040e0e7c36 */ /* 0x000fe20008000000 */
[C---:B------:R-:W-:Y:S01]  /*769b0*/  PRMT R17, R6.reuse, 0x7770, RZ ;  /* 0x0000777006117816 */ /* 0x040fe200000000ff */
[----:B------:R-:W-:Y:S01]  /*769c0*/  IMAD.X R5, R19, 0x1, R60, P3 ;  /* 0x0000000113057824 */ /* 0x000fe200018e063c */
[----:B------:R-:W-:Y:S01]  /*769d0*/  PRMT R15, R6, 0x7771, RZ ;  /* 0x00007771060f7816 */ /* 0x000fe200000000ff */
[----:B------:R-:W-:Y:S01]  /*769e0*/  ULDC UR4, c[0x0][0x248] ;  /* 0x0000920000047ab9 */ /* 0x000fe20000000800 */
[----:B------:R-:W-:Y:S01]  /*769f0*/  ISETP.GE.AND P6, PT, R16, UR19, PT ;  /* 0x0000001310007c0c */ /* 0x000fe2000bfc6270 */
[----:B------:R0:W-:Y:S01]  /*76a00*/  @P1 STG.E.U8 desc[UR32][R12.64], R11 ;  /* 0x0000000b0c001986 */ /* 0x0001e2000c101120 */
[C---:B------:R-:W-:Y:S01]  /*76a10*/  VIADD R16, R14.reuse, UR4 ;  /* 0x000000040e107c36 */ /* 0x040fe20008000000 */
[----:B------:R-:W-:Y:S01]  /*76a20*/  SHF.R.S32.HI R19, RZ, 0x1f, R14 ;  /* 0x0000001fff137819 */ /* 0x000fe2000001140e */
[----:B------:R-:W-:Y:S01]  /*76a30*/  ULDC UR4, c[0x0][0x228] ;  /* 0x00008a0000047ab9 */ /* 0x000fe20000000800 */
[----:B------:R1:W-:Y:S01]  /*76a40*/  @P5 STG.E.U8 desc[UR32][R8.64], R17 ;  /* 0x0000001108005986 */ /* 0x0003e2000c101120 */
[----:B------:R-:W-:-:S03]  /*76a50*/  IADD3 R10, P3, R14, R0, RZ ;  /* 0x000000000e0a7210 */ /* 0x000fc60007f7e0ff */
[----:B------:R2:W-:Y:S02]  /*76a60*/  @P4 STG.E.U8 desc[UR32][R4.64], R15 ;  /* 0x0000000f04004986 */ /* 0x0005e4000c101120 */
[C---:B0-----:R-:W-:Y:S01]  /*76a70*/  IMAD.X R11, R19.reuse, 0x1, R2, P3 ;  /* 0x00000001130b7824 */ /* 0x041fe200018e0602 */
[----:B-1----:R-:W-:Y:S02]  /*76a80*/  SHF.R.S32.HI R17, RZ, 0x1f, R16 ;  /* 0x0000001fff117819 */ /* 0x002fe40000011410 */
[----:B--2---:R-:W-:Y:S01]  /*76a90*/  IADD3 R4, P4, R14, R3, RZ ;  /* 0x000000030e047210 */ /* 0x004fe20007f9e0ff */
[C---:B------:R-:W-:Y:S01]  /*76aa0*/  VIADD R14, R16.reuse, UR5 ;  /* 0x00000005100e7c36 */ /* 0x040fe20008000000 */
[-C--:B------:R-:W-:Y:S01]  /*76ab0*/  IADD3 R8, P5, R16, R0.reuse, RZ ;  /* 0x0000000010087210 */ /* 0x080fe20007fbe0ff */
[----:B------:R-:W-:Y:S02]  /*76ac0*/  ULDC UR5, c[0x0][0x228] ;  /* 0x00008a0000057ab9 */ /* 0x000fe40000000800 */
[----:B------:R-:W-:Y:S01]  /*76ad0*/  IMAD.X R5, R19, 0x1, R60, P4 ;  /* 0x0000000113057824 */ /* 0x000fe200020e063c */
[----:B------:R-:W-:-:S02]  /*76ae0*/  IADD3 R12, P4, R14, R0, RZ ;  /* 0x000000000e0c7210 */ /* 0x000fc40007f9e0ff */
[----:B------:R-:W-:Y:S01]  /*76af0*/  SHF.R.S32.HI R15, RZ, 0x1f, R14 ;  /* 0x0000001fff0f7819 */ /* 0x000fe2000001140e */
[--C-:B------:R-:W-:Y:S01]  /*76b00*/  IMAD.X R9, R17, 0x1, R2.reuse, P5 ;  /* 0x0000000111097824 */ /* 0x100fe200028e0602 */
[-C--:B------:R-:W-:Y:S02]  /*76b10*/  IADD3 R14, P3, R14, R3.reuse, RZ ;  /* 0x000000030e0e7210 */ /* 0x080fe40007f7e0ff */
[----:B------:R-:W-:Y:S01]  /*76b20*/  ISETP.LT.AND P5, PT, R48, UR6, !P2 ;  /* 0x0000000630007c0c */ /* 0x000fe2000d7a1270 */
[C---:B------:R-:W-:Y:S01]  /*76b30*/  IMAD.X R13, R15.reuse, 0x1, R2, P4 ;  /* 0x000000010f0d7824 */ /* 0x040fe200020e0602 */
[----:B------:R-:W-:Y:S01]  /*76b40*/  ISETP.LT.AND P2, PT, R50, UR4, !P2 ;  /* 0x0000000432007c0c */ /* 0x000fe2000d741270 */
[----:B------:R-:W-:Y:S01]  /*76b50*/  ULDC UR4, c[0x0][0x228] ;  /* 0x00008a0000047ab9 */ /* 0x000fe20000000800 */
[----:B------:R-:W-:Y:S01]  /*76b60*/  ISETP.LT.AND P4, PT, R48, UR7, !P6 ;  /* 0x0000000730007c0c */ /* 0x000fe2000f781270 */
[----:B------:R-:W-:Y:S01]  /*76b70*/  IMAD.X R15, R15, 0x1, R60, P3 ;  /* 0x000000010f0f7824 */ /* 0x000fe200018e063c */
[----:B------:R-:W-:-:S02]  /*76b80*/  IADD3 R2, P3, R16, R3, RZ ;  /* 0x0000000310027210 */ /* 0x000fc40007f7e0ff */
[----:B------:R-:W-:Y:S02]  /*76b90*/  ISETP.LT.AND P6, PT, R50, UR4, !P6 ;  /* 0x0000000432007c0c */ /* 0x000fe4000f7c1270 */
[----:B------:R-:W-:Y:S02]  /*76ba0*/  ISETP.LT.AND P1, PT, R48, UR8, !P0 ;  /* 0x0000000830007c0c */ /* 0x000fe4000c721270 */
[----:B------:R-:W-:Y:S01]  /*76bb0*/  ISETP.LT.AND P0, PT, R50, UR5, !P0 ;  /* 0x0000000532007c0c */ /* 0x000fe2000c701270 */
[----:B------:R-:W-:Y:S01]  /*76bc0*/  IMAD.X R3, R17, 0x1, R60, P3 ;  /* 0x0000000111037824 */ /* 0x000fe200018e063c */
[C---:B------:R-:W-:Y:S02]  /*76bd0*/  PRMT R25, R6.reuse, 0x7772, RZ ;  /* 0x0000777206197816 */ /* 0x040fe400000000ff */
[----:B------:R-:W-:Y:S02]  /*76be0*/  PRMT R23, R6, 0x7773, RZ ;  /* 0x0000777306177816 */ /* 0x000fe400000000ff */
[----:B------:R-:W-:-:S02]  /*76bf0*/  PRMT R17, R7, 0x7773, RZ ;  /* 0x0000777307117816 */ /* 0x000fc400000000ff */
[C---:B------:R-:W-:Y:S02]  /*76c00*/  PRMT R19, R7.reuse, 0x7772, RZ ;  /* 0x0000777207137816 */ /* 0x040fe400000000ff */
[C---:B------:R-:W-:Y:S02]  /*76c10*/  PRMT R21, R7.reuse, 0x7771, RZ ;  /* 0x0000777107157816 */ /* 0x040fe400000000ff */
[----:B------:R-:W-:Y:S01]  /*76c20*/  PRMT R7, R7, 0x7770, RZ ;  /* 0x0000777007077816 */ /* 0x000fe200000000ff */
[----:B------:R0:W-:Y:S04]  /*76c30*/  @P5 STG.E.U8 desc[UR32][R10.64], R25 ;  /* 0x000000190a005986 */ /* 0x0001e8000c101120 */
[----:B------:R0:W-:Y:S04]  /*76c40*/  @P2 STG.E.U8 desc[UR32][R4.64], R23 ;  /* 0x0000001704002986 */ /* 0x0001e8000c101120 */
[----:B------:R0:W-:Y:S04]  /*76c50*/  @P4 STG.E.U8 desc[UR32][R8.64], R7 ;  /* 0x0000000708004986 */ /* 0x0001e8000c101120 */
[----:B------:R0:W-:Y:S04]  /*76c60*/  @P6 STG.E.U8 desc[UR32][R2.64], R21 ;  /* 0x0000001502006986 */ /* 0x0001e8000c101120 */
[----:B------:R0:W-:Y:S01]  /*76c70*/  @P1 STG.E.U8 desc[UR32][R12.64], R19 ;  /* 0x000000130c001986 */ /* 0x0001e2000c101120 */
[----:B------:R-:W-:Y:S05]  /*76c80*/  @!P0 EXIT ;  /* 0x000000000000894d */ /* 0x000fea0003800000 */
[----:B------:R-:W-:Y:S01]  /*76c90*/  STG.E.U8 desc[UR32][R14.64], R17 ;  /* 0x000000110e007986 */ /* 0x000fe2000c101120 */
[----:B------:R-:W-:Y:S05]  /*76ca0*/  EXIT ;  /* 0x000000000000794d */ /* 0x000fea0003800000 */
.L_x_2:
[----:B------:R-:W-:-:S00]  /*76cb0*/  BRA `(.L_x_2) ;  /* 0xfffffffc00fc7947 */ /* 0x000fc0000383ffff */
[----:B------:R-:W-:-:S00]  /*76cc0*/  NOP ;  /* 0x0000000000007918 */ /* 0x000fc00000000000 */
        /* <DEDUP_REMOVED lines=11> */
.L_x_3:


//--------------------- .nv.shared.matmul_kernel  --------------------------
	.section	.nv.shared.matmul_kernel,"aw",@nobits
	.sectionflags	@""
	.align	16
	.zero		1024


//--------------------- .nv.shared.reserved.0     --------------------------
	.section	.nv.shared.reserved.0,"aw",@nobits
	.weak		__nv_reservedSMEM_offset_0_alias
	.size		__nv_reservedSMEM_offset_0_alias, 0, 0
	.other		__nv_reservedSMEM_offset_0_alias,@"STO_CUDA_RESERVED_SHARED STV_DEFAULT"
__nv_reservedSMEM_offset_0_alias:
	.zero		0


//--------------------- .nv.constant0.matmul_kernel --------------------------
	.section	.nv.constant0.matmul_kernel,"a",@progbits
	.sectionflags	@""
	.align	4
.nv.constant0.matmul_kernel:
	.zero		608


//--------------------- SYMBOLS --------------------------

	.type		.nv.reservedSmem.offset0,@object
	.size		.nv.reservedSmem.offset0,0x4
